// auto-generated by cutlass_sweep.fmha — config: {"arch": "sm_90", "direction": "fwd", "dtype": "fp16", "head_dim": 192, "mask": "residual", "schedule": "cooperative", "tile_kv": 256, "tile_q": 128}
#include "cutlass/cutlass.h"
#include "cute/tensor.hpp"
#include "cutlass/device_kernel.h"
#include "cutlass/kernel_hardware_info.h"
#include "88_hopper_fmha/collective/fmha_fusion.hpp"
#include "88_hopper_fmha/kernel/fmha_kernel_builder.hpp"

using namespace cute;
using Element = cutlass::half_t;
using TileShape = Shape<_128, _256, _192>;
using StrideQ = cute::tuple<int, _1, cute::tuple<int, int>>;
using StrideK = cute::tuple<int, _1, cute::tuple<int, int>>;
using StrideV = cute::tuple<int, cute::_1, cute::tuple<int, int>>;

using Kernel = typename cutlass::fmha::kernel::FmhaBuilder<
    Element, float, float,
    TileShape, StrideQ, StrideK, StrideV,
    cutlass::fmha::collective::ResidualFusion,
    cutlass::gemm::KernelTmaWarpSpecializedCooperative
  >::Kernel;

auto* _anchor = &cutlass::device_kernel<Kernel>;


// ===== COMPILED SASS (sm_90a) =====

	.target	sm_90a

	.elftype	@"ET_EXEC"


//--------------------- .note.nv.tkinfo           --------------------------
	.section	.note.nv.tkinfo,"",@"SHT_NOTE"
	.sectionflags	@"SHF_NOTE_NV_TKINFO"
	.tkinfo
        /*0018*/ 	.word	0x00000002
        /*0030*/ 	.string	""
        /*0030*/ 	.string	"ptxas"
        /*0030*/ 	.string	"Cuda compilation tools, release 13.0, V13.0.88"
        /*0030*/ 	.string	"Build cuda_13.0.r13.0/compiler.36424714_0"
        /*0030*/ 	.string	"-arch sm_90a -m 64 "



//--------------------- .note.nv.cuinfo           --------------------------
	.section	.note.nv.cuinfo,"",@"SHT_NOTE"
	.sectionflags	@"SHF_NOTE_NV_CUINFO"
        /*0018*/ 	.short	0x0002
        /*001a*/ 	.short	0x005a
        /*001c*/ 	.short	0x0082
	.zero		2


//--------------------- .nv.info                  --------------------------
	.section	.nv.info,"",@"SHT_CUDA_INFO"
	.align	4


	//----- nvinfo : EIATTR_REGCOUNT
	.align		4
        /*0000*/ 	.byte	0x04, 0x2f
        /*0002*/ 	.short	(.L_16 - .L_15)
	.align		4
.L_15:
        /*0004*/ 	.word	index@(_ZN7cutlass13device_kernelINS_4fmha6kernel28FmhaKernelTmaWarpSpecializedINS1_10collective30FmhaMainloopTmaWarpSpecializedINS_6half_tEffN4cute5tupleIJNS7_1CILi128EEENS9_ILi256EEENS9_ILi192EEEEEENS8_IJiNS9_ILi1EEENS8_IJiiEEEEEESG_SG_NS4_14ResidualFusionEJEEENS4_15FmhaFwdEpilogueIS6_fNS8_IJNS9_ILi64EEESC_SB_EEEEENS2_23IndividualTileSchedulerEJEEEEEvNT_6ParamsE)
        /*0008*/ 	.word	0x000000a8


	//----- nvinfo : EIATTR_FRAME_SIZE
	.align		4
.L_16:
        /*000c*/ 	.byte	0x04, 0x11
        /*000e*/ 	.short	(.L_18 - .L_17)
	.align		4
.L_17:
        /*0010*/ 	.word	index@($__internal_0_$__cuda_sm20_rcp_rn_f32_slowpath)
        /*0014*/ 	.word	0x00000198


	//----- nvinfo : EIATTR_FRAME_SIZE
	.align		4
.L_18:
        /*0018*/ 	.byte	0x04, 0x11
        /*001a*/ 	.short	(.L_20 - .L_19)
	.align		4
.L_19:
        /*001c*/ 	.word	index@(_ZN7cutlass13device_kernelINS_4fmha6kernel28FmhaKernelTmaWarpSpecializedINS1_10collective30FmhaMainloopTmaWarpSpecializedINS_6half_tEffN4cute5tupleIJNS7_1CILi128EEENS9_ILi256EEENS9_ILi192EEEEEENS8_IJiNS9_ILi1EEENS8_IJiiEEEEEESG_SG_NS4_14ResidualFusionEJEEENS4_15FmhaFwdEpilogueIS6_fNS8_IJNS9_ILi64EEESC_SB_EEEEENS2_23IndividualTileSchedulerEJEEEEEvNT_6ParamsE)
        /*0020*/ 	.word	0x00000198


	//----- nvinfo : EIATTR_MIN_STACK_SIZE
	.align		4
.L_20:
        /*0024*/ 	.byte	0x04, 0x12
        /*0026*/ 	.short	(.L_22 - .L_21)
	.align		4
.L_21:
        /*0028*/ 	.word	index@(_ZN7cutlass13device_kernelINS_4fmha6kernel28FmhaKernelTmaWarpSpecializedINS1_10collective30FmhaMainloopTmaWarpSpecializedINS_6half_tEffN4cute5tupleIJNS7_1CILi128EEENS9_ILi256EEENS9_ILi192EEEEEENS8_IJiNS9_ILi1EEENS8_IJiiEEEEEESG_SG_NS4_14ResidualFusionEJEEENS4_15FmhaFwdEpilogueIS6_fNS8_IJNS9_ILi64EEESC_SB_EEEEENS2_23IndividualTileSchedulerEJEEEEEvNT_6ParamsE)
        /*002c*/ 	.word	0x00000198
.L_22:


//--------------------- .nv.compat                --------------------------
	.section	.nv.compat,"",@"SHT_CUDA_COMPAT_INFO"
	.align	4
        /*0000*/ 	.byte	0x02, 0x09, 0x01, 0x00, 0x02, 0x02, 0x04, 0x00, 0x02, 0x05, 0x05, 0x00, 0x03, 0x07, 0x01, 0x01
        /*0010*/ 	.byte	0x02, 0x03, 0x01, 0x00, 0x02, 0x06, 0x01, 0x00, 0x04, 0x0b, 0x08, 0x00, 0x00, 0x00, 0x00, 0x00
        /*0020*/ 	.byte	0x00, 0x00, 0x00, 0x00


//--------------------- .nv.info._ZN7cutlass13device_kernelINS_4fmha6kernel28FmhaKernelTmaWarpSpecializedINS1_10collective30FmhaMainloopTmaWarpSpecializedINS_6half_tEffN4cute5tupleIJNS7_1CILi128EEENS9_ILi256EEENS9_ILi192EEEEEENS8_IJiNS9_ILi1EEENS8_IJiiEEEEEESG_SG_NS4_14ResidualFusionEJEEENS4_15FmhaFwdEpilogueIS6_fNS8_IJNS9_ILi64EEESC_SB_EEEEENS2_23IndividualTileSchedulerEJEEEEEvNT_6ParamsE --------------------------
	.section	.nv.info._ZN7cutlass13device_kernelINS_4fmha6kernel28FmhaKernelTmaWarpSpecializedINS1_10collective30FmhaMainloopTmaWarpSpecializedINS_6half_tEffN4cute5tupleIJNS7_1CILi128EEENS9_ILi256EEENS9_ILi192EEEEEENS8_IJiNS9_ILi1EEENS8_IJiiEEEEEESG_SG_NS4_14ResidualFusionEJEEENS4_15FmhaFwdEpilogueIS6_fNS8_IJNS9_ILi64EEESC_SB_EEEEENS2_23IndividualTileSchedulerEJEEEEEvNT_6ParamsE,"",@"SHT_CUDA_INFO"
	.sectionflags	@""
	.align	4


	//----- nvinfo : EIATTR_CUDA_API_VERSION
	.align		4
        /*0000*/ 	.byte	0x04, 0x37
        /*0002*/ 	.short	(.L_24 - .L_23)
.L_23:
        /*0004*/ 	.word	0x00000082


	//----- nvinfo : EIATTR_KPARAM_INFO
	.align		4
.L_24:
        /*0008*/ 	.byte	0x04, 0x17
        /*000a*/ 	.short	(.L_26 - .L_25)
.L_25:
        /*000c*/ 	.word	0x00000000
        /*0010*/ 	.short	0x0000
        /*0012*/ 	.short	0x0070
        /*0014*/ 	.byte	0x00, 0xf0, 0x01, 0x20


	//----- nvinfo : EIATTR_SPARSE_MMA_MASK
	.align		4
.L_26:
        /*0018*/ 	.byte	0x03, 0x50
        /*001a*/ 	.short	0x0000


	//----- nvinfo : EIATTR_MAXREG_COUNT
	.align		4
        /*001c*/ 	.byte	0x03, 0x1b
        /*001e*/ 	.short	0x00a8


	//----- nvinfo : EIATTR_NUM_BARRIERS
	.align		4
        /*0020*/ 	.byte	0x02, 0x4c
        /*0022*/ 	.byte	0x02
	.zero		1


	//----- nvinfo : EIATTR_EXTERNS
	.align		4
        /*0024*/ 	.byte	0x04, 0x0f
        /*0026*/ 	.short	(.L_28 - .L_27)


	//   ....[0]....
	.align		4
.L_27:
        /*0028*/ 	.word	index@(__assertfail)


	//----- nvinfo : EIATTR_ANNOTATIONS
	.align		4
.L_28:
        /*002c*/ 	.byte	0x04, 0x55
        /*002e*/ 	.short	(.L_30 - .L_29)


	//   ....[0]....
.L_29:
        /*0030*/ 	.word	0x00000001
        /*0034*/ 	.byte	0xb0, 0x6e, 0x00, 0x00, 0x01, 0x00, 0x00, 0x00, 0xd0, 0x6e, 0x00, 0x00, 0x01, 0x00, 0x00, 0x00
        /* <DEDUP_REMOVED lines=366> */
        /*1724*/ 	.byte	0xf0, 0x74, 0x01, 0x00, 0x01, 0x00, 0x00, 0x00, 0x00, 0x75, 0x01, 0x00


	//----- nvinfo : EIATTR_MERCURY_ISA_VERSION
	.align		4
.L_30:
        /*1730*/ 	.byte	0x03, 0x5f
        /*1732*/ 	.short	0x0101


	//----- nvinfo : EIATTR_INT_WARP_WIDE_INSTR_OFFSETS
	.align		4
        /*1734*/ 	.byte	0x04, 0x31
        /*1736*/ 	.short	(.L_32 - .L_31)


	//   ....[0]....
.L_31:
        /*1738*/ 	.word	0x00000700


	//   ....[1]....
        /*173c*/ 	.word	0x00000710


	//   ....[2]....
        /*1740*/ 	.word	0x00000720


	//   ....[3]....
        /*1744*/ 	.word	0x00000730


	//   ....[4]....
        /*1748*/ 	.word	0x000007a0


	//----- nvinfo : EIATTR_COOP_GROUP_MASK_REGIDS
	.align		4
.L_32:
        /*174c*/ 	.byte	0x04, 0x29
        /*174e*/ 	.short	(.L_34 - .L_33)


	//   ....[0]....
.L_33:
        /*1750*/ 	.word	0xffffffff


	//   ....[1]....
        /*1754*/ 	.word	0xffffffff


	//   ....[2]....
        /*1758*/ 	.word	0xffffffff


	//   ....[3]....
        /*175c*/ 	.word	0xffffffff


	//   ....[4]....
        /*1760*/ 	.word	0xffffffff


	//   ....[5]....
        /*1764*/ 	.word	0xffffffff


	//   ....[6]....
        /*1768*/ 	.word	0xffffffff


	//   ....[7]....
        /*176c*/ 	.word	0xffffffff


	//   ....[8]....
        /*1770*/ 	.word	0xffffffff


	//   ....[9]....
        /*1774*/ 	.word	0xffffffff


	//   ....[10]....
        /*1778*/ 	.word	0xffffffff


	//   ....[11]....
        /*177c*/ 	.word	0xffffffff


	//   ....[12]....
        /*1780*/ 	.word	0xffffffff


	//   ....[13]....
        /*1784*/ 	.word	0xffffffff


	//   ....[14]....
        /*1788*/ 	.word	0xffffffff


	//   ....[15]....
        /*178c*/ 	.word	0xffffffff


	//   ....[16]....
        /*1790*/ 	.word	0xffffffff


	//   ....[17]....
        /*1794*/ 	.word	0xffffffff


	//   ....[18]....
        /*1798*/ 	.word	0xffffffff


	//   ....[19]....
        /*179c*/ 	.word	0xffffffff


	//   ....[20]....
        /*17a0*/ 	.word	0xffffffff


	//   ....[21]....
        /*17a4*/ 	.word	0xffffffff


	//----- nvinfo : EIATTR_COOP_GROUP_INSTR_OFFSETS
	.align		4
.L_34:
        /*17a8*/ 	.byte	0x04, 0x28
        /*17aa*/ 	.short	(.L_36 - .L_35)


	//   ....[0]....
.L_35:
        /*17ac*/ 	.word	0x00000060


	//   ....[1]....
        /*17b0*/ 	.word	0x00000090


	//   ....[2]....
        /*17b4*/ 	.word	0x000001c0


	//   ....[3]....
        /*17b8*/ 	.word	0x00000380


	//   ....[4]....
        /*17bc*/ 	.word	0x00000540


	//   ....[5]....
        /*17c0*/ 	.word	0x000006a0


	//   ....[6]....
        /*17c4*/ 	.word	0x000030e0


	//   ....[7]....
        /*17c8*/ 	.word	0x000031c0


	//   ....[8]....
        /*17cc*/ 	.word	0x00003220


	//   ....[9]....
        /*17d0*/ 	.word	0x00003310


	//   ....[10]....
        /*17d4*/ 	.word	0x00009020


	//   ....[11]....
        /*17d8*/ 	.word	0x00009040


	//   ....[12]....
        /*17dc*/ 	.word	0x0000af50


	//   ....[13]....
        /*17e0*/ 	.word	0x0000afb0


	//   ....[14]....
        /*17e4*/ 	.word	0x00010300


	//   ....[15]....
        /*17e8*/ 	.word	0x00010320


	//   ....[16]....
        /*17ec*/ 	.word	0x000121c0


	//   ....[17]....
        /*17f0*/ 	.word	0x00012370


	//   ....[18]....
        /*17f4*/ 	.word	0x00016570


	//   ....[19]....
        /*17f8*/ 	.word	0x000165a0


	//   ....[20]....
        /*17fc*/ 	.word	0x000165f0


	//   ....[21]....
        /*1800*/ 	.word	0x00016610


	//----- nvinfo : EIATTR_REG_RECONFIG
	.align		4
.L_36:
        /*1804*/ 	.byte	0x01, 0x54
	.zero		2


	//----- nvinfo : EIATTR_SYSCALL_OFFSETS
	.align		4
        /*1808*/ 	.byte	0x04, 0x46
        /*180a*/ 	.short	(.L_38 - .L_37)


	//   ....[0]....
.L_37:
        /*180c*/ 	.word	0x000179f0


	//   ....[1]....
        /*1810*/ 	.word	0x00017b50


	//----- nvinfo : EIATTR_MBARRIER_INSTR_OFFSETS
	.align		4
.L_38:
        /*1814*/ 	.byte	0x04, 0x39
        /*1816*/ 	.short	(.L_40 - .L_39)


	//   ....[0]....
.L_39:
        /*1818*/ 	.word	0x00000330
        /*181c*/ 	.word	0x000000ff
        /*1820*/ 	.word	0x00084050
        /*1824*/ 	.short	0x0100
        /*1826*/ 	.byte	0x0a
	.zero		1


	//   ....[1]....
        /*1828*/ 	.word	0x00000340
        /*182c*/ 	.word	0x000000ff
        /*1830*/ 	.word	0x00084060
        /*1834*/ 	.short	0x0100
        /*1836*/ 	.byte	0x0a
	.zero		1


	//   ....[2]....
        /*1838*/ 	.word	0x00000350
        /*183c*/ 	.word	0x000000ff
        /*1840*/ 	.word	0x00084058
        /*1844*/ 	.short	0x0100
        /*1846*/ 	.byte	0x0a
	.zero		1


	//   ....[3]....
        /*1848*/ 	.word	0x00000360
        /*184c*/ 	.word	0x000000ff
        /*1850*/ 	.word	0x00084068
        /*1854*/ 	.short	0x0100
        /*1856*/ 	.byte	0x0a
	.zero		1


	//   ....[4]....
        /*1858*/ 	.word	0x00000490
        /*185c*/ 	.word	0x000000ff
        /*1860*/ 	.word	0x00084000
        /*1864*/ 	.short	0x0100
        /*1866*/ 	.byte	0x0a
	.zero		1


	//   ....[5]....
        /*1868*/ 	.word	0x000004a0
        /*186c*/ 	.word	0x000000ff
        /*1870*/ 	.word	0x00084028
        /*1874*/ 	.short	0x0100
        /*1876*/ 	.byte	0x0a
	.zero		1


	//   ....[6]....
        /*1878*/ 	.word	0x000004b0
        /*187c*/ 	.word	0x000000ff
        /*1880*/ 	.word	0x00084008
        /*1884*/ 	.short	0x0100
        /*1886*/ 	.byte	0x0a
	.zero		1


	//   ....[7]....
        /*1888*/ 	.word	0x000004c0
        /*188c*/ 	.word	0x000000ff
        /*1890*/ 	.word	0x00084030
        /*1894*/ 	.short	0x0100
        /*1896*/ 	.byte	0x0a
	.zero		1


	//   ....[8]....
        /*1898*/ 	.word	0x000004d0
        /*189c*/ 	.word	0x000000ff
        /*18a0*/ 	.word	0x00084010
        /*18a4*/ 	.short	0x0100
        /*18a6*/ 	.byte	0x0a
	.zero		1


	//   ....[9]....
        /*18a8*/ 	.word	0x000004e0
        /*18ac*/ 	.word	0x000000ff
        /*18b0*/ 	.word	0x00084038
        /*18b4*/ 	.short	0x0100
        /*18b6*/ 	.byte	0x0a
	.zero		1


	//   ....[10]....
        /*18b8*/ 	.word	0x000004f0
        /*18bc*/ 	.word	0x000000ff
        /*18c0*/ 	.word	0x00084018
        /*18c4*/ 	.short	0x0100
        /*18c6*/ 	.byte	0x0a
	.zero		1


	//   ....[11]....
        /*18c8*/ 	.word	0x00000500
        /*18cc*/ 	.word	0x000000ff
        /*18d0*/ 	.word	0x00084040
        /*18d4*/ 	.short	0x0100
        /*18d6*/ 	.byte	0x0a
	.zero		1


	//   ....[12]....
        /*18d8*/ 	.word	0x00000510
        /*18dc*/ 	.word	0x000000ff
        /*18e0*/ 	.word	0x00084020
        /*18e4*/ 	.short	0x0100
        /*18e6*/ 	.byte	0x0a
	.zero		1


	//   ....[13]....
        /*18e8*/ 	.word	0x00000520
        /*18ec*/ 	.word	0x000000ff
        /*18f0*/ 	.word	0x00084048
        /*18f4*/ 	.short	0x0100
        /*18f6*/ 	.byte	0x0a
	.zero		1


	//   ....[14]....
        /*18f8*/ 	.word	0x00000650
        /*18fc*/ 	.word	0x000000ff
        /*1900*/ 	.word	0x00084070
        /*1904*/ 	.short	0x0100
        /*1906*/ 	.byte	0x0a
	.zero		1


	//   ....[15]....
        /*1908*/ 	.word	0x00000660
        /*190c*/ 	.word	0x000000ff
        /*1910*/ 	.word	0x00084080
        /*1914*/ 	.short	0x0100
        /*1916*/ 	.byte	0x0a
	.zero		1


	//   ....[16]....
        /*1918*/ 	.word	0x00000670
        /*191c*/ 	.word	0x000000ff
        /*1920*/ 	.word	0x00084078
        /*1924*/ 	.short	0x0100
        /*1926*/ 	.byte	0x0a
	.zero		1


	//   ....[17]....
        /*1928*/ 	.word	0x00000680
        /*192c*/ 	.word	0x000000ff
        /*1930*/ 	.word	0x00084088
        /*1934*/ 	.short	0x0100
        /*1936*/ 	.byte	0x0a
	.zero		1


	//   ....[18]....
        /*1938*/ 	.word	0x000007c0
        /*193c*/ 	.word	0x000000ff
        /*1940*/ 	.word	0x00084090
        /*1944*/ 	.short	0x0100
        /*1946*/ 	.byte	0x08
	.zero		1


	//   ....[19]....
        /*1948*/ 	.word	0x000007d0
        /*194c*/ 	.word	0x000000ff
        /*1950*/ 	.word	0x00084098
        /*1954*/ 	.short	0x0100
        /*1956*/ 	.byte	0x08
	.zero		1


	//   ....[20]....
        /*1958*/ 	.word	0x000007e0
        /*195c*/ 	.word	0x000000ff
        /*1960*/ 	.word	0x000840a0
        /*1964*/ 	.short	0x0100
        /*1966*/ 	.byte	0x08
	.zero		1


	//   ....[21]....
        /*1968*/ 	.word	0x000007f0
        /*196c*/ 	.word	0x000000ff
        /*1970*/ 	.word	0x000840a8
        /*1974*/ 	.short	0x0100
        /*1976*/ 	.byte	0x08
	.zero		1


	//   ....[22]....
        /*1978*/ 	.word	0x000008f0
        /*197c*/ 	.word	0x000000ff
        /*1980*/ 	.word	0x000840c0
        /*1984*/ 	.short	0x0100
        /*1986*/ 	.byte	0x0a
	.zero		1


	//   ....[23]....
        /*1988*/ 	.word	0x00000900
        /*198c*/ 	.word	0x000000ff
        /*1990*/ 	.word	0x000840e0
        /*1994*/ 	.short	0x0100
        /*1996*/ 	.byte	0x0a
	.zero		1


	//   ....[24]....
        /*1998*/ 	.word	0x00000910
        /*199c*/ 	.word	0x000000ff
        /*19a0*/ 	.word	0x000840c8
        /*19a4*/ 	.short	0x0100
        /*19a6*/ 	.byte	0x0a
	.zero		1


	//   ....[25]....
        /*19a8*/ 	.word	0x00000920
        /*19ac*/ 	.word	0x000000ff
        /*19b0*/ 	.word	0x000840e8
        /*19b4*/ 	.short	0x0100
        /*19b6*/ 	.byte	0x0a
	.zero		1


	//   ....[26]....
        /*19b8*/ 	.word	0x00000930
        /*19bc*/ 	.word	0x000000ff
        /*19c0*/ 	.word	0x000840d0
        /*19c4*/ 	.short	0x0100
        /*19c6*/ 	.byte	0x0a
	.zero		1


	//   ....[27]....
        /*19c8*/ 	.word	0x00000940
        /*19cc*/ 	.word	0x000000ff
        /*19d0*/ 	.word	0x000840f0
        /*19d4*/ 	.short	0x0100
        /*19d6*/ 	.byte	0x0a
	.zero		1


	//   ....[28]....
        /*19d8*/ 	.word	0x00000950
        /*19dc*/ 	.word	0x000000ff
        /*19e0*/ 	.word	0x000840d8
        /*19e4*/ 	.short	0x0100
        /*19e6*/ 	.byte	0x0a
	.zero		1


	//   ....[29]....
        /*19e8*/ 	.word	0x00000960
        /*19ec*/ 	.word	0x000000ff
        /*19f0*/ 	.word	0x000840f8
        /*19f4*/ 	.short	0x0100
        /*19f6*/ 	.byte	0x0a
	.zero		1


	//   ....[30]....
        /*19f8*/ 	.word	0x00000de0
        /*19fc*/ 	.word	0x000000ff
        /*1a00*/ 	.word	0x00084050
        /*1a04*/ 	.short	0x010a
        /*1a06*/ 	.byte	0x08
	.zero		1


	//   ....[31]....
        /*1a08*/ 	.word	0x00000e60
        /*1a0c*/ 	.word	0x000000ff
        /*1a10*/ 	.word	0x00084000
        /*1a14*/ 	.short	0x010a
        /*1a16*/ 	.byte	0x24
	.zero		1


	//   ....[32]....
        /*1a18*/ 	.word	0x00000eb0
        /*1a1c*/ 	.word	0x000000ff
        /*1a20*/ 	.word	0xfffffff8
        /*1a24*/ 	.short	0x010a
        /*1a26*/ 	.byte	0x06
	.zero		1


	//   ....[33]....
        /*1a28*/ 	.word	0x00006a40
        /*1a2c*/ 	.word	0x0000001d
        /*1a30*/ 	.word	0x00000000
        /*1a34*/ 	.short	0x0101
        /*1a36*/ 	.byte	0x22
	.zero		1


	//   ....[34]....
        /*1a38*/ 	.word	0x00006e70
        /*1a3c*/ 	.word	0x000000ff
        /*1a40*/ 	.word	0x00084008
        /*1a44*/ 	.short	0x010a
        /*1a46*/ 	.byte	0x24
	.zero		1


	//   ....[35]....
        /*1a48*/ 	.word	0x00008280
        /*1a4c*/ 	.word	0x000000ff
        /*1a50*/ 	.word	0x00000000
        /*1a54*/ 	.short	0x0101
        /*1a56*/ 	.byte	0x0a
	.zero		1


	//   ....[36]....
        /*1a58*/ 	.word	0x00008400
        /*1a5c*/ 	.word	0x000000ff
        /*1a60*/ 	.word	0x00084000
        /*1a64*/ 	.short	0x010a
        /*1a66*/ 	.byte	0x0a
	.zero		1


	//   ....[37]....
        /*1a68*/ 	.word	0x0000d4d0
        /*1a6c*/ 	.word	0x000000ff
        /*1a70*/ 	.word	0x00084000
        /*1a74*/ 	.short	0x010a
        /*1a76*/ 	.byte	0x0a
	.zero		1


	//   ....[38]....
        /*1a78*/ 	.word	0x0000d8e0
        /*1a7c*/ 	.word	0x000000ff
        /*1a80*/ 	.word	0x00084000
        /*1a84*/ 	.short	0x010a
        /*1a86*/ 	.byte	0x0a
	.zero		1


	//   ....[39]....
        /*1a88*/ 	.word	0x0000e4c0
        /*1a8c*/ 	.word	0x000000ff
        /*1a90*/ 	.word	0x00000000
        /*1a94*/ 	.short	0x0101
        /*1a96*/ 	.byte	0x0a
	.zero		1


	//   ....[40]....
        /*1a98*/ 	.word	0x0000e570
        /*1a9c*/ 	.word	0x000000ff
        /*1aa0*/ 	.word	0x00000000
        /*1aa4*/ 	.short	0x0101
        /*1aa6*/ 	.byte	0x0a
	.zero		1


	//   ....[41]....
        /*1aa8*/ 	.word	0x0000e730
        /*1aac*/ 	.word	0x000000ff
        /*1ab0*/ 	.word	0x00084000
        /*1ab4*/ 	.short	0x010a
        /*1ab6*/ 	.byte	0x0a
	.zero		1


	//   ....[42]....
        /*1ab8*/ 	.word	0x00014890
        /*1abc*/ 	.word	0x000000ff
        /*1ac0*/ 	.word	0x00084000
        /*1ac4*/ 	.short	0x010a
        /*1ac6*/ 	.byte	0x0a
	.zero		1


	//   ....[43]....
        /*1ac8*/ 	.word	0x00014ca0
        /*1acc*/ 	.word	0x000000ff
        /*1ad0*/ 	.word	0x00084000
        /*1ad4*/ 	.short	0x010a
        /*1ad6*/ 	.byte	0x0a
	.zero		1


	//   ....[44]....
        /*1ad8*/ 	.word	0x000163b0
        /*1adc*/ 	.word	0x000000ff
        /*1ae0*/ 	.word	0x00000000
        /*1ae4*/ 	.short	0x0101
        /*1ae6*/ 	.byte	0x0a
	.zero		1


	//   ....[45]....
        /*1ae8*/ 	.word	0x00016460
        /*1aec*/ 	.word	0x000000ff
        /*1af0*/ 	.word	0x00000000
        /*1af4*/ 	.short	0x0101
        /*1af6*/ 	.byte	0x0a
	.zero		1


	//   ....[46]....
        /*1af8*/ 	.word	0x00017020
        /*1afc*/ 	.word	0x000000ff
        /*1b00*/ 	.word	0x00000008
        /*1b04*/ 	.short	0x010a
        /*1b06*/ 	.byte	0x04
	.zero		1


	//   ....[47]....
        /*1b08*/ 	.word	0x00018fb0
        /*1b0c*/ 	.word	0x00000000
        /*1b10*/ 	.word	0x00084090
        /*1b14*/ 	.short	0x0101
        /*1b16*/ 	.byte	0x24
	.zero		1


	//   ....[48]....
        /*1b18*/ 	.word	0x00019100
        /*1b1c*/ 	.word	0x00000004
        /*1b20*/ 	.word	0x00084060
        /*1b24*/ 	.short	0x010a
        /*1b26*/ 	.byte	0x3f
	.zero		1


	//   ....[49]....
        /*1b28*/ 	.word	0x00019420
        /*1b2c*/ 	.word	0x00000005
        /*1b30*/ 	.word	0x00084028
        /*1b34*/ 	.short	0x010a
        /*1b36*/ 	.byte	0x3f
	.zero		1


	//   ....[50]....
        /*1b38*/ 	.word	0x00019740
        /*1b3c*/ 	.word	0x00000005
        /*1b40*/ 	.word	0x00084060
        /*1b44*/ 	.short	0x010a
        /*1b46*/ 	.byte	0x3f
	.zero		1


	//   ....[51]....
        /*1b48*/ 	.word	0x00019a90
        /*1b4c*/ 	.word	0x00000004
        /*1b50*/ 	.word	0x00084028
        /*1b54*/ 	.short	0x010a
        /*1b56*/ 	.byte	0x3f
	.zero		1


	//   ....[52]....
        /*1b58*/ 	.word	0x00019ea0
        /*1b5c*/ 	.word	0x00000006
        /*1b60*/ 	.word	0x00084028
        /*1b64*/ 	.short	0x010a
        /*1b66*/ 	.byte	0x3f
	.zero		1


	//   ....[53]....
        /*1b68*/ 	.word	0x0001a1f0
        /*1b6c*/ 	.word	0x00000006
        /*1b70*/ 	.word	0x00084028
        /*1b74*/ 	.short	0x010a
        /*1b76*/ 	.byte	0x3f
	.zero		1


	//   ....[54]....
        /*1b78*/ 	.word	0x0001a530
        /*1b7c*/ 	.word	0x00000003
        /*1b80*/ 	.word	0x00084050
        /*1b84*/ 	.short	0x010a
        /*1b86*/ 	.byte	0x3f
	.zero		1


	//   ....[55]....
        /*1b88*/ 	.word	0x0001a590
        /*1b8c*/ 	.word	0x00000003
        /*1b90*/ 	.word	0x00084000
        /*1b94*/ 	.short	0x010a
        /*1b96*/ 	.byte	0x3f
	.zero		1


	//   ....[56]....
        /*1b98*/ 	.word	0x0001a5f0
        /*1b9c*/ 	.word	0x00000003
        /*1ba0*/ 	.word	0xfffffff8
        /*1ba4*/ 	.short	0x010a
        /*1ba6*/ 	.byte	0x3f
	.zero		1


	//   ....[57]....
        /*1ba8*/ 	.word	0x0001a650
        /*1bac*/ 	.word	0x00000007
        /*1bb0*/ 	.word	0x00084008
        /*1bb4*/ 	.short	0x010a
        /*1bb6*/ 	.byte	0x3f
	.zero		1


	//   ....[58]....
        /*1bb8*/ 	.word	0x0001a6b0
        /*1bbc*/ 	.word	0x00000003
        /*1bc0*/ 	.word	0x00084000
        /*1bc4*/ 	.short	0x010a
        /*1bc6*/ 	.byte	0x3f
	.zero		1


	//   ....[59]....
        /*1bc8*/ 	.word	0x0001a710
        /*1bcc*/ 	.word	0x00000005
        /*1bd0*/ 	.word	0x00084000
        /*1bd4*/ 	.short	0x010a
        /*1bd6*/ 	.byte	0x3f
	.zero		1


	//   ....[60]....
        /*1bd8*/ 	.word	0x0001a770
        /*1bdc*/ 	.word	0x00000003
        /*1be0*/ 	.word	0x00084000
        /*1be4*/ 	.short	0x010a
        /*1be6*/ 	.byte	0x3f
	.zero		1


	//   ....[61]....
        /*1be8*/ 	.word	0x0001a7d0
        /*1bec*/ 	.word	0x00000007
        /*1bf0*/ 	.word	0x00084000
        /*1bf4*/ 	.short	0x010a
        /*1bf6*/ 	.byte	0x3f
	.zero		1


	//   ....[62]....
        /*1bf8*/ 	.word	0x0001a830
        /*1bfc*/ 	.word	0x00000003
        /*1c00*/ 	.word	0x00000008
        /*1c04*/ 	.short	0x010a
        /*1c06*/ 	.byte	0x3f
	.zero		1


	//   ....[63]....
        /*1c08*/ 	.word	0x0001a880
        /*1c0c*/ 	.word	0x00000004
        /*1c10*/ 	.word	0x00084060
        /*1c14*/ 	.short	0x010a
        /*1c16*/ 	.byte	0x3f
	.zero		1


	//   ....[64]....
        /*1c18*/ 	.word	0x0001a8d0
        /*1c1c*/ 	.word	0x00000005
        /*1c20*/ 	.word	0x00084028
        /*1c24*/ 	.short	0x010a
        /*1c26*/ 	.byte	0x3f
	.zero		1


	//   ....[65]....
        /*1c28*/ 	.word	0x0001a920
        /*1c2c*/ 	.word	0x00000005
        /*1c30*/ 	.word	0x00084060
        /*1c34*/ 	.short	0x010a
        /*1c36*/ 	.byte	0x3f
	.zero		1


	//   ....[66]....
        /*1c38*/ 	.word	0x0001a970
        /*1c3c*/ 	.word	0x00000004
        /*1c40*/ 	.word	0x00084028
        /*1c44*/ 	.short	0x010a
        /*1c46*/ 	.byte	0x3f
	.zero		1


	//   ....[67]....
        /*1c48*/ 	.word	0x0001a9c0
        /*1c4c*/ 	.word	0x00000006
        /*1c50*/ 	.word	0x00084028
        /*1c54*/ 	.short	0x010a
        /*1c56*/ 	.byte	0x3f
	.zero		1


	//   ....[68]....
        /*1c58*/ 	.word	0x0001aa10
        /*1c5c*/ 	.word	0x00000006
        /*1c60*/ 	.word	0x00084028
        /*1c64*/ 	.short	0x010a
        /*1c66*/ 	.byte	0x3f
	.zero		1


	//----- nvinfo : EIATTR_NUM_MBARRIERS
	.align		4
.L_40:
        /*1c68*/ 	.byte	0x03, 0x38
        /*1c6a*/ 	.short	0x001e


	//----- nvinfo : EIATTR_EXIT_INSTR_OFFSETS
	.align		4
        /*1c6c*/ 	.byte	0x04, 0x1c
        /*1c6e*/ 	.short	(.L_42 - .L_41)


	//   ....[0]....
.L_41:
        /*1c70*/ 	.word	0x00000a00


	//   ....[1]....
        /*1c74*/ 	.word	0x00018fc0


	//   ....[2]....
        /*1c78*/ 	.word	0x00019000


	//   ....[3]....
        /*1c7c*/ 	.word	0x00019d70


	//   ....[4]....
        /*1c80*/ 	.word	0x0001a510


	//----- nvinfo : EIATTR_MAX_THREADS
	.align		4
.L_42:
        /*1c84*/ 	.byte	0x04, 0x05
        /*1c86*/ 	.short	(.L_44 - .L_43)
.L_43:
        /*1c88*/ 	.word	0x00000180
        /*1c8c*/ 	.word	0x00000001
        /*1c90*/ 	.word	0x00000001


	//----- nvinfo : EIATTR_CRS_STACK_SIZE
	.align		4
.L_44:
        /*1c94*/ 	.byte	0x04, 0x1e
        /*1c96*/ 	.short	(.L_46 - .L_45)
.L_45:
        /*1c98*/ 	.word	0x00000000


	//----- nvinfo : EIATTR_CBANK_PARAM_SIZE
	.align		4
.L_46:
        /*1c9c*/ 	.byte	0x03, 0x19
        /*1c9e*/ 	.short	0x0870


	//----- nvinfo : EIATTR_PARAM_CBANK
	.align		4
        /*1ca0*/ 	.byte	0x04, 0x0a
        /*1ca2*/ 	.short	(.L_48 - .L_47)
	.align		4
.L_47:
        /*1ca4*/ 	.word	index@(.nv.constant0._ZN7cutlass13device_kernelINS_4fmha6kernel28FmhaKernelTmaWarpSpecializedINS1_10collective30FmhaMainloopTmaWarpSpecializedINS_6half_tEffN4cute5tupleIJNS7_1CILi128EEENS9_ILi256EEENS9_ILi192EEEEEENS8_IJiNS9_ILi1EEENS8_IJiiEEEEEESG_SG_NS4_14ResidualFusionEJEEENS4_15FmhaFwdEpilogueIS6_fNS8_IJNS9_ILi64EEESC_SB_EEEEENS2_23IndividualTileSchedulerEJEEEEEvNT_6ParamsE)
        /*1ca8*/ 	.short	0x0210
        /*1caa*/ 	.short	0x0870


	//----- nvinfo : EIATTR_SW_WAR
	.align		4
.L_48:
        /*1cac*/ 	.byte	0x04, 0x36
        /*1cae*/ 	.short	(.L_50 - .L_49)
.L_49:
        /*1cb0*/ 	.word	0x00000008
.L_50:


//--------------------- .nv.callgraph             --------------------------
	.section	.nv.callgraph,"",@"SHT_CUDA_CALLGRAPH"
	.align	4
	.sectionentsize	8
	.align		4
        /*0000*/ 	.word	0x00000000
	.align		4
        /*0004*/ 	.word	0xffffffff
	.align		4
        /*0008*/ 	.word	index@(_ZN7cutlass13device_kernelINS_4fmha6kernel28FmhaKernelTmaWarpSpecializedINS1_10collective30FmhaMainloopTmaWarpSpecializedINS_6half_tEffN4cute5tupleIJNS7_1CILi128EEENS9_ILi256EEENS9_ILi192EEEEEENS8_IJiNS9_ILi1EEENS8_IJiiEEEEEESG_SG_NS4_14ResidualFusionEJEEENS4_15FmhaFwdEpilogueIS6_fNS8_IJNS9_ILi64EEESC_SB_EEEEENS2_23IndividualTileSchedulerEJEEEEEvNT_6ParamsE)
	.align		4
        /*000c*/ 	.word	index@(__assertfail)
	.align		4
        /*0010*/ 	.word	0x00000000
	.align		4
        /*0014*/ 	.word	0xfffffffe
	.align		4
        /*0018*/ 	.word	0x00000000
	.align		4
        /*001c*/ 	.word	0xfffffffd
	.align		4
        /*0020*/ 	.word	0x00000000
	.align		4
        /*0024*/ 	.word	0xfffffffc


//--------------------- .nv.constant4             --------------------------
	.section	.nv.constant4,"a",@progbits
	.align	8
	.align		8
.nv.constant4:
        /*0000*/ 	.dword	__assertfail
	.align		8
        /*0008*/ 	.dword	__unnamed_1
	.align		8
        /*0010*/ 	.dword	__unnamed_2
	.align		8
        /*0018*/ 	.dword	_ZN39_INTERNAL_886faa5c_4_k_cu_db36a127_30414cuda3std3__45__cpo5beginE
	.align		8
        /*0020*/ 	.dword	_ZN39_INTERNAL_886faa5c_4_k_cu_db36a127_30414cuda3std3__45__cpo3endE
	.align		8
        /*0028*/ 	.dword	_ZN39_INTERNAL_886faa5c_4_k_cu_db36a127_30414cuda3std3__45__cpo6cbeginE
	.align		8
        /*0030*/ 	.dword	_ZN39_INTERNAL_886faa5c_4_k_cu_db36a127_30414cuda3std3__45__cpo4cendE
	.align		8
        /*0038*/ 	.dword	_ZN39_INTERNAL_886faa5c_4_k_cu_db36a127_30414cuda3std3__441_GLOBAL__N__886faa5c_4_k_cu_db36a127_30416ignoreE
	.align		8
        /*0040*/ 	.dword	_ZN39_INTERNAL_886faa5c_4_k_cu_db36a127_30414cuda3std3__419piecewise_constructE
	.align		8
        /*0048*/ 	.dword	_ZN39_INTERNAL_886faa5c_4_k_cu_db36a127_30414cuda3std3__48in_placeE
	.align		8
        /*0050*/ 	.dword	_ZN39_INTERNAL_886faa5c_4_k_cu_db36a127_30414cuda3std6ranges3__45__cpo4swapE
	.align		8
        /*0058*/ 	.dword	_ZN39_INTERNAL_886faa5c_4_k_cu_db36a127_30414cuda3std6ranges3__45__cpo9iter_moveE
	.align		8
        /*0060*/ 	.dword	_ZN39_INTERNAL_886faa5c_4_k_cu_db36a127_30414cute7productE
	.align		8
        /*0068*/ 	.dword	_ZN39_INTERNAL_886faa5c_4_k_cu_db36a127_30414cute1_E
	.align		8
        /*0070*/ 	.dword	$str$24
	.align		8
        /*0078*/ 	.dword	$str$25


//--------------------- .text._ZN7cutlass13device_kernelINS_4fmha6kernel28FmhaKernelTmaWarpSpecializedINS1_10collective30FmhaMainloopTmaWarpSpecializedINS_6half_tEffN4cute5tupleIJNS7_1CILi128EEENS9_ILi256EEENS9_ILi192EEEEEENS8_IJiNS9_ILi1EEENS8_IJiiEEEEEESG_SG_NS4_14ResidualFusionEJEEENS4_15FmhaFwdEpilogueIS6_fNS8_IJNS9_ILi64EEESC_SB_EEEEENS2_23IndividualTileSchedulerEJEEEEEvNT_6ParamsE --------------------------
	.section	.text._ZN7cutlass13device_kernelINS_4fmha6kernel28FmhaKernelTmaWarpSpecializedINS1_10collective30FmhaMainloopTmaWarpSpecializedINS_6half_tEffN4cute5tupleIJNS7_1CILi128EEENS9_ILi256EEENS9_ILi192EEEEEENS8_IJiNS9_ILi1EEENS8_IJiiEEEEEESG_SG_NS4_14ResidualFusionEJEEENS4_15FmhaFwdEpilogueIS6_fNS8_IJNS9_ILi64EEESC_SB_EEEEENS2_23IndividualTileSchedulerEJEEEEEvNT_6ParamsE,"ax",@progbits
	.align	128
.text._ZN7cutlass13device_kernelINS_4fmha6kernel28FmhaKernelTmaWarpSpecializedINS1_10collective30FmhaMainloopTmaWarpSpecializedINS_6half_tEffN4cute5tupleIJNS7_1CILi128EEENS9_ILi256EEENS9_ILi192EEEEEENS8_IJiNS9_ILi1EEENS8_IJiiEEEEEESG_SG_NS4_14ResidualFusionEJEEENS4_15FmhaFwdEpilogueIS6_fNS8_IJNS9_ILi64EEESC_SB_EEEEENS2_23IndividualTileSchedulerEJEEEEEvNT_6ParamsE:
        .type           _ZN7cutlass13device_kernelINS_4fmha6kernel28FmhaKernelTmaWarpSpecializedINS1_10collective30FmhaMainloopTmaWarpSpecializedINS_6half_tEffN4cute5tupleIJNS7_1CILi128EEENS9_ILi256EEENS9_ILi192EEEEEENS8_IJiNS9_ILi1EEENS8_IJiiEEEEEESG_SG_NS4_14ResidualFusionEJEEENS4_15FmhaFwdEpilogueIS6_fNS8_IJNS9_ILi64EEESC_SB_EEEEENS2_23IndividualTileSchedulerEJEEEEEvNT_6ParamsE,@function
        .size           _ZN7cutlass13device_kernelINS_4fmha6kernel28FmhaKernelTmaWarpSpecializedINS1_10collective30FmhaMainloopTmaWarpSpecializedINS_6half_tEffN4cute5tupleIJNS7_1CILi128EEENS9_ILi256EEENS9_ILi192EEEEEENS8_IJiNS9_ILi1EEENS8_IJiiEEEEEESG_SG_NS4_14ResidualFusionEJEEENS4_15FmhaFwdEpilogueIS6_fNS8_IJNS9_ILi64EEESC_SB_EEEEENS2_23IndividualTileSchedulerEJEEEEEvNT_6ParamsE,(.L_x_127 - _ZN7cutlass13device_kernelINS_4fmha6kernel28FmhaKernelTmaWarpSpecializedINS1_10collective30FmhaMainloopTmaWarpSpecializedINS_6half_tEffN4cute5tupleIJNS7_1CILi128EEENS9_ILi256EEENS9_ILi192EEEEEENS8_IJiNS9_ILi1EEENS8_IJiiEEEEEESG_SG_NS4_14ResidualFusionEJEEENS4_15FmhaFwdEpilogueIS6_fNS8_IJNS9_ILi64EEESC_SB_EEEEENS2_23IndividualTileSchedulerEJEEEEEvNT_6ParamsE)
        .other          _ZN7cutlass13device_kernelINS_4fmha6kernel28FmhaKernelTmaWarpSpecializedINS1_10collective30FmhaMainloopTmaWarpSpecializedINS_6half_tEffN4cute5tupleIJNS7_1CILi128EEENS9_ILi256EEENS9_ILi192EEEEEENS8_IJiNS9_ILi1EEENS8_IJiiEEEEEESG_SG_NS4_14ResidualFusionEJEEENS4_15FmhaFwdEpilogueIS6_fNS8_IJNS9_ILi64EEESC_SB_EEEEENS2_23IndividualTileSchedulerEJEEEEEvNT_6ParamsE,@"STO_CUDA_ENTRY STV_DEFAULT"
_ZN7cutlass13device_kernelINS_4fmha6kernel28FmhaKernelTmaWarpSpecializedINS1_10collective30FmhaMainloopTmaWarpSpecializedINS_6half_tEffN4cute5tupleIJNS7_1CILi128EEENS9_ILi256EEENS9_ILi192EEEEEENS8_IJiNS9_ILi1EEENS8_IJiiEEEEEESG_SG_NS4_14ResidualFusionEJEEENS4_15FmhaFwdEpilogueIS6_fNS8_IJNS9_ILi64EEESC_SB_EEEEENS2_23IndividualTileSchedulerEJEEEEEvNT_6ParamsE:
[----:B------:R-:W1:Y:S02]  /*0000*/  LDC R1, c[0x0][0x28] ;  /* 0x00000a00ff017b82 */ /* 0x000e640000000800 */
[----:B-1----:R-:W-:Y:S01]  /*0010*/  IADD3 R1, R1, -0x198, RZ ;  /* 0xfffffe6801017810 */ /* 0x002fe20007ffe0ff */
[----:B------:R-:W1:Y:S01]  /*0020*/  S2R R0, SR_TID.X ;  /* 0x0000000000007919 */ /* 0x000e620000002100 */
[----:B------:R-:W-:Y:S01]  /*0030*/  ELECT P1, URZ, PT ;  /* 0x00000000003f782f */ /* 0x000fe20003820000 */
[----:B------:R-:W-:Y:S01]  /*0040*/  BSSY B0, `(.L_x_0) ;  /* 0x0000017000007945 */ /* 0x000fe20003800000 */
[----:B-1----:R-:W-:-:S05]  /*0050*/  SHF.R.U32.HI R2, RZ, 0x5, R0 ;  /* 0x00000005ff027819 */ /* 0x002fca0000011600 */
[----:B------:R-:W1:Y:S02]  /*0060*/  SHFL.IDX PT, R3, R2, RZ, 0x1f ;  /* 0x00001fff02037589 */ /* 0x000e6400000e0000 */
[----:B-1----:R-:W-:Y:S02]  /*0070*/  R2UR UR4, R3 ;  /* 0x00000000030472ca */ /* 0x002fe400000e0000 */
[----:B------:R-:W-:-:S06]  /*0080*/  SHF.R.U32.HI R3, RZ, 0x7, R0 ;  /* 0x00000007ff037819 */ /* 0x000fcc0000011600 */
[----:B------:R-:W1:Y:S05]  /*0090*/  SHFL.IDX PT, R3, R3, RZ, 0x1f ;  /* 0x00001fff03037589 */ /* 0x000e6a00000e0000 */
[----:B------:R-:W-:Y:S02]  /*00a0*/  USHF.R.S32.HI UR5, URZ, 0x1f, UR4 ;  /* 0x0000001f3f057899 */ /* 0x000fe40008011404 */
[----:B------:R-:W-:Y:S02]  /*00b0*/  ISETP.NE.OR P0, PT, RZ, UR4, !P1 ;  /* 0x00000004ff007c0c */ /* 0x000fe4000cf05670 */
[----:B------:R-:W-:-:S04]  /*00c0*/  ULEA.HI UR5, UR5, UR4, URZ, 0x2 ;  /* 0x0000000405057291 */ /* 0x000fc8000f8f103f */
[----:B------:R-:W-:-:S04]  /*00d0*/  ULOP3.LUT UR5, UR5, 0xfffffffc, URZ, 0xc0, !UPT ;  /* 0xfffffffc05057892 */ /* 0x000fc8000f8ec03f */
[----:B------:R-:W-:-:S03]  /*00e0*/  UIADD3 UR5, UR4, -UR5, URZ ;  /* 0x8000000504057290 */ /* 0x000fc6000fffe03f */
[----:B------:R-:W-:Y:S09]  /*00f0*/  @P0 BRA `(.L_x_1) ;  /* 0x00000000002c0947 */ /* 0x000ff20003800000 */
[----:B------:R-:W-:Y:S02]  /*0100*/  ULDC.64 UR6, c[0x0][0x198] ;  /* 0x0000660000067ab9 */ /* 0x000fe40000000a00 */
[----:B------:R-:W-:Y:S02]  /*0110*/  UIADD3 UR8, UP0, UR6, 0xf0, URZ ;  /* 0x000000f006087890 */ /* 0x000fe4000ff1e03f */
[----:B------:R-:W-:Y:S02]  /*0120*/  UIADD3 UR10, UP1, UR6, 0x1f0, URZ ;  /* 0x000001f0060a7890 */ /* 0x000fe4000ff3e03f */
[----:B------:R-:W-:Y:S02]  /*0130*/  UIADD3 UR6, UP2, UR6, 0x2f0, URZ ;  /* 0x000002f006067890 */ /* 0x000fe4000ff5e03f */
[----:B------:R-:W-:Y:S02]  /*0140*/  UIADD3.X UR9, URZ, UR7, URZ, UP0, !UPT ;  /* 0x000000073f097290 */ /* 0x000fe400087fe43f */
[----:B------:R-:W-:-:S02]  /*0150*/  UIADD3.X UR11, URZ, UR7, URZ, UP1, !UPT ;  /* 0x000000073f0b7290 */ /* 0x000fc40008ffe43f */
[----:B------:R-:W-:-:S05]  /*0160*/  UIADD3.X UR7, URZ, UR7, URZ, UP2, !UPT ;  /* 0x000000073f077290 */ /* 0x000fca00097fe43f */
[----:B------:R2:W-:Y:S02]  /*0170*/  UTMACCTL.PF [UR8] ;  /* 0x00000000080079b9 */ /* 0x0005e40008040000 */
[----:B------:R2:W-:Y:S02]  /*0180*/  UTMACCTL.PF [UR10] ;  /* 0x000000000a0079b9 */ /* 0x0005e40008040000 */
[----:B------:R2:W-:Y:S02]  /*0190*/  UTMACCTL.PF [UR6] ;  /* 0x00000000060079b9 */ /* 0x0005e40008040000 */
[----:B--2---:R-:W-:Y:S01]  /*01a0*/  NOP ;  /* 0x0000000000007918 */ /* 0x004fe20000000000 */
.L_x_1:
[----:B------:R-:W-:Y:S05]  /*01b0*/  BSYNC B0 ;  /* 0x0000000000007941 */ /* 0x000fea0003800000 */
.L_x_0:
[----:B------:R-:W2:Y:S01]  /*01c0*/  SHFL.IDX PT, R4, R2, RZ, 0x1f ;  /* 0x00001fff02047589 */ /* 0x000ea200000e0000 */
[----:B-1----:R-:W-:Y:S01]  /*01d0*/  R2UR UR37, R3 ;  /* 0x00000000032572ca */ /* 0x002fe200000e0000 */
[----:B------:R-:W-:-:S12]  /*01e0*/  UISETP.NE.AND UP0, UPT, UR5, 0x1, UPT ;  /* 0x000000010500788c */ /* 0x000fd8000bf05270 */
[----:B------:R-:W-:Y:S02]  /*01f0*/  UIADD3 UR31, UR37, -0x1, URZ ;  /* 0xffffffff251f7890 */ /* 0x000fe4000fffe03f */
[----:B------:R-:W-:Y:S02]  /*0200*/  UISETP.EQ.AND UP0, UPT, UR37, URZ, !UP0 ;  /* 0x0000003f2500728c */ /* 0x000fe4000c702270 */
[----:B------:R-:W-:Y:S02]  /*0210*/  UISETP.GE.U32.AND UP1, UPT, UR31, 0x4, UPT ;  /* 0x000000041f00788c */ /* 0x000fe4000bf26070 */
[----:B------:R-:W-:Y:S01]  /*0220*/  USEL UR4, URZ, 0x1, !UP0 ;  /* 0x000000013f047887 */ /* 0x000fe2000c000000 */
[----:B--2---:R-:W-:-:S03]  /*0230*/  ISETP.NE.AND P0, PT, R4, RZ, PT ;  /* 0x000000ff0400720c */ /* 0x004fc60003f05270 */
[----:B------:R-:W-:-:S10]  /*0240*/  USEL UR4, UR4, 0x2, UP1 ;  /* 0x0000000204047887 */ /* 0x000fd40008800000 */
[----:B------:R-:W-:Y:S05]  /*0250*/  @P0 BRA `(.L_x_2) ;  /* 0x0000000000480947 */ /* 0x000fea0003800000 */
[----:B------:R-:W1:Y:S01]  /*0260*/  S2UR UR10, SR_CgaCtaId ;  /* 0x00000000000a79c3 */ /* 0x000e620000008800 */
[----:B------:R-:W-:Y:S01]  /*0270*/  UMOV UR6, 0x400 ;  /* 0x0000040000067882 */ /* 0x000fe20000000000 */
[----:B------:R-:W-:Y:S01]  /*0280*/  UMOV UR7, 0x1 ;  /* 0x0000000100077882 */ /* 0x000fe20000000000 */
[----:B------:R-:W-:Y:S01]  /*0290*/  UMOV UR8, 0x80 ;  /* 0x0000008000087882 */ /* 0x000fe20000000000 */
[----:B------:R-:W-:Y:S01]  /*02a0*/  ELECT P0, URZ, PT ;  /* 0x00000000003f782f */ /* 0x000fe20003800000 */
[----:B------:R-:W-:-:S04]  /*02b0*/  UIADD3 UR8, -UR8, 0x100000, URZ ;  /* 0x0010000008087890 */ /* 0x000fc8000fffe13f */
[----:B------:R-:W-:Y:S02]  /*02c0*/  USHF.L.U32 UR9, UR8, 0xb, URZ ;  /* 0x0000000b08097899 */ /* 0x000fe4000800063f */
[----:B------:R-:W-:Y:S02]  /*02d0*/  USHF.L.U32 UR8, UR8, 0x1, URZ ;  /* 0x0000000108087899 */ /* 0x000fe4000800063f */
[----:B-1----:R-:W-:Y:S02]  /*02e0*/  ULEA UR10, UR10, UR6, 0x18 ;  /* 0x000000060a0a7291 */ /* 0x002fe4000f8ec03f */
[----:B------:R-:W-:-:S04]  /*02f0*/  UIADD3 UR6, -UR7, 0x100000, URZ ;  /* 0x0010000007067890 */ /* 0x000fc8000fffe13f */
[----:B------:R-:W-:Y:S02]  /*0300*/  USHF.L.U32 UR7, UR6, 0xb, URZ ;  /* 0x0000000b06077899 */ /* 0x000fe4000800063f */
[----:B------:R-:W-:Y:S01]  /*0310*/  USHF.L.U32 UR6, UR6, 0x1, URZ ;  /* 0x0000000106067899 */ /* 0x000fe2000800063f */
[----:B------:R-:W1:Y:S11]  /*0320*/  FENCE.VIEW.ASYNC.S ;  /* 0x00000000000073c6 */ /* 0x000e760000000000 */
[----:B-1----:R1:W2:Y:S01]  /*0330*/  SYNCS.EXCH.64 URZ, [UR10+0x84050], UR6 ;  /* 0x084050060a3f75b2 */ /* 0x0022a20008000100 */
[----:B------:R1:W3:Y:S01]  /*0340*/  SYNCS.EXCH.64 URZ, [UR10+0x84060], UR8 ;  /* 0x084060080a3f75b2 */ /* 0x0002e20008000100 */
[----:B------:R1:W4:Y:S01]  /*0350*/  SYNCS.EXCH.64 URZ, [UR10+0x84058], UR6 ;  /* 0x084058060a3f75b2 */ /* 0x0003220008000100 */
[----:B------:R1:W1:Y:S01]  /*0360*/  SYNCS.EXCH.64 URZ, [UR10+0x84068], UR8 ;  /* 0x084068080a3f75b2 */ /* 0x0002620008000100 */
[----:B------:R-:W-:Y:S01]  /*0370*/  NOP ;  /* 0x0000000000007918 */ /* 0x000fe20000000000 */
.L_x_2:
[----:B------:R-:W5:Y:S01]  /*0380*/  SHFL.IDX PT, R3, R2, RZ, 0x1f ;  /* 0x00001fff02037589 */ /* 0x000f6200000e0000 */
[----:B------:R-:W-:Y:S01]  /*0390*/  NOP ;  /* 0x0000000000007918 */ /* 0x000fe20000000000 */
[----:B-----5:R-:W-:-:S13]  /*03a0*/  ISETP.NE.AND P0, PT, R3, RZ, PT ;  /* 0x000000ff0300720c */ /* 0x020fda0003f05270 */
[----:B------:R-:W-:Y:S05]  /*03b0*/  @P0 BRA `(.L_x_3) ;  /* 0x0000000000600947 */ /* 0x000fea0003800000 */
[----:B-1----:R-:W1:Y:S01]  /*03c0*/  S2UR UR7, SR_CgaCtaId ;  /* 0x00000000000779c3 */ /* 0x002e620000008800 */
[----:B------:R-:W-:Y:S01]  /*03d0*/  UMOV UR6, 0x400 ;  /* 0x0000040000067882 */ /* 0x000fe20000000000 */
[----:B------:R-:W-:Y:S01]  /*03e0*/  UMOV UR8, 0x1 ;  /* 0x0000000100087882 */ /* 0x000fe20000000000 */
[----:B------:R-:W-:Y:S01]  /*03f0*/  UMOV UR11, 0x100 ;  /* 0x00000100000b7882 */ /* 0x000fe20000000000 */
[----:B------:R-:W-:-:S04]  /*0400*/  UIADD3 UR8, -UR8, 0x100000, URZ ;  /* 0x0010000008087890 */ /* 0x000fc8000fffe13f */
[----:B------:R-:W-:Y:S02]  /*0410*/  USHF.L.U32 UR9, UR8, 0xb, URZ ;  /* 0x0000000b08097899 */ /* 0x000fe4000800063f */
[----:B------:R-:W-:Y:S01]  /*0420*/  USHF.L.U32 UR8, UR8, 0x1, URZ ;  /* 0x0000000108087899 */ /* 0x000fe2000800063f */
[----:B------:R-:W-:Y:S01]  /*0430*/  ELECT P0, URZ, PT ;  /* 0x00000000003f782f */ /* 0x000fe20003800000 */
[----:B-1----:R-:W-:Y:S02]  /*0440*/  ULEA UR10, UR7, UR6, 0x18 ;  /* 0x00000006070a7291 */ /* 0x002fe4000f8ec03f */
[----:B------:R-:W-:-:S04]  /*0450*/  UIADD3 UR6, -UR11, 0x100000, URZ ;  /* 0x001000000b067890 */ /* 0x000fc8000fffe13f */
[----:B------:R-:W-:Y:S02]  /*0460*/  USHF.L.U32 UR7, UR6, 0xb, URZ ;  /* 0x0000000b06077899 */ /* 0x000fe4000800063f */
[----:B------:R-:W-:Y:S01]  /*0470*/  USHF.L.U32 UR6, UR6, 0x1, URZ ;  /* 0x0000000106067899 */ /* 0x000fe2000800063f */
[----:B------:R-:W1:Y:S03]  /*0480*/  FENCE.VIEW.ASYNC.S ;  /* 0x00000000000073c6 */ /* 0x000e660000000000 */
[----:B-1----:R1:W1:Y:S08]  /*0490*/  SYNCS.EXCH.64 URZ, [UR10+0x84000], UR8 ;  /* 0x084000080a3f75b2 */ /* 0x0022700008000100 */
[----:B------:R1:W1:Y:S01]  /*04a0*/  SYNCS.EXCH.64 URZ, [UR10+0x84028], UR6 ;  /* 0x084028060a3f75b2 */ /* 0x0002620008000100 */
        /* <DEDUP_REMOVED lines=8> */
[----:B------:R-:W-:Y:S01]  /*0530*/  NOP ;  /* 0x0000000000007918 */ /* 0x000fe20000000000 */
.L_x_3:
        /* <DEDUP_REMOVED lines=21> */
[----:B------:R-:W-:Y:S01]  /*0690*/  NOP ;  /* 0x0000000000007918 */ /* 0x000fe20000000000 */
.L_x_4:
[----:B------:R-:W5:Y:S01]  /*06a0*/  SHFL.IDX PT, R3, R2, RZ, 0x1f ;  /* 0x00001fff02037589 */ /* 0x000f6200000e0000 */
[----:B------:R-:W-:Y:S01]  /*06b0*/  ELECT P0, URZ, PT ;  /* 0x00000000003f782f */ /* 0x000fe20003800000 */
[----:B------:R-:W-:Y:S01]  /*06c0*/  NOP ;  /* 0x0000000000007918 */ /* 0x000fe20000000000 */
[----:B-1----:R-:W-:Y:S02]  /*06d0*/  UMOV UR6, 0x80 ;  /* 0x0000008000067882 */ /* 0x002fe40000000000 */
[C---:B-----5:R-:W-:Y:S02]  /*06e0*/  ISETP.NE.OR P0, PT, R3.reuse, RZ, !P0 ;  /* 0x000000ff0300720c */ /* 0x060fe40004705670 */
[----:B------:R-:W-:-:S11]  /*06f0*/  ISETP.NE.AND P2, PT, R3, RZ, PT ;  /* 0x000000ff0300720c */ /* 0x000fd60003f45270 */
[----:B------:R-:W-:Y:S01]  /*0700*/  VOTEU.ALL UP0, P0 ;  /* 0x00000000003f7886 */ /* 0x000fe20000000000 */
[----:B------:R-:W-:Y:S01]  /*0710*/  VOTEU.ALL UP2, P0 ;  /* 0x00000000003f7886 */ /* 0x000fe20000040000 */
[----:B------:R-:W-:Y:S01]  /*0720*/  VOTEU.ALL UP3, P0 ;  /* 0x00000000003f7886 */ /* 0x000fe20000060000 */
[----:B------:R-:W-:Y:S02]  /*0730*/  VOTEU.ALL UP4, P0 ;  /* 0x00000000003f7886 */ /* 0x000fe40000080000 */
[----:B------:R-:W1:Y:S01]  /*0740*/  @!UP0 S2UR UR9, SR_CgaCtaId ;  /* 0x00000000000989c3 */ /* 0x000e620000008800 */
[----:B------:R-:W-:Y:S01]  /*0750*/  @!UP0 UMOV UR8, 0x400 ;  /* 0x0000040000088882 */ /* 0x000fe20000000000 */
[----:B------:R-:W-:-:S04]  /*0760*/  @!UP0 UIADD3 UR6, -UR6, 0x100000, URZ ;  /* 0x0010000006068890 */ /* 0x000fc8000fffe13f */
[----:B------:R-:W-:Y:S02]  /*0770*/  @!UP0 USHF.L.U32 UR7, UR6, 0xb, URZ ;  /* 0x0000000b06078899 */ /* 0x000fe4000800063f */
[----:B------:R-:W-:Y:S02]  /*0780*/  @!UP0 USHF.L.U32 UR6, UR6, 0x1, URZ ;  /* 0x0000000106068899 */ /* 0x000fe4000800063f */
[----:B-1----:R-:W-:Y:S01]  /*0790*/  @!UP0 ULEA UR8, UR9, UR8, 0x18 ;  /* 0x0000000809088291 */ /* 0x002fe2000f8ec03f */
[----:B------:R-:W-:Y:S01]  /*07a0*/  VOTEU.ALL UP0, P0 ;  /* 0x00000000003f7886 */ /* 0x000fe20000000000 */
[----:B------:R-:W1:Y:S10]  /*07b0*/  FENCE.VIEW.ASYNC.S ;  /* 0x00000000000073c6 */ /* 0x000e740000000000 */
[----:B-1----:R1:W1:Y:S01]  /*07c0*/  @!UP0 SYNCS.EXCH.64 URZ, [UR8+0x84090], UR6 ;  /* 0x08409006083f85b2 */ /* 0x0022620008000100 */
[----:B------:R1:W1:Y:S01]  /*07d0*/  @!UP2 SYNCS.EXCH.64 URZ, [UR8+0x84098], UR6 ;  /* 0x08409806083fa5b2 */ /* 0x0002620008000100 */
[----:B------:R1:W1:Y:S01]  /*07e0*/  @!UP3 SYNCS.EXCH.64 URZ, [UR8+0x840a0], UR6 ;  /* 0x0840a006083fb5b2 */ /* 0x0002620008000100 */
[----:B------:R1:W1:Y:S01]  /*07f0*/  @!UP4 SYNCS.EXCH.64 URZ, [UR8+0x840a8], UR6 ;  /* 0x0840a806083fc5b2 */ /* 0x0002620008000100 */
[----:B------:R-:W-:Y:S01]  /*0800*/  NOP ;  /* 0x0000000000007918 */ /* 0x000fe20000000000 */
[----:B------:R-:W-:Y:S05]  /*0810*/  @P2 BRA `(.L_x_5) ;  /* 0x0000000000582947 */ /* 0x000fea0003800000 */
[----:B-1----:R-:W1:Y:S01]  /*0820*/  S2UR UR7, SR_CgaCtaId ;  /* 0x00000000000779c3 */ /* 0x002e620000008800 */
[----:B------:R-:W-:Y:S01]  /*0830*/  UMOV UR6, 0x400 ;  /* 0x0000040000067882 */ /* 0x000fe20000000000 */
[----:B------:R-:W-:Y:S01]  /*0840*/  UMOV UR8, 0x20 ;  /* 0x0000002000087882 */ /* 0x000fe20000000000 */
[----:B------:R-:W-:Y:S01]  /*0850*/  UMOV UR9, 0x80 ;  /* 0x0000008000097882 */ /* 0x000fe20000000000 */
[----:B------:R-:W-:Y:S01]  /*0860*/  ELECT P0, URZ, PT ;  /* 0x00000000003f782f */ /* 0x000fe20003800000 */
[----:B-1----:R-:W-:Y:S02]  /*0870*/  ULEA UR10, UR7, UR6, 0x18 ;  /* 0x00000006070a7291 */ /* 0x002fe4000f8ec03f */
[----:B------:R-:W-:-:S04]  /*0880*/  UIADD3 UR6, -UR8, 0x100000, URZ ;  /* 0x0010000008067890 */ /* 0x000fc8000fffe13f */
[----:B------:R-:W-:Y:S02]  /*0890*/  USHF.L.U32 UR7, UR6, 0xb, URZ ;  /* 0x0000000b06077899 */ /* 0x000fe4000800063f */
[----:B------:R-:W-:Y:S02]  /*08a0*/  USHF.L.U32 UR6, UR6, 0x1, URZ ;  /* 0x0000000106067899 */ /* 0x000fe4000800063f */
        /* <DEDUP_REMOVED lines=13> */
.L_x_5:
[----:B------:R-:W-:Y:S01]  /*0980*/  ISETP.NE.AND P0, PT, RZ, UR37, PT ;  /* 0x00000025ff007c0c */ /* 0x000fe2000bf05270 */
[----:B------:R-:W-:Y:S01]  /*0990*/  NOP ;  /* 0x0000000000007918 */ /* 0x000fe20000000000 */
[----:B------:R-:W-:Y:S01]  /*09a0*/  MOV R2, UR5 ;  /* 0x0000000500027c02 */ /* 0x000fe20008000f00 */
[----:B-1234-:R-:W-:Y:S03]  /*09b0*/  BAR.SYNC.DEFER_BLOCKING 0x0 ;  /* 0x0000000000007b1d */ /* 0x01efe60000010000 */
[----:B------:R-:W-:-:S07]  /*09c0*/  ISETP.EQ.AND P2, PT, R2, 0x1, P1 ;  /* 0x000000010200780c */ /* 0x000fce0000f42270 */
[----:B------:R-:W-:Y:S06]  /*09d0*/  @!P0 BRA `(.L_x_6) ;  /* 0x00000184007c8947 */ /* 0x000fec0003800000 */
[----:B------:R-:W-:-:S06]  /*09e0*/  UISETP.GT.U32.AND UP0, UPT, UR31, 0x3, UPT ;  /* 0x000000031f00788c */ /* 0x000fcc000bf04070 */
[----:B------:R-:W-:-:S13]  /*09f0*/  PLOP3.LUT P0, PT, PT, PT, UP0, 0x80, 0x0 ;  /* 0x000000000000781c */ /* 0x000fda0003f0f008 */
[----:B------:R-:W-:Y:S05]  /*0a00*/  @P0 EXIT ;  /* 0x000000000000094d */ /* 0x000fea0003800000 */
.L_x_7:
[----:B------:R-:W-:-:S08]  /*0a10*/  NOP ;  /* 0x0000000000007918 */ /* 0x000fd00000000000 */
[----:B------:R-:W1:Y:S02]  /*0a20*/  USETMAXREG.TRY_ALLOC.CTAPOOL UP0, 0xf0 ;  /* 0x000000f0000079c8 */ /* 0x000e640008000600 */
[----:B-1----:R-:W-:-:S13]  /*0a30*/  PLOP3.LUT P0, PT, PT, PT, UP0, 0x80, 0x0 ;  /* 0x000000000000781c */ /* 0x002fda0003f0f008 */
[----:B------:R-:W-:Y:S05]  /*0a40*/  @!P0 BRA `(.L_x_7) ;  /* 0xfffffffc00f08947 */ /* 0x000fea000383ffff */
[----:B------:R-:W-:Y:S01]  /*0a50*/  UISETP.NE.AND UP0, UPT, UR37, 0x1, UPT ;  /* 0x000000012500788c */ /* 0x000fe2000bf05270 */
[----:B------:R-:W1:Y:S01]  /*0a60*/  S2UR UR5, SR_CTAID.X ;  /* 0x00000000000579c3 */ /* 0x000e620000002500 */
[----:B------:R-:W-:Y:S01]  /*0a70*/  UMOV UR6, URZ ;  /* 0x0000003f00067c82 */ /* 0x000fe20008000000 */
[----:B------:R-:W-:-:S03]  /*0a80*/  UMOV UR7, URZ ;  /* 0x0000003f00077c82 */ /* 0x000fc60008000000 */
[----:B------:R-:W-:-:S13]  /*0a90*/  PLOP3.LUT P0, PT, PT, PT, UP0, 0x80, 0x0 ;  /* 0x000000000000781c */ /* 0x000fda0003f0f008 */
[----:B------:R-:W-:Y:S05]  /*0aa0*/  @!P0 BRA `(.L_x_8) ;  /* 0x00000000003c8947 */ /* 0x000fea0003800000 */
[----:B------:R-:W-:Y:S01]  /*0ab0*/  UISETP.NE.AND UP0, UPT, UR37, 0x2, UPT ;  /* 0x000000022500788c */ /* 0x000fe2000bf05270 */
[----:B------:R-:W-:-:S05]  /*0ac0*/  UMOV UR7, 0x1 ;  /* 0x0000000100077882 */ /* 0x000fca0000000000 */
[----:B------:R-:W-:-:S13]  /*0ad0*/  PLOP3.LUT P1, PT, PT, PT, UP0, 0x80, 0x0 ;  /* 0x000000000000781c */ /* 0x000fda0003f2f008 */
[----:B------:R-:W-:Y:S05]  /*0ae0*/  @!P1 BRA `(.L_x_8) ;  /* 0x00000000002c9947 */ /* 0x000fea0003800000 */
[----:B------:R-:W-:-:S06]  /*0af0*/  UISETP.NE.AND UP0, UPT, UR37, 0x3, UPT ;  /* 0x000000032500788c */ /* 0x000fcc000bf05270 */
[----:B------:R-:W-:-:S13]  /*0b00*/  PLOP3.LUT P1, PT, PT, PT, UP0, 0x80, 0x0 ;  /* 0x000000000000781c */ /* 0x000fda0003f2f008 */
[----:B------:R-:W-:Y:S05]  /*0b10*/  @!P1 BRA `(.L_x_9) ;  /* 0x0000000000189947 */ /* 0x000fea0003800000 */
[----:B------:R-:W-:-:S11]  /*0b20*/  UISETP.NE.AND UP0, UPT, UR37, 0x4, UPT ;  /* 0x000000042500788c */ /* 0x000fd6000bf05270 */
[----:B------:R-:W-:Y:S01]  /*0b30*/  @!UP0 UMOV UR6, 0x1 ;  /* 0x0000000100068882 */ /* 0x000fe20000000000 */
[----:B------:R-:W-:Y:S01]  /*0b40*/  @!UP0 UMOV UR7, 0x1 ;  /* 0x0000000100078882 */ /* 0x000fe20000000000 */
[----:B------:R-:W-:Y:S01]  /*0b50*/  @UP0 UMOV UR6, URZ ;  /* 0x0000003f00060c82 */ /* 0x000fe20008000000 */
[----:B------:R-:W-:Y:S01]  /*0b60*/  @UP0 UMOV UR7, URZ ;  /* 0x0000003f00070c82 */ /* 0x000fe20008000000 */
[----:B------:R-:W-:Y:S05]  /*0b70*/  BRA `(.L_x_8) ;  /* 0x0000000000087947 */ /* 0x000fea0003800000 */
.L_x_9:
[----:B------:R-:W-:Y:S01]  /*0b80*/  UMOV UR6, 0x1 ;  /* 0x0000000100067882 */ /* 0x000fe20000000000 */
[----:B------:R-:W-:-:S05]  /*0b90*/  UMOV UR7, URZ ;  /* 0x0000003f00077c82 */ /* 0x000fca0008000000 */
.L_x_8:
[----:B------:R-:W-:Y:S05]  /*0ba0*/  @!P0 BRA `(.L_x_10) ;  /* 0x00000000003c8947 */ /* 0x000fea0003800000 */
[----:B------:R-:W-:-:S06]  /*0bb0*/  UISETP.NE.AND UP0, UPT, UR37, 0x2, UPT ;  /* 0x000000022500788c */ /* 0x000fcc000bf05270 */
[----:B------:R-:W-:-:S13]  /*0bc0*/  PLOP3.LUT P0, PT, PT, PT, UP0, 0x80, 0x0 ;  /* 0x000000000000781c */ /* 0x000fda0003f0f008 */
[----:B------:R-:W-:Y:S05]  /*0bd0*/  @!P0 BRA `(.L_x_11) ;  /* 0x0000000000288947 */ /* 0x000fea0003800000 */
[----:B------:R-:W-:-:S06]  /*0be0*/  UISETP.NE.AND UP0, UPT, UR37, 0x3, UPT ;  /* 0x000000032500788c */ /* 0x000fcc000bf05270 */
[----:B------:R-:W-:-:S13]  /*0bf0*/  PLOP3.LUT P0, PT, PT, PT, UP0, 0x80, 0x0 ;  /* 0x000000000000781c */ /* 0x000fda0003f0f008 */
[----:B------:R-:W-:Y:S05]  /*0c00*/  @!P0 BRA `(.L_x_12) ;  /* 0x0000000000148947 */ /* 0x000fea0003800000 */
[----:B------:R-:W-:-:S06]  /*0c10*/  UISETP.NE.AND UP0, UPT, UR37, 0x4, UPT ;  /* 0x000000042500788c */ /* 0x000fcc000bf05270 */
[----:B------:R-:W-:-:S13]  /*0c20*/  PLOP3.LUT P0, PT, PT, PT, UP0, 0x80, 0x0 ;  /* 0x000000000000781c */ /* 0x000fda0003f0f008 */
[----:B------:R-:W-:Y:S05]  /*0c30*/  @P0 BRA `(.L_x_13) ;  /* 0x00000000001c0947 */ /* 0x000fea0003800000 */
[----:B-1----:R-:W-:Y:S01]  /*0c40*/  ULEA UR5, UR5, 0x3, 0x1 ;  /* 0x0000000305057891 */ /* 0x002fe2000f8e083f */
[----:B------:R-:W-:Y:S11]  /*0c50*/  BRA `(.L_x_13) ;  /* 0x0000000000147947 */ /* 0x000ff60003800000 */
.L_x_12:
[----:B-1----:R-:W-:Y:S01]  /*0c60*/  ULEA UR5, UR5, 0x2, 0x1 ;  /* 0x0000000205057891 */ /* 0x002fe2000f8e083f */
[----:B------:R-:W-:Y:S11]  /*0c70*/  BRA `(.L_x_13) ;  /* 0x00000000000c7947 */ /* 0x000ff60003800000 */
.L_x_11:
[----:B-1----:R-:W-:Y:S01]  /*0c80*/  ULEA UR5, UR5, 0x1, 0x1 ;  /* 0x0000000105057891 */ /* 0x002fe2000f8e083f */
[----:B------:R-:W-:Y:S11]  /*0c90*/  BRA `(.L_x_13) ;  /* 0x0000000000047947 */ /* 0x000ff60003800000 */
.L_x_10:
[----:B-1----:R-:W-:-:S12]  /*0ca0*/  USHF.L.U32 UR5, UR5, 0x1, URZ ;  /* 0x0000000105057899 */ /* 0x002fd8000800063f */
.L_x_13:
[----:B------:R-:W-:-:S04]  /*0cb0*/  ULOP3.LUT UR8, UR4, 0x1, URZ, 0xfc, !UPT ;  /* 0x0000000104087892 */ /* 0x000fc8000f8efc3f */
[----:B------:R-:W-:-:S06]  /*0cc0*/  UISETP.NE.AND UP0, UPT, UR8, 0x3, UPT ;  /* 0x000000030800788c */ /* 0x000fcc000bf05270 */
[----:B------:R-:W-:-:S13]  /*0cd0*/  PLOP3.LUT P0, PT, PT, PT, UP0, 0x80, 0x0 ;  /* 0x000000000000781c */ /* 0x000fda0003f0f008 */
[----:B------:R-:W-:Y:S05]  /*0ce0*/  @!P0 BRA `(.L_x_14) ;  /* 0x0000000000048947 */ /* 0x000fea0003800000 */
[----:B-1----:R-:W-:Y:S01]  /*0cf0*/  BPT.TRAP 0x1 ;  /* 0x000000040000795c */ /* 0x002fe20000300000 */
.L_x_14:
[----:B------:R-:W2:Y:S01]  /*0d00*/  S2UR UR8, SR_CgaCtaId ;  /* 0x00000000000879c3 */ /* 0x000ea20000008800 */
[----:B------:R-:W-:Y:S01]  /*0d10*/  UMOV UR36, 0x400 ;  /* 0x0000040000247882 */ /* 0x000fe20000000000 */
[----:B------:R-:W-:Y:S02]  /*0d20*/  MOV R2, UR6 ;  /* 0x0000000600027c02 */ /* 0x000fe40008000f00 */
[----:B------:R-:W-:Y:S02]  /*0d30*/  SHF.R.S32.HI R3, RZ, 0x1f, R0 ;  /* 0x0000001fff037819 */ /* 0x000fe40000011400 */
[----:B------:R-:W-:Y:S02]  /*0d40*/  SHF.L.U32 R2, R2, 0x1f, RZ ;  /* 0x0000001f02027819 */ /* 0x000fe400000006ff */
[----:B------:R-:W-:-:S04]  /*0d50*/  LEA.HI R3, R3, R0, RZ, 0x7 ;  /* 0x0000000003037211 */ /* 0x000fc800078f38ff */
[----:B------:R-:W-:-:S05]  /*0d60*/  LOP3.LUT R3, R3, 0xffffff80, RZ, 0xc0, !PT ;  /* 0xffffff8003037812 */ /* 0x000fca00078ec0ff */
[----:B------:R-:W-:-:S05]  /*0d70*/  IMAD.IADD R3, R0, 0x1, -R3 ;  /* 0x0000000100037824 */ /* 0x000fca00078e0a03 */
[----:B------:R-:W-:Y:S01]  /*0d80*/  SHF.R.S32.HI R0, RZ, 0x1f, R3 ;  /* 0x0000001fff007819 */ /* 0x000fe20000011403 */
[----:B--2---:R-:W-:-:S03]  /*0d90*/  ULEA UR36, UR8, UR36, 0x18 ;  /* 0x0000002408247291 */ /* 0x004fc6000f8ec03f */
[----:B------:R-:W-:Y:S01]  /*0da0*/  LEA.HI R0, R0, R3, RZ, 0x2 ;  /* 0x0000000300007211 */ /* 0x000fe200078f10ff */
[----:B------:R-:W-:-:S03]  /*0db0*/  ULEA UR8, UR7, UR36, 0x3 ;  /* 0x0000002407087291 */ /* 0x000fc6000f8e183f */
[----:B------:R-:W-:-:S04]  /*0dc0*/  LOP3.LUT R0, R0, 0x7ffffffc, RZ, 0xc0, !PT ;  /* 0x7ffffffc00007812 */ /* 0x000fc800078ec0ff */
[----:B------:R-:W-:Y:S02]  /*0dd0*/  IADD3 R0, R3, -R0, RZ ;  /* 0x8000000003007210 */ /* 0x000fe40007ffe0ff */
[----:B------:R-:W2:Y:S02]  /*0de0*/  SYNCS.PHASECHK.TRANS64.TRYWAIT P1, [UR8+0x84050], R2 ;  /* 0x08405002ff0075a7 */ /* 0x000ea40008020148 */
[----:B--2---:R-:W-:Y:S05]  /*0df0*/  @!P1 BRA `(.L_x_15) ;  /* 0x0000019400c89947 */ /* 0x004fea0003800000 */
.L_x_109:
[----:B------:R-:W-:Y:S01]  /*0e00*/  SHF.L.U32 R0, R0, 0x1, RZ ;  /* 0x0000000100007819 */ /* 0x000fe200000006ff */
[----:B------:R-:W-:Y:S06]  /*0e10*/  @!P0 BRA `(.L_x_16) ;  /* 0x0000000000048947 */ /* 0x000fec0003800000 */
[----:B-1----:R-:W-:Y:S01]  /*0e20*/  BPT.TRAP 0x1 ;  /* 0x000000040000795c */ /* 0x002fe20000300000 */
.L_x_16:
[----:B------:R-:W-:Y:S01]  /*0e30*/  SHF.L.U32 R4, RZ, 0x1f, RZ ;  /* 0x0000001fff047819 */ /* 0x000fe200000006ff */
[----:B------:R-:W-:Y:S01]  /*0e40*/  UIADD3 UR34, UR36, 0x84090, URZ ;  /* 0x0008409024227890 */ /* 0x000fe2000fffe03f */
[----:B------:R-:W-:Y:S02]  /*0e50*/  ISETP.NE.AND P2, PT, RZ, UR31, PT ;  /* 0x0000001fff007c0c */ /* 0x000fe4000bf45270 */
[----:B------:R-:W3:Y:S02]  /*0e60*/  SYNCS.PHASECHK.TRANS64.TRYWAIT P1, [UR36+0x84000], R4 ;  /* 0x08400004ff0075a7 */ /* 0x000ee40008020164 */
[----:B---3--:R-:W-:Y:S09]  /*0e70*/  @!P1 BRA `(.L_x_17) ;  /* 0x0000019400c09947 */ /* 0x008ff20003800000 */
.L_x_110:
[----:B------:R-:W-:Y:S01]  /*0e80*/  ULEA UR6, UR37, UR34, 0x3 ;  /* 0x0000002225067291 */ /* 0x000fe2000f8e183f */
[----:B--2---:R-:W-:-:S04]  /*0e90*/  SEL R2, RZ, 0x1, P2 ;  /* 0x00000001ff027807 */ /* 0x004fc80001000000 */
[----:B------:R-:W-:-:S04]  /*0ea0*/  SHF.L.U32 R2, R2, 0x1f, RZ ;  /* 0x0000001f02027819 */ /* 0x000fc800000006ff */
[----:B------:R-:W2:Y:S02]  /*0eb0*/  SYNCS.PHASECHK.TRANS64.TRYWAIT P1, [UR6+-0x8], R2 ;  /* 0xfffff802ff0075a7 */ /* 0x000ea40008020146 */
[----:B--2---:R-:W-:Y:S05]  /*0ec0*/  @!P1 BRA `(.L_x_18) ;  /* 0x0000019400c49947 */ /* 0x004fea0003800000 */
.L_x_111:
[----:B------:R-:W-:Y:S01]  /*0ed0*/  USHF.R.U32.HI UR6, URZ, 0x4, UR36 ;  /* 0x000000043f067899 */ /* 0x000fe20008011624 */
[----:B------:R-:W-:Y:S01]  /*0ee0*/  WARPGROUP.ARRIVE ;  /* 0x00000000000079c5 */ /* 0x000fe20000000000 */
[----:B------:R-:W-:Y:S01]  /*0ef0*/  UIADD3 UR8, UR36, 0xc000, URZ ;  /* 0x0000c00024087890 */ /* 0x000fe2000fffe03f */
[C---:B--2---:R-:W-:Y:S01]  /*0f00*/  IADD3 R2, R0.reuse, 0x1, RZ ;  /* 0x0000000100027810 */ /* 0x044fe20007ffe0ff */
[----:B------:R-:W-:Y:S01]  /*0f10*/  ULOP3.LUT UR6, UR6, 0x3fff, URZ, 0xc0, !UPT ;  /* 0x00003fff06067892 */ /* 0x000fe2000f8ec03f */
[C---:B------:R-:W-:Y:S01]  /*0f20*/  VIADD R3, R0.reuse, 0x8 ;  /* 0x0000000800037836 */ /* 0x040fe20000000000 */
[----:B------:R-:W-:Y:S01]  /*0f30*/  USHF.R.U32.HI UR8, URZ, 0x4, UR8 ;  /* 0x000000043f087899 */ /* 0x000fe20008011608 */
[C---:B------:R-:W-:Y:S01]  /*0f40*/  IADD3 R5, R0.reuse, 0x99, RZ ;  /* 0x0000009900057810 */ /* 0x040fe20007ffe0ff */
[----:B------:R-:W-:Y:S01]  /*0f50*/  ULOP3.LUT UR6, UR6, 0x10000, URZ, 0xfc, !UPT ;  /* 0x0001000006067892 */ /* 0x000fe2000f8efc3f */
[C---:B------:R-:W-:Y:S01]  /*0f60*/  IADD3 R6, R0.reuse, 0xb1, RZ ;  /* 0x000000b100067810 */ /* 0x040fe20007ffe0ff */
[----:B------:R-:W-:Y:S01]  /*0f70*/  ULOP3.LUT UR30, UR8, 0x3fff, URZ, 0xc0, !UPT ;  /* 0x00003fff081e7892 */ /* 0x000fe2000f8ec03f */
[C---:B------:R-:W-:Y:S01]  /*0f80*/  VIADD R7, R0.reuse, 0xb8 ;  /* 0x000000b800077836 */ /* 0x040fe20000000000 */
[----:B------:R-:W-:Y:S01]  /*0f90*/  UIMAD UR52, UR7, 0x600, UR6 ;  /* 0x00000600073478a4 */ /* 0x000fe2000f8e0206 */
[----:B------:R-:W-:Y:S01]  /*0fa0*/  VIADD R8, R0, 0xf8 ;  /* 0x000000f800087836 */ /* 0x000fe20000000000 */
[----:B------:R-:W-:Y:S01]  /*0fb0*/  ULOP3.LUT UR6, UR30, 0x10000, URZ, 0xfc, !UPT ;  /* 0x000100001e067892 */ /* 0x000fe2000f8efc3f */
[----:B------:R-:W-:Y:S01]  /*0fc0*/  UMOV UR53, 0x40000040 ;  /* 0x4000004000357882 */ /* 0x000fe20000000000 */
[----:B------:R-:W-:Y:S01]  /*0fd0*/  UMOV UR11, 0x40000040 ;  /* 0x40000040000b7882 */ /* 0x000fe20000000000 */
[----:B------:R-:W-:-:S02]  /*0fe0*/  UMOV UR9, UR53 ;  /* 0x0000003500097c82 */ /* 0x000fc40008000000 */
[----:B------:R-:W-:Y:S01]  /*0ff0*/  UMOV UR8, UR52 ;  /* 0x0000003400087c82 */ /* 0x000fe20008000000 */
[----:B------:R-:W-:Y:S01]  /*1000*/  UIADD3 UR48, UR52, 0x2, URZ ;  /* 0x0000000234307890 */ /* 0x000fe2000fffe03f */
[----:B------:R-:W-:Y:S01]  /*1010*/  UMOV UR10, UR6 ;  /* 0x00000006000a7c82 */ /* 0x000fe20008000000 */
[----:B------:R-:W-:Y:S01]  /*1020*/  UIADD3 UR50, UR6, 0x2, URZ ;  /* 0x0000000206327890 */ /* 0x000fe2000fffe03f */
[----:B------:R-:W-:Y:S01]  /*1030*/  HGMMA.64x256x16.F32 R24, gdesc[UR8], RZ, !UPT, gsb0 ;  /* 0x03e00000081879f0 */ /* 0x000fe2000c0008ff */
[----:B------:R-:W-:Y:S01]  /*1040*/  UMOV UR49, 0x40000040 ;  /* 0x4000004000317882 */ /* 0x000fe20000000000 */
[----:B------:R-:W-:Y:S01]  /*1050*/  UMOV UR51, 0x40000040 ;  /* 0x4000004000337882 */ /* 0x000fe20000000000 */
[----:B------:R-:W-:Y:S02]  /*1060*/  UIADD3 UR44, UR52, 0x4, URZ ;  /* 0x00000004342c7890 */ /* 0x000fe4000fffe03f */
[----:B------:R-:W-:Y:S01]  /*1070*/  UIADD3 UR46, UR6, 0x4, URZ ;  /* 0x00000004062e7890 */ /* 0x000fe2000fffe03f */
[----:B------:R-:W-:Y:S01]  /*1080*/  UMOV UR45, 0x40000040 ;  /* 0x40000040002d7882 */ /* 0x000fe20000000000 */
[----:B------:R-:W-:Y:S01]  /*1090*/  UMOV UR47, 0x40000040 ;  /* 0x40000040002f7882 */ /* 0x000fe20000000000 */
[----:B------:R-:W-:-:S02]  /*10a0*/  UIADD3 UR40, UR52, 0x6, URZ ;  /* 0x0000000634287890 */ /* 0x000fc4000fffe03f */
[----:B------:R-:W-:Y:S01]  /*10b0*/  UIADD3 UR42, UR6, 0x6, URZ ;  /* 0x00000006062a7890 */ /* 0x000fe2000fffe03f */
[----:B------:R-:W-:Y:S01]  /*10c0*/  UMOV UR41, 0x40000040 ;  /* 0x4000004000297882 */ /* 0x000fe20000000000 */
[----:B------:R-:W-:Y:S01]  /*10d0*/  UMOV UR43, 0x40000040 ;  /* 0x40000040002b7882 */ /* 0x000fe20000000000 */
[----:B------:R-:W-:Y:S02]  /*10e0*/  UIADD3 UR32, UR52, 0x200, URZ ;  /* 0x0000020034207890 */ /* 0x000fe4000fffe03f */
[----:B------:R-:W-:Y:S01]  /*10f0*/  UIADD3 UR10, UR6, 0x800, URZ ;  /* 0x00000800060a7890 */ /* 0x000fe2000fffe03f */
[----:B------:R-:W-:Y:S01]  /*1100*/  UMOV UR33, 0x40000040 ;  /* 0x4000004000217882 */ /* 0x000fe20000000000 */
[----:B------:R-:W-:Y:S01]  /*1110*/  UMOV UR11, 0x40000040 ;  /* 0x40000040000b7882 */ /* 0x000fe20000000000 */
[----:B------:R-:W-:Y:S02]  /*1120*/  UMOV UR9, UR33 ;  /* 0x0000002100097c82 */ /* 0x000fe40008000000 */
[----:B------:R-:W-:Y:S01]  /*1130*/  UMOV UR8, UR32 ;  /* 0x0000002000087c82 */ /* 0x000fe20008000000 */
[----:B------:R-:W-:Y:S01]  /*1140*/  UIADD3 UR28, UR52, 0x202, URZ ;  /* 0x00000202341c7890 */ /* 0x000fe2000fffe03f */
        /* <DEDUP_REMOVED lines=21> */
[----:B------:R-:W-:Y:S01]  /*12a0*/  ULDC UR7, c[0x0][0x28c] ;  /* 0x0000a30000077ab9 */ /* 0x000fe20000000800 */
[----:B------:R-:W-:Y:S01]  /*12b0*/  USHF.L.U32 UR31, UR31, 0x3, URZ ;  /* 0x000000031f1f7899 */ /* 0x000fe2000800063f */
[----:B------:R-:W-:Y:S01]  /*12c0*/  ISETP.GE.AND P2, PT, R2, UR7, PT ;  /* 0x0000000702007c0c */ /* 0x000fe2000bf46270 */
[----:B------:R-:W-:Y:S01]  /*12d0*/  ULDC UR7, c[0x0][0x28c] ;  /* 0x0000a30000077ab9 */ /* 0x000fe20000000800 */
[----:B------:R-:W-:Y:S01]  /*12e0*/  IADD3 R2, R0, 0x9, RZ ;  /* 0x0000000900027810 */ /* 0x000fe20007ffe0ff */
[----:B------:R-:W-:-:S03]  /*12f0*/  ULOP3.LUT UR31, UR31, 0x8, URZ, 0xc, !UPT ;  /* 0x000000081f1f7892 */ /* 0x000fc6000f8e0c3f */
[----:B------:R-:W-:Y:S01]  /*1300*/  ISETP.GE.AND P4, PT, R2, UR7, PT ;  /* 0x0000000702007c0c */ /* 0x000fe2000bf86270 */
[----:B------:R-:W-:Y:S01]  /*1310*/  ULDC UR7, c[0x0][0x28c] ;  /* 0x0000a30000077ab9 */ /* 0x000fe20000000800 */
[----:B------:R-:W-:-:S04]  /*1320*/  IADD3 R2, R0, 0x11, RZ ;  /* 0x0000001100027810 */ /* 0x000fc80007ffe0ff */
[----:B------:R-:W-:Y:S01]  /*1330*/  ISETP.GE.AND P6, PT, R2, UR7, PT ;  /* 0x0000000702007c0c */ /* 0x000fe2000bfc6270 */
[----:B------:R-:W-:Y:S01]  /*1340*/  ULDC UR7, c[0x0][0x28c] ;  /* 0x0000a30000077ab9 */ /* 0x000fe20000000800 */
[----:B------:R-:W-:Y:S01]  /*1350*/  IADD3 R2, R0, 0x19, RZ ;  /* 0x0000001900027810 */ /* 0x000fe20007ffe0ff */
[----:B------:R-:W-:Y:S02]  /*1360*/  WARPGROUP.DEPBAR.LE gsb0, 0x0 ;  /* 0x00008000000079c5 */ /* 0x000fe40000010000 */
[----:B------:R-:W-:-:S06]  /*1370*/  WARPGROUP.ARRIVE ;  /* 0x00000000000079c5 */ /* 0x000fcc0000000000 */
[----:B------:R-:W-:Y:S03]  /*1380*/  HGMMA.64x256x16.F32 R24, gdesc[UR48], R24, gsb0 ;  /* 0x03e00000301879f0 */ /* 0x000fe60008000818 */
[----:B------:R-:W-:Y:S02]  /*1390*/  WARPGROUP.DEPBAR.LE gsb0, 0x0 ;  /* 0x00008000000079c5 */ /* 0x000fe40000010000 */
[----:B------:R-:W-:-:S15]  /*13a0*/  WARPGROUP.ARRIVE ;  /* 0x00000000000079c5 */ /* 0x000fde0000000000 */
[----:B------:R-:W-:-:S08]  /*13b0*/  NOP ;  /* 0x0000000000007918 */ /* 0x000fd00000000000 */
        /* <DEDUP_REMOVED lines=8> */
[----:B------:R-:W-:Y:S01]  /*1440*/  HGMMA.64x256x16.F32 R24, gdesc[UR8], R24, gsb0 ;  /* 0x03e00000081879f0 */ /* 0x000fe20008000818 */
[----:B------:R-:W-:Y:S01]  /*1450*/  UIADD3 UR10, UR6, 0x802, URZ ;  /* 0x00000802060a7890 */ /* 0x000fe2000fffe03f */
[----:B------:R-:W-:Y:S01]  /*1460*/  UMOV UR8, UR28 ;  /* 0x0000001c00087c82 */ /* 0x000fe20008000000 */
[----:B------:R-:W-:Y:S01]  /*1470*/  UMOV UR9, UR29 ;  /* 0x0000001d00097c82 */ /* 0x000fe20008000000 */
[----:B------:R-:W-:Y:S01]  /*1480*/  UMOV UR11, 0x40000040 ;  /* 0x40000040000b7882 */ /* 0x000fe20000000000 */
[----:B------:R-:W-:Y:S02]  /*1490*/  WARPGROUP.DEPBAR.LE gsb0, 0x0 ;  /* 0x00008000000079c5 */ /* 0x000fe40000010000 */
[----:B------:R-:W-:-:S15]  /*14a0*/  WARPGROUP.ARRIVE ;  /* 0x00000000000079c5 */ /* 0x000fde0000000000 */
[----:B------:R-:W-:-:S06]  /*14b0*/  NOP ;  /* 0x0000000000007918 */ /* 0x000fcc0000000000 */
[----:B------:R-:W-:Y:S01]  /*14c0*/  HGMMA.64x256x16.F32 R24, gdesc[UR8], R24, gsb0 ;  /* 0x03e00000081879f0 */ /* 0x000fe20008000818 */
[----:B------:R-:W-:Y:S02]  /*14d0*/  UIADD3 UR8, UR52, 0x404, URZ ;  /* 0x0000040434087890 */ /* 0x000fe4000fffe03f */
[----:B------:R-:W-:Y:S01]  /*14e0*/  UIADD3 UR10, UR6, 0x1004, URZ ;  /* 0x00001004060a7890 */ /* 0x000fe2000fffe03f */
[----:B------:R-:W-:Y:S01]  /*14f0*/  UMOV UR9, 0x40000040 ;  /* 0x4000004000097882 */ /* 0x000fe20000000000 */
[----:B------:R-:W-:Y:S01]  /*1500*/  UMOV UR11, 0x40000040 ;  /* 0x40000040000b7882 */ /* 0x000fe20000000000 */
[----:B------:R-:W-:Y:S02]  /*1510*/  WARPGROUP.DEPBAR.LE gsb0, 0x0 ;  /* 0x00008000000079c5 */ /* 0x000fe40000010000 */
[----:B------:R-:W-:-:S15]  /*1520*/  WARPGROUP.ARRIVE ;  /* 0x00000000000079c5 */ /* 0x000fde0000000000 */
[----:B------:R-:W-:-:S05]  /*1530*/  NOP ;  /* 0x0000000000007918 */ /* 0x000fca0000000000 */
[----:B------:R-:W-:Y:S03]  /*1540*/  HGMMA.64x256x16.F32 R24, gdesc[UR24], R24, gsb0 ;  /* 0x03e00000181879f0 */ /* 0x000fe60008000818 */
[----:B------:R-:W-:Y:S02]  /*1550*/  WARPGROUP.DEPBAR.LE gsb0, 0x0 ;  /* 0x00008000000079c5 */ /* 0x000fe40000010000 */
[----:B------:R-:W-:-:S15]  /*1560*/  WARPGROUP.ARRIVE ;  /* 0x00000000000079c5 */ /* 0x000fde0000000000 */
[----:B------:R-:W-:-:S08]  /*1570*/  NOP ;  /* 0x0000000000007918 */ /* 0x000fd00000000000 */
[----:B------:R-:W-:Y:S01]  /*1580*/  HGMMA.64x256x16.F32 R24, gdesc[UR20], R24, gsb0 ;  /* 0x03e00000141879f0 */ /* 0x000fe20008000818 */
[----:B------:R-:W-:Y:S01]  /*1590*/  ULDC UR22, c[0x0][0x604] ;  /* 0x0001810000167ab9 */ /* 0x000fe20000000800 */
[----:B------:R-:W-:Y:S01]  /*15a0*/  ULDC UR23, c[0x0][0x604] ;  /* 0x0001810000177ab9 */ /* 0x000fe20000000800 */
        /* <DEDUP_REMOVED lines=18> */
[----:B------:R-:W-:Y:S01]  /*16d0*/  ISETP.GE.AND P3, PT, R3, UR10, PT ;  /* 0x0000000a03007c0c */ /* 0x000fe2000bf66270 */
[----:B------:R-:W-:Y:S01]  /*16e0*/  ULDC UR10, c[0x0][0x28c] ;  /* 0x0000a300000a7ab9 */ /* 0x000fe20000000800 */
[----:B------:R-:W-:-:S04]  /*16f0*/  IADD3 R3, R0, 0x10, RZ ;  /* 0x0000001000037810 */ /* 0x000fc80007ffe0ff */
[----:B------:R-:W-:Y:S01]  /*1700*/  ISETP.GE.AND P5, PT, R3, UR10, PT ;  /* 0x0000000a03007c0c */ /* 0x000fe2000bfa6270 */
[----:B------:R-:W-:Y:S01]  /*1710*/  VIADD R3, R0, 0x18 ;  /* 0x0000001800037836 */ /* 0x000fe20000000000 */
[----:B------:R-:W-:-:S04]  /*1720*/  ULDC UR10, c[0x0][0x28c] ;  /* 0x0000a300000a7ab9 */ /* 0x000fc80000000800 */
[----:B------:R-:W-:Y:S01]  /*1730*/  ISETP.GE.AND P1, PT, R3, UR10, PT ;  /* 0x0000000a03007c0c */ /* 0x000fe2000bf26270 */
[----:B------:R-:W-:Y:S01]  /*1740*/  ULDC UR10, c[0x0][0x28c] ;  /* 0x0000a300000a7ab9 */ /* 0x000fe20000000800 */
[----:B------:R-:W-:Y:S02]  /*1750*/  WARPGROUP.DEPBAR.LE gsb0, 0x0 ;  /* 0x00008000000079c5 */ /* 0x000fe40000010000 */
[----:B------:R-:W-:-:S09]  /*1760*/  WARPGROUP.ARRIVE ;  /* 0x00000000000079c5 */ /* 0x000fd20000000000 */
[----:B------:R-:W-:Y:S03]  /*1770*/  HGMMA.64x256x16.F32 R24, gdesc[UR56], R24, gsb0 ;  /* 0x03e00000381879f0 */ /* 0x000fe60008000818 */
[----:B------:R-:W-:Y:S02]  /*1780*/  WARPGROUP.DEPBAR.LE gsb0, 0x0 ;  /* 0x00008000000079c5 */ /* 0x000fe40000010000 */
[----:B------:R-:W-:Y:S02]  /*1790*/  FSEL R25, R25, -INF , !P2 ;  /* 0xff80000019197808 */ /* 0x000fe40005000000 */
[----:B------:R-:W-:Y:S02]  /*17a0*/  FSEL R27, R27, -INF , !P2 ;  /* 0xff8000001b1b7808 */ /* 0x000fe40005000000 */
[----:B------:R-:W-:Y:S01]  /*17b0*/  ISETP.GE.AND P2, PT, R2, UR7, PT ;  /* 0x0000000702007c0c */ /* 0x000fe2000bf46270 */
[----:B------:R-:W-:Y:S01]  /*17c0*/  ULDC UR7, c[0x0][0x28c] ;  /* 0x0000a30000077ab9 */ /* 0x000fe20000000800 */
[----:B------:R-:W-:-:S02]  /*17d0*/  IADD3 R2, R0, 0x20, RZ ;  /* 0x0000002000027810 */ /* 0x000fc40007ffe0ff */
[----:B------:R-:W-:Y:S02]  /*17e0*/  FSEL R28, R28, -INF , !P3 ;  /* 0xff8000001c1c7808 */ /* 0x000fe40005800000 */
[----:B------:R-:W-:Y:S02]  /*17f0*/  FSEL R30, R30, -INF , !P3 ;  /* 0xff8000001e1e7808 */ /* 0x000fe40005800000 */
[----:B------:R-:W-:Y:S01]  /*1800*/  ISETP.GE.AND P3, PT, R2, UR7, PT ;  /* 0x0000000702007c0c */ /* 0x000fe2000bf66270 */
[----:B------:R-:W-:Y:S01]  /*1810*/  ULDC UR7, c[0x0][0x28c] ;  /* 0x0000a30000077ab9 */ /* 0x000fe20000000800 */
[----:B------:R-:W-:Y:S02]  /*1820*/  IADD3 R2, R0, 0x21, RZ ;  /* 0x0000002100027810 */ /* 0x000fe40007ffe0ff */
[----:B------:R-:W-:Y:S02]  /*1830*/  FSEL R29, R29, -INF , !P4 ;  /* 0xff8000001d1d7808 */ /* 0x000fe40006000000 */
[----:B------:R-:W-:-:S02]  /*1840*/  FSEL R31, R31, -INF , !P4 ;  /* 0xff8000001f1f7808 */ /* 0x000fc40006000000 */
[----:B------:R-:W-:Y:S01]  /*1850*/  ISETP.GE.AND P4, PT, R2, UR7, PT ;  /* 0x0000000702007c0c */ /* 0x000fe2000bf86270 */
[----:B------:R-:W-:Y:S01]  /*1860*/  VIADD R2, R0, 0x28 ;  /* 0x0000002800027836 */ /* 0x000fe20000000000 */
[----:B------:R-:W-:Y:S01]  /*1870*/  ULDC UR7, c[0x0][0x28c] ;  /* 0x0000a30000077ab9 */ /* 0x000fe20000000800 */
[----:B------:R-:W-:Y:S02]  /*1880*/  FSEL R32, R32, -INF , !P5 ;  /* 0xff80000020207808 */ /* 0x000fe40006800000 */
[----:B------:R-:W-:Y:S02]  /*1890*/  FSEL R34, R34, -INF , !P5 ;  /* 0xff80000022227808 */ /* 0x000fe40006800000 */
[----:B------:R-:W-:Y:S01]  /*18a0*/  ISETP.GE.AND P5, PT, R2, UR7, PT ;  /* 0x0000000702007c0c */ /* 0x000fe2000bfa6270 */
[----:B------:R-:W-:Y:S01]  /*18b0*/  ULDC UR7, c[0x0][0x28c] ;  /* 0x0000a30000077ab9 */ /* 0x000fe20000000800 */
[----:B------:R-:W-:Y:S02]  /*18c0*/  IADD3 R2, R0, 0x29, RZ ;  /* 0x0000002900027810 */ /* 0x000fe40007ffe0ff */
[----:B------:R-:W-:-:S02]  /*18d0*/  FSEL R33, R33, -INF , !P6 ;  /* 0xff80000021217808 */ /* 0x000fc40007000000 */
[----:B------:R-:W-:Y:S02]  /*18e0*/  FSEL R35, R35, -INF , !P6 ;  /* 0xff80000023237808 */ /* 0x000fe40007000000 */
[----:B------:R-:W-:Y:S01]  /*18f0*/  ISETP.GE.AND P6, PT, R2, UR7, PT ;  /* 0x0000000702007c0c */ /* 0x000fe2000bfc6270 */
[----:B------:R-:W-:Y:S01]  /*1900*/  ULDC UR7, c[0x0][0x28c] ;  /* 0x0000a30000077ab9 */ /* 0x000fe20000000800 */
[----:B------:R-:W-:Y:S02]  /*1910*/  IADD3 R2, R0, 0x30, RZ ;  /* 0x0000003000027810 */ /* 0x000fe40007ffe0ff */
        /* <DEDUP_REMOVED lines=8> */
[----:B------:R-:W-:Y:S01]  /*19a0*/  VIADD R2, R0, 0x38 ;  /* 0x0000003800027836 */ /* 0x000fe20000000000 */
[----:B------:R-:W-:Y:S01]  /*19b0*/  ULDC UR7, c[0x0][0x28c] ;  /* 0x0000a30000077ab9 */ /* 0x000fe20000000800 */
        /* <DEDUP_REMOVED lines=13> */
[----:B------:R-:W-:Y:S01]  /*1a90*/  ULDC UR7, c[0x0][0x28c] ;  /* 0x0000a30000077ab9 */ /* 0x000fe20000000800 */
[----:B------:R-:W-:Y:S02]  /*1aa0*/  IADD3 R2, R0, 0x41, RZ ;  /* 0x0000004100027810 */ /* 0x000fe40007ffe0ff */
[----:B------:R-:W-:Y:S02]  /*1ab0*/  FSEL R45, R45, -INF , !P6 ;  /* 0xff8000002d2d7808 */ /* 0x000fe40007000000 */
[----:B------:R-:W-:Y:S02]  /*1ac0*/  FSEL R47, R47, -INF , !P6 ;  /* 0xff8000002f2f7808 */ /* 0x000fe40007000000 */
[----:B------:R-:W-:Y:S01]  /*1ad0*/  ISETP.GE.AND P6, PT, R2, UR7, PT ;  /* 0x0000000702007c0c */ /* 0x000fe2000bfc6270 */
[----:B------:R-:W-:Y:S01]  /*1ae0*/  VIADD R2, R0, 0x48 ;  /* 0x0000004800027836 */ /* 0x000fe20000000000 */
[----:B------:R-:W-:Y:S01]  /*1af0*/  ULDC UR7, c[0x0][0x28c] ;  /* 0x0000a30000077ab9 */ /* 0x000fe20000000800 */
        /* <DEDUP_REMOVED lines=94> */
[----:B------:R-:W-:-:S02]  /*20e0*/  FSEL R85, R85, -INF , !P2 ;  /* 0xff80000055557808 */ /* 0x000fc40005000000 */
[----:B------:R-:W-:Y:S02]  /*20f0*/  FSEL R87, R87, -INF , !P2 ;  /* 0xff80000057577808 */ /* 0x000fe40005000000 */
[C---:B------:R-:W-:Y:S01]  /*2100*/  ISETP.GE.AND P2, PT, R0.reuse, UR7, PT ;  /* 0x0000000700007c0c */ /* 0x040fe2000bf46270 */
[----:B------:R-:W-:Y:S01]  /*2110*/  ULDC UR7, c[0x0][0x28c] ;  /* 0x0000a30000077ab9 */ /* 0x000fe20000000800 */
[----:B------:R-:W-:Y:S02]  /*2120*/  IADD3 R2, R0, 0x91, RZ ;  /* 0x0000009100027810 */ /* 0x000fe40007ffe0ff */
[----:B------:R-:W-:Y:S02]  /*2130*/  FSEL R88, R88, -INF , !P3 ;  /* 0xff80000058587808 */ /* 0x000fe40005800000 */
[----:B------:R-:W-:Y:S02]  /*2140*/  FSEL R90, R90, -INF , !P3 ;  /* 0xff8000005a5a7808 */ /* 0x000fe40005800000 */
[----:B------:R-:W-:-:S02]  /*2150*/  FSEL R26, R26, -INF , !P2 ;  /* 0xff8000001a1a7808 */ /* 0x000fc40005000000 */
[----:B------:R-:W-:Y:S01]  /*2160*/  ISETP.GE.AND P3, PT, R2, UR10, PT ;  /* 0x0000000a02007c0c */ /* 0x000fe2000bf66270 */
[----:B------:R-:W-:Y:S01]  /*2170*/  VIADD R2, R0, 0x98 ;  /* 0x0000009800027836 */ /* 0x000fe20000000000 */
[----:B------:R-:W-:Y:S01]  /*2180*/  FMNMX R3, R26, R27, !PT ;  /* 0x0000001b1a037209 */ /* 0x000fe20007800000 */
[----:B------:R-:W-:Y:S01]  /*2190*/  ULDC UR10, c[0x0][0x604] ;  /* 0x00018100000a7ab9 */ /* 0x000fe20000000800 */
[----:B------:R-:W-:Y:S02]  /*21a0*/  FSEL R89, R89, -INF , !P4 ;  /* 0xff80000059597808 */ /* 0x000fe40006000000 */
[----:B------:R-:W-:Y:S02]  /*21b0*/  FSEL R91, R91, -INF , !P4 ;  /* 0xff8000005b5b7808 */ /* 0x000fe40006000000 */
[----:B------:R-:W-:Y:S01]  /*21c0*/  ISETP.GE.AND P4, PT, R2, UR7, PT ;  /* 0x0000000702007c0c */ /* 0x000fe2000bf86270 */
[----:B------:R-:W-:Y:S01]  /*21d0*/  ULDC UR7, c[0x0][0x28c] ;  /* 0x0000a30000077ab9 */ /* 0x000fe20000000800 */
[----:B------:R-:W-:-:S02]  /*21e0*/  FMNMX R2, R30, R3, !PT ;  /* 0x000000031e027209 */ /* 0x000fc40007800000 */
[----:B------:R-:W-:Y:S02]  /*21f0*/  FSEL R92, R92, -INF , !P5 ;  /* 0xff8000005c5c7808 */ /* 0x000fe40006800000 */
[----:B------:R-:W-:Y:S02]  /*2200*/  FMNMX R3, R31, R2, !PT ;  /* 0x000000021f037209 */ /* 0x000fe40007800000 */
[----:B------:R-:W-:Y:S02]  /*2210*/  FSEL R94, R94, -INF , !P5 ;  /* 0xff8000005e5e7808 */ /* 0x000fe40006800000 */
[----:B------:R-:W-:Y:S02]  /*2220*/  FMNMX R2, R34, R3, !PT ;  /* 0x0000000322027209 */ /* 0x000fe40007800000 */
[----:B------:R-:W-:Y:S01]  /*2230*/  ISETP.GE.AND P5, PT, R5, UR7, PT ;  /* 0x0000000705007c0c */ /* 0x000fe2000bfa6270 */
[----:B------:R-:W-:Y:S01]  /*2240*/  ULDC UR7, c[0x0][0x28c] ;  /* 0x0000a30000077ab9 */ /* 0x000fe20000000800 */
[----:B------:R-:W-:-:S02]  /*2250*/  FMNMX R3, R35, R2, !PT ;  /* 0x0000000223037209 */ /* 0x000fc40007800000 */
[----:B------:R-:W-:Y:S02]  /*2260*/  IADD3 R5, R0, 0xa0, RZ ;  /* 0x000000a000057810 */ /* 0x000fe40007ffe0ff */
[----:B------:R-:W-:Y:S02]  /*2270*/  FMNMX R2, R38, R3, !PT ;  /* 0x0000000326027209 */ /* 0x000fe40007800000 */
[----:B------:R-:W-:Y:S02]  /*2280*/  FSEL R93, R93, -INF , !P6 ;  /* 0xff8000005d5d7808 */ /* 0x000fe40007000000 */
[----:B------:R-:W-:Y:S02]  /*2290*/  FMNMX R3, R39, R2, !PT ;  /* 0x0000000227037209 */ /* 0x000fe40007800000 */
[----:B------:R-:W-:Y:S02]  /*22a0*/  FSEL R95, R95, -INF , !P6 ;  /* 0xff8000005f5f7808 */ /* 0x000fe40007000000 */
[----:B------:R-:W-:Y:S01]  /*22b0*/  ISETP.GE.AND P6, PT, R5, UR7, PT ;  /* 0x0000000705007c0c */ /* 0x000fe2000bfc6270 */
[----:B------:R-:W-:Y:S01]  /*22c0*/  ULDC UR7, c[0x0][0x28c] ;  /* 0x0000a30000077ab9 */ /* 0x000fe20000000800 */
[----:B------:R-:W-:-:S02]  /*22d0*/  IADD3 R5, R0, 0xa1, RZ ;  /* 0x000000a100057810 */ /* 0x000fc40007ffe0ff */
[----:B------:R-:W-:Y:S02]  /*22e0*/  FMNMX R2, R42, R3, !PT ;  /* 0x000000032a027209 */ /* 0x000fe40007800000 */
[----:B------:R-:W-:Y:S02]  /*22f0*/  FSEL R96, R96, -INF , !P1 ;  /* 0xff80000060607808 */ /* 0x000fe40004800000 */
[----:B------:R-:W-:Y:S02]  /*2300*/  FSEL R98, R98, -INF , !P1 ;  /* 0xff80000062627808 */ /* 0x000fe40004800000 */
[----:B------:R-:W-:Y:S01]  /*2310*/  ISETP.GE.AND P1, PT, R5, UR7, PT ;  /* 0x0000000705007c0c */ /* 0x000fe2000bf26270 */
[----:B------:R-:W-:Y:S01]  /*2320*/  VIADD R5, R0, 0xa8 ;  /* 0x000000a800057836 */ /* 0x000fe20000000000 */
[----:B------:R-:W-:Y:S01]  /*2330*/  FMNMX R3, R43, R2, !PT ;  /* 0x000000022b037209 */ /* 0x000fe20007800000 */
[----:B------:R-:W-:Y:S01]  /*2340*/  ULDC UR7, c[0x0][0x28c] ;  /* 0x0000a30000077ab9 */ /* 0x000fe20000000800 */
[----:B------:R-:W-:-:S02]  /*2350*/  FSEL R97, R97, -INF , !P3 ;  /* 0xff80000061617808 */ /* 0x000fc40005800000 */
[----:B------:R-:W-:Y:S02]  /*2360*/  FSEL R99, R99, -INF , !P3 ;  /* 0xff80000063637808 */ /* 0x000fe40005800000 */
[----:B------:R-:W-:Y:S02]  /*2370*/  FMNMX R2, R46, R3, !PT ;  /* 0x000000032e027209 */ /* 0x000fe40007800000 */
[----:B------:R-:W-:Y:S01]  /*2380*/  ISETP.GE.AND P3, PT, R5, UR7, PT ;  /* 0x0000000705007c0c */ /* 0x000fe2000bf66270 */
[----:B------:R-:W-:Y:S01]  /*2390*/  ULDC UR7, c[0x0][0x28c] ;  /* 0x0000a30000077ab9 */ /* 0x000fe20000000800 */
[----:B------:R-:W-:Y:S02]  /*23a0*/  IADD3 R5, R0, 0xa9, RZ ;  /* 0x000000a900057810 */ /* 0x000fe40007ffe0ff */
[----:B------:R-:W-:Y:S02]  /*23b0*/  FMNMX R3, R47, R2, !PT ;  /* 0x000000022f037209 */ /* 0x000fe40007800000 */
[----:B------:R-:W-:-:S02]  /*23c0*/  FSEL R100, R100, -INF , !P4 ;  /* 0xff80000064647808 */ /* 0x000fc40006000000 */
[----:B------:R-:W-:Y:S02]  /*23d0*/  FSEL R102, R102, -INF , !P4 ;  /* 0xff80000066667808 */ /* 0x000fe40006000000 */
[----:B------:R-:W-:Y:S01]  /*23e0*/  ISETP.GE.AND P4, PT, R5, UR7, PT ;  /* 0x0000000705007c0c */ /* 0x000fe2000bf86270 */
[----:B------:R-:W-:Y:S01]  /*23f0*/  ULDC UR7, c[0x0][0x28c] ;  /* 0x0000a30000077ab9 */ /* 0x000fe20000000800 */
[----:B------:R-:W-:Y:S02]  /*2400*/  IADD3 R5, R0, 0xb0, RZ ;  /* 0x000000b000057810 */ /* 0x000fe40007ffe0ff */
[----:B------:R-:W-:Y:S02]  /*2410*/  FMNMX R2, R50, R3, !PT ;  /* 0x0000000332027209 */ /* 0x000fe40007800000 */
[----:B------:R-:W-:Y:S02]  /*2420*/  FSEL R101, R101, -INF , !P5 ;  /* 0xff80000065657808 */ /* 0x000fe40006800000 */
[----:B------:R-:W-:-:S02]  /*2430*/  FSEL R103, R103, -INF , !P5 ;  /* 0xff80000067677808 */ /* 0x000fc40006800000 */
[----:B------:R-:W-:Y:S01]  /*2440*/  ISETP.GE.AND P5, PT, R5, UR7, PT ;  /* 0x0000000705007c0c */ /* 0x000fe2000bfa6270 */
[----:B------:R-:W-:Y:S01]  /*2450*/  ULDC UR7, c[0x0][0x28c] ;  /* 0x0000a30000077ab9 */ /* 0x000fe20000000800 */
[----:B------:R-:W-:Y:S02]  /*2460*/  FSEL R24, R24, -INF , !P2 ;  /* 0xff80000018187808 */ /* 0x000fe40005000000 */
[----:B------:R-:W-:Y:S02]  /*2470*/  FMNMX R5, R51, R2, !PT ;  /* 0x0000000233057209 */ /* 0x000fe40007800000 */
[----:B------:R-:W-:Y:S02]  /*2480*/  FMNMX R3, R24, R25, !PT ;  /* 0x0000001918037209 */ /* 0x000fe40007800000 */
[----:B------:R-:W-:Y:S01]  /*2490*/  ISETP.GE.AND P2, PT, R6, UR7, PT ;  /* 0x0000000706007c0c */ /* 0x000fe2000bf46270 */
[----:B------:R-:W-:Y:S01]  /*24a0*/  ULDC UR7, c[0x0][0x28c] ;  /* 0x0000a30000077ab9 */ /* 0x000fe20000000800 */
[----:B------:R-:W-:-:S02]  /*24b0*/  FMNMX R6, R54, R5, !PT ;  /* 0x0000000536067209 */ /* 0x000fc40007800000 */
[----:B------:R-:W-:Y:S02]  /*24c0*/  FMNMX R2, R28, R3, !PT ;  /* 0x000000031c027209 */ /* 0x000fe40007800000 */
[----:B------:R-:W-:Y:S02]  /*24d0*/  FMNMX R5, R55, R6, !PT ;  /* 0x0000000637057209 */ /* 0x000fe40007800000 */
[----:B------:R-:W-:Y:S02]  /*24e0*/  FMNMX R3, R29, R2, !PT ;  /* 0x000000021d037209 */ /* 0x000fe40007800000 */
[----:B------:R-:W-:Y:S02]  /*24f0*/  FMNMX R6, R58, R5, !PT ;  /* 0x000000053a067209 */ /* 0x000fe40007800000 */
[----:B------:R-:W-:Y:S02]  /*2500*/  FMNMX R2, R32, R3, !PT ;  /* 0x0000000320027209 */ /* 0x000fe40007800000 */
        /* <DEDUP_REMOVED lines=36> */
[----:B------:R-:W-:-:S02]  /*2750*/  FSEL R104, R104, -INF , !P6 ;  /* 0xff80000068687808 */ /* 0x000fc40007000000 */
[----:B------:R-:W-:Y:S02]  /*2760*/  FSEL R106, R106, -INF , !P6 ;  /* 0xff8000006a6a7808 */ /* 0x000fe40007000000 */
[----:B------:R-:W-:Y:S02]  /*2770*/  FMNMX R5, R95, R6, !PT ;  /* 0x000000065f057209 */ /* 0x000fe40007800000 */
[----:B------:R-:W-:Y:S01]  /*2780*/  ISETP.GE.AND P6, PT, R7, UR7, PT ;  /* 0x0000000707007c0c */ /* 0x000fe2000bfc6270 */
[----:B------:R-:W-:Y:S01]  /*2790*/  ULDC UR7, c[0x0][0x28c] ;  /* 0x0000a30000077ab9 */ /* 0x000fe20000000800 */
[----:B------:R-:W-:Y:S02]  /*27a0*/  IADD3 R7, R0, 0xb9, RZ ;  /* 0x000000b900077810 */ /* 0x000fe40007ffe0ff */
[----:B------:R-:W-:Y:S02]  /*27b0*/  FMNMX R3, R69, R2, !PT ;  /* 0x0000000245037209 */ /* 0x000fe40007800000 */
[----:B------:R-:W-:-:S02]  /*27c0*/  FMNMX R6, R98, R5, !PT ;  /* 0x0000000562067209 */ /* 0x000fc40007800000 */
[----:B------:R-:W-:Y:S02]  /*27d0*/  FSEL R105, R105, -INF , !P1 ;  /* 0xff80000069697808 */ /* 0x000fe40004800000 */
[----:B------:R-:W-:Y:S02]  /*27e0*/  FSEL R107, R107, -INF , !P1 ;  /* 0xff8000006b6b7808 */ /* 0x000fe40004800000 */
        /* <DEDUP_REMOVED lines=9> */
[----:B------:R-:W-:Y:S02]  /*2880*/  FMNMX R3, R73, R2, !PT ;  /* 0x0000000249037209 */ /* 0x000fe40007800000 */
[----:B------:R-:W-:Y:S02]  /*2890*/  IADD3 R7, R0, 0xc1, RZ ;  /* 0x000000c100077810 */ /* 0x000fe40007ffe0ff */
[----:B------:R-:W-:-:S02]  /*28a0*/  FMNMX R6, R102, R5, !PT ;  /* 0x0000000566067209 */ /* 0x000fc40007800000 */
[----:B------:R-:W-:Y:S02]  /*28b0*/  FSEL R109, R109, -INF , !P4 ;  /* 0xff8000006d6d7808 */ /* 0x000fe40006000000 */
[----:B------:R-:W-:Y:S02]  /*28c0*/  FSEL R111, R111, -INF , !P4 ;  /* 0xff8000006f6f7808 */ /* 0x000fe40006000000 */
[----:B------:R-:W-:Y:S02]  /*28d0*/  FMNMX R2, R76, R3, !PT ;  /* 0x000000034c027209 */ /* 0x000fe40007800000 */
[----:B------:R-:W-:Y:S01]  /*28e0*/  ISETP.GE.AND P4, PT, R7, UR7, PT ;  /* 0x0000000707007c0c */ /* 0x000fe2000bf86270 */
[----:B------:R-:W-:Y:S01]  /*28f0*/  VIADD R7, R0, 0xc8 ;  /* 0x000000c800077836 */ /* 0x000fe20000000000 */
[----:B------:R-:W-:Y:S01]  /*2900*/  FMNMX R5, R103, R6, !PT ;  /* 0x0000000667057209 */ /* 0x000fe20007800000 */
[----:B------:R-:W-:Y:S01]  /*2910*/  ULDC UR7, c[0x0][0x28c] ;  /* 0x0000a30000077ab9 */ /* 0x000fe20000000800 */
[----:B------:R-:W-:-:S02]  /*2920*/  FMNMX R3, R77, R2, !PT ;  /* 0x000000024d037209 */ /* 0x000fc40007800000 */
[----:B------:R-:W-:Y:S02]  /*2930*/  FMNMX R6, R106, R5, !PT ;  /* 0x000000056a067209 */ /* 0x000fe40007800000 */
[----:B------:R-:W-:Y:S02]  /*2940*/  FSEL R112, R112, -INF , !P5 ;  /* 0xff80000070707808 */ /* 0x000fe40006800000 */
[----:B------:R-:W-:Y:S02]  /*2950*/  FSEL R114, R114, -INF , !P5 ;  /* 0xff80000072727808 */ /* 0x000fe40006800000 */
[----:B------:R-:W-:Y:S01]  /*2960*/  ISETP.GE.AND P5, PT, R7, UR7, PT ;  /* 0x0000000707007c0c */ /* 0x000fe2000bfa6270 */
[----:B------:R-:W-:Y:S01]  /*2970*/  ULDC UR7, c[0x0][0x28c] ;  /* 0x0000a30000077ab9 */ /* 0x000fe20000000800 */
[----:B------:R-:W-:Y:S02]  /*2980*/  IADD3 R7, R0, 0xc9, RZ ;  /* 0x000000c900077810 */ /* 0x000fe40007ffe0ff */
[----:B------:R-:W-:-:S02]  /*2990*/  FMNMX R2, R80, R3, !PT ;  /* 0x0000000350027209 */ /* 0x000fc40007800000 */
[----:B------:R-:W-:Y:S02]  /*29a0*/  FMNMX R5, R107, R6, !PT ;  /* 0x000000066b057209 */ /* 0x000fe40007800000 */
[----:B------:R-:W-:Y:S02]  /*29b0*/  FSEL R113, R113, -INF , !P2 ;  /* 0xff80000071717808 */ /* 0x000fe40005000000 */
[----:B------:R-:W-:Y:S02]  /*29c0*/  FSEL R115, R115, -INF , !P2 ;  /* 0xff80000073737808 */ /* 0x000fe40005000000 */
[----:B------:R-:W-:Y:S01]  /*29d0*/  ISETP.GE.AND P2, PT, R7, UR7, PT ;  /* 0x0000000707007c0c */ /* 0x000fe2000bf46270 */
[----:B------:R-:W-:Y:S01]  /*29e0*/  ULDC UR7, c[0x0][0x28c] ;  /* 0x0000a30000077ab9 */ /* 0x000fe20000000800 */
[----:B------:R-:W-:Y:S02]  /*29f0*/  FMNMX R3, R81, R2, !PT ;  /* 0x0000000251037209 */ /* 0x000fe40007800000 */
[----:B------:R-:W-:-:S02]  /*2a00*/  IADD3 R7, R0, 0xd0, RZ ;  /* 0x000000d000077810 */ /* 0x000fc40007ffe0ff */
[----:B------:R-:W-:Y:S02]  /*2a10*/  FMNMX R6, R110, R5, !PT ;  /* 0x000000056e067209 */ /* 0x000fe40007800000 */
[----:B------:R-:W-:Y:S02]  /*2a20*/  FSEL R116, R116, -INF , !P6 ;  /* 0xff80000074747808 */ /* 0x000fe40007000000 */
        /* <DEDUP_REMOVED lines=35> */
[----:B------:R-:W-:-:S02]  /*2c60*/  IADD3 R7, R0, 0xe1, RZ ;  /* 0x000000e100077810 */ /* 0x000fc40007ffe0ff */
[----:B------:R-:W-:Y:S02]  /*2c70*/  FMNMX R2, R96, R3, !PT ;  /* 0x0000000360027209 */ /* 0x000fe40007800000 */
[----:B------:R-:W-:Y:S02]  /*2c80*/  FMNMX R5, R123, R6, !PT ;  /* 0x000000067b057209 */ /* 0x000fe40007800000 */
[----:B------:R-:W-:Y:S02]  /*2c90*/  FSEL R125, R125, -INF , !P2 ;  /* 0xff8000007d7d7808 */ /* 0x000fe40005000000 */
[----:B------:R-:W-:Y:S02]  /*2ca0*/  FSEL R127, R127, -INF , !P2 ;  /* 0xff8000007f7f7808 */ /* 0x000fe40005000000 */
[----:B------:R-:W-:Y:S01]  /*2cb0*/  ISETP.GE.AND P2, PT, R7, UR7, PT ;  /* 0x0000000707007c0c */ /* 0x000fe2000bf46270 */
[----:B------:R-:W-:Y:S01]  /*2cc0*/  VIADD R7, R0, 0xe8 ;  /* 0x000000e800077836 */ /* 0x000fe20000000000 */
[----:B------:R-:W-:Y:S01]  /*2cd0*/  FMNMX R3, R97, R2, !PT ;  /* 0x0000000261037209 */ /* 0x000fe20007800000 */
[----:B------:R-:W-:Y:S01]  /*2ce0*/  ULDC UR7, c[0x0][0x28c] ;  /* 0x0000a30000077ab9 */ /* 0x000fe20000000800 */
        /* <DEDUP_REMOVED lines=24> */
[----:B------:R-:W-:Y:S02]  /*2e70*/  FMNMX R6, R134, R5, !PT ;  /* 0x0000000586067209 */ /* 0x000fe40007800000 */
[----:B------:R-:W-:Y:S01]  /*2e80*/  FSEL R133, R133, -INF , !P4 ;  /* 0xff80000085857808 */ /* 0x000fe20006000000 */
[----:B------:R-:W2:Y:S01]  /*2e90*/  LDC R5, c[0x0][0x28c] ;  /* 0x0000a300ff057b82 */ /* 0x000ea20000000800 */
[----:B------:R-:W-:Y:S01]  /*2ea0*/  ISETP.GE.AND P4, PT, R7, UR7, PT ;  /* 0x0000000707007c0c */ /* 0x000fe2000bf86270 */
[----:B------:R-:W-:Y:S01]  /*2eb0*/  ULDC UR7, c[0x0][0x28c] ;  /* 0x0000a30000077ab9 */ /* 0x000fe20000000800 */
[----:B------:R-:W-:-:S02]  /*2ec0*/  FMNMX R2, R108, R3, !PT ;  /* 0x000000036c027209 */ /* 0x000fc40007800000 */
[----:B------:R-:W-:Y:S02]  /*2ed0*/  FSEL R138, R138, -INF , !P5 ;  /* 0xff8000008a8a7808 */ /* 0x000fe40006800000 */
[----:B------:R-:W-:Y:S02]  /*2ee0*/  FMNMX R7, R135, R6, !PT ;  /* 0x0000000687077209 */ /* 0x000fe40007800000 */
[----:B------:R-:W-:Y:S02]  /*2ef0*/  FMNMX R3, R109, R2, !PT ;  /* 0x000000026d037209 */ /* 0x000fe40007800000 */
[----:B------:R-:W-:Y:S02]  /*2f00*/  FSEL R139, R139, -INF , !P2 ;  /* 0xff8000008b8b7808 */ /* 0x000fe40005000000 */
[----:B------:R-:W-:Y:S02]  /*2f10*/  FMNMX R6, R138, R7, !PT ;  /* 0x000000078a067209 */ /* 0x000fe40007800000 */
[----:B------:R-:W-:-:S02]  /*2f20*/  FMNMX R2, R112, R3, !PT ;  /* 0x0000000370027209 */ /* 0x000fc40007800000 */
[----:B------:R-:W-:Y:S02]  /*2f30*/  FSEL R142, R142, -INF , !P6 ;  /* 0xff8000008e8e7808 */ /* 0x000fe40007000000 */
[----:B------:R-:W-:Y:S02]  /*2f40*/  FMNMX R7, R139, R6, !PT ;  /* 0x000000068b077209 */ /* 0x000fe40007800000 */
[----:B------:R-:W-:Y:S02]  /*2f50*/  FSEL R136, R136, -INF , !P5 ;  /* 0xff80000088887808 */ /* 0x000fe40006800000 */
[----:B------:R-:W-:Y:S02]  /*2f60*/  FMNMX R3, R113, R2, !PT ;  /* 0x0000000271037209 */ /* 0x000fe40007800000 */
[----:B------:R-:W-:Y:S01]  /*2f70*/  ISETP.GE.AND P5, PT, R8, UR7, PT ;  /* 0x0000000708007c0c */ /* 0x000fe2000bfa6270 */
[----:B------:R-:W-:Y:S01]  /*2f80*/  ULDC UR7, c[0x0][0x604] ;  /* 0x0001810000077ab9 */ /* 0x000fe20000000800 */
[----:B------:R-:W-:-:S02]  /*2f90*/  FSEL R143, R143, -INF , !P1 ;  /* 0xff8000008f8f7808 */ /* 0x000fc40004800000 */
[----:B------:R-:W-:Y:S02]  /*2fa0*/  FMNMX R8, R142, R7, !PT ;  /* 0x000000078e087209 */ /* 0x000fe40007800000 */
[----:B------:R-:W-:Y:S02]  /*2fb0*/  FMNMX R6, R116, R3, !PT ;  /* 0x0000000374067209 */ /* 0x000fe40007800000 */
[----:B------:R-:W-:Y:S02]  /*2fc0*/  FSEL R146, R146, -INF , !P3 ;  /* 0xff80000092927808 */ /* 0x000fe40005800000 */
[----:B------:R-:W-:Y:S02]  /*2fd0*/  FMNMX R7, R143, R8, !PT ;  /* 0x000000088f077209 */ /* 0x000fe40007800000 */
[----:B------:R-:W-:Y:S02]  /*2fe0*/  FMNMX R3, R117, R6, !PT ;  /* 0x0000000675037209 */ /* 0x000fe40007800000 */
[----:B------:R-:W-:-:S02]  /*2ff0*/  IADD3 R2, R0, 0xf9, RZ ;  /* 0x000000f900027810 */ /* 0x000fc40007ffe0ff */
[----:B------:R-:W-:Y:S02]  /*3000*/  FSEL R147, R147, -INF , !P4 ;  /* 0xff80000093937808 */ /* 0x000fe40006000000 */
[----:B------:R-:W-:Y:S02]  /*3010*/  FMNMX R8, R146, R7, !PT ;  /* 0x0000000792087209 */ /* 0x000fe40007800000 */
[----:B------:R-:W-:Y:S02]  /*3020*/  FSEL R137, R137, -INF , !P2 ;  /* 0xff80000089897808 */ /* 0x000fe40005000000 */
[----:B------:R-:W-:Y:S02]  /*3030*/  FMNMX R6, R120, R3, !PT ;  /* 0x0000000378067209 */ /* 0x000fe40007800000 */
[----:B--2---:R-:W-:Y:S02]  /*3040*/  ISETP.GE.AND P2, PT, R2, R5, PT ;  /* 0x000000050200720c */ /* 0x004fe40003f46270 */
[----:B------:R-:W-:-:S02]  /*3050*/  FSEL R150, R150, -INF , !P5 ;  /* 0xff80000096967808 */ /* 0x000fc40006800000 */
[----:B------:R-:W-:Y:S02]  /*3060*/  FMNMX R7, R147, R8, !PT ;  /* 0x0000000893077209 */ /* 0x000fe40007800000 */
[----:B------:R-:W-:Y:S02]  /*3070*/  FMNMX R3, R121, R6, !PT ;  /* 0x0000000679037209 */ /* 0x000fe40007800000 */
[----:B------:R-:W-:Y:S02]  /*3080*/  FSEL R151, R151, -INF , !P2 ;  /* 0xff80000097977808 */ /* 0x000fe40005000000 */
[----:B------:R-:W-:Y:S02]  /*3090*/  FMNMX R6, R150, R7, !PT ;  /* 0x0000000796067209 */ /* 0x000fe40007800000 */
[----:B------:R-:W-:Y:S02]  /*30a0*/  FMNMX R2, R124, R3, !PT ;  /* 0x000000037c027209 */ /* 0x000fe40007800000 */
[----:B------:R-:W-:-:S02]  /*30b0*/  FMNMX R6, R151, R6, !PT ;  /* 0x0000000697067209 */ /* 0x000fc40007800000 */
[----:B------:R-:W-:Y:S02]  /*30c0*/  FMNMX R3, R125, R2, !PT ;  /* 0x000000027d037209 */ /* 0x000fe40007800000 */
[----:B------:R-:W-:Y:S01]  /*30d0*/  FSEL R140, R140, -INF , !P6 ;  /* 0xff8000008c8c7808 */ /* 0x000fe20007000000 */
[----:B------:R-:W2:Y:S01]  /*30e0*/  SHFL.BFLY PT, R7, R6, 0x1, 0x1f ;  /* 0x0c201f0006077f89 */ /* 0x000ea200000e0000 */
[----:B------:R-:W-:Y:S02]  /*30f0*/  FMNMX R2, R128, R3, !PT ;  /* 0x0000000380027209 */ /* 0x000fe40007800000 */
[----:B------:R-:W-:Y:S02]  /*3100*/  FSEL R141, R141, -INF , !P1 ;  /* 0xff8000008d8d7808 */ /* 0x000fe40004800000 */
[----:B------:R-:W-:Y:S02]  /*3110*/  FMNMX R3, R129, R2, !PT ;  /* 0x0000000281037209 */ /* 0x000fe40007800000 */
[----:B------:R-:W-:-:S02]  /*3120*/  FSEL R144, R144, -INF , !P3 ;  /* 0xff80000090907808 */ /* 0x000fc40005800000 */
[----:B------:R-:W-:Y:S02]  /*3130*/  FMNMX R2, R132, R3, !PT ;  /* 0x0000000384027209 */ /* 0x000fe40007800000 */
[----:B------:R-:W-:Y:S02]  /*3140*/  FSEL R145, R145, -INF , !P4 ;  /* 0xff80000091917808 */ /* 0x000fe40006000000 */
[----:B------:R-:W-:Y:S02]  /*3150*/  FMNMX R3, R133, R2, !PT ;  /* 0x0000000285037209 */ /* 0x000fe40007800000 */
[----:B------:R-:W-:Y:S02]  /*3160*/  FSEL R148, R148, -INF , !P5 ;  /* 0xff80000094947808 */ /* 0x000fe40006800000 */
[----:B------:R-:W-:Y:S02]  /*3170*/  FMNMX R2, R136, R3, !PT ;  /* 0x0000000388027209 */ /* 0x000fe40007800000 */
[----:B------:R-:W-:-:S02]  /*3180*/  FSEL R149, R149, -INF , !P2 ;  /* 0xff80000095957808 */ /* 0x000fc40005000000 */
[----:B------:R-:W-:Y:S02]  /*3190*/  FMNMX R3, R137, R2, !PT ;  /* 0x0000000289037209 */ /* 0x000fe40007800000 */
[----:B--2---:R-:W-:Y:S02]  /*31a0*/  FMNMX R8, R6, R7, !PT ;  /* 0x0000000706087209 */ /* 0x004fe40007800000 */
[----:B------:R-:W-:-:S03]  /*31b0*/  FMNMX R2, R140, R3, !PT ;  /* 0x000000038c027209 */ /* 0x000fc60007800000 */
[----:B------:R-:W2:Y:S01]  /*31c0*/  SHFL.BFLY PT, R9, R8, 0x2, 0x1f ;  /* 0x0c401f0008097f89 */ /* 0x000ea200000e0000 */
[----:B------:R-:W-:-:S04]  /*31d0*/  FMNMX R3, R141, R2, !PT ;  /* 0x000000028d037209 */ /* 0x000fc80007800000 */
[----:B------:R-:W-:-:S04]  /*31e0*/  FMNMX R2, R144, R3, !PT ;  /* 0x0000000390027209 */ /* 0x000fc80007800000 */
[----:B------:R-:W-:-:S04]  /*31f0*/  FMNMX R3, R145, R2, !PT ;  /* 0x0000000291037209 */ /* 0x000fc80007800000 */
[----:B------:R-:W-:-:S04]  /*3200*/  FMNMX R2, R148, R3, !PT ;  /* 0x0000000394027209 */ /* 0x000fc80007800000 */
[----:B------:R-:W-:-:S05]  /*3210*/  FMNMX R2, R149, R2, !PT ;  /* 0x0000000295027209 */ /* 0x000fca0007800000 */
[----:B------:R-:W3:Y:S01]  /*3220*/  SHFL.BFLY PT, R7, R2, 0x1, 0x1f ;  /* 0x0c201f0002077f89 */ /* 0x000ee200000e0000 */
[----:B--2---:R-:W-:-:S04]  /*3230*/  FMNMX R3, R8, R9, !PT ;  /* 0x0000000908037209 */ /* 0x004fc80007800000 */
[----:B------:R-:W-:-:S04]  /*3240*/  FSETP.NEU.AND P1, PT, R3, -INF , PT ;  /* 0xff8000000300780b */ /* 0x000fc80003f2d000 */
[----:B------:R-:W-:-:S05]  /*3250*/  FSEL R6, R3, RZ, P1 ;  /* 0x000000ff03067208 */ /* 0x000fca0000800000 */
[----:B------:R-:W-:Y:S01]  /*3260*/  FMUL R6, R6, UR7 ;  /* 0x0000000706067c20 */ /* 0x000fe20008400000 */
[----:B------:R-:W-:-:S03]  /*3270*/  ULDC UR7, c[0x0][0x604] ;  /* 0x0001810000077ab9 */ /* 0x000fc60000000800 */
[--C-:B------:R-:W-:Y:S01]  /*3280*/  FFMA R26, R26, UR7, -R6.reuse ;  /* 0x000000071a1a7c23 */ /* 0x100fe20008000806 */
[----:B------:R-:W-:Y:S02]  /*3290*/  ULDC UR7, c[0x0][0x604] ;  /* 0x0001810000077ab9 */ /* 0x000fe40000000800 */
[--C-:B------:R-:W-:Y:S01]  /*32a0*/  FFMA R8, R27, UR7, -R6.reuse ;  /* 0x000000071b087c23 */ /* 0x100fe20008000806 */
[----:B------:R-:W-:Y:S01]  /*32b0*/  ULDC UR7, c[0x0][0x604] ;  /* 0x0001810000077ab9 */ /* 0x000fe20000000800 */
[----:B---3--:R-:W-:Y:S01]  /*32c0*/  FMNMX R9, R2, R7, !PT ;  /* 0x0000000702097209 */ /* 0x008fe20007800000 */
[--C-:B------:R-:W-:Y:S01]  /*32d0*/  FFMA R30, R30, UR7, -R6.reuse ;  /* 0x000000071e1e7c23 */ /* 0x100fe20008000806 */
[----:B------:R-:W-:Y:S01]  /*32e0*/  FSETP.GEU.AND P6, PT, R26, -126, PT ;  /* 0xc2fc00001a00780b */ /* 0x000fe20003fce000 */
[----:B------:R-:W-:Y:S01]  /*32f0*/  ULDC UR7, c[0x0][0x604] ;  /* 0x0001810000077ab9 */ /* 0x000fe20000000800 */
[----:B------:R-:W-:Y:S01]  /*3300*/  FSETP.GEU.AND P5, PT, R8, -126, PT ;  /* 0xc2fc00000800780b */ /* 0x000fe20003fae000 */
[----:B------:R-:W2:Y:S01]  /*3310*/  SHFL.BFLY PT, R2, R9, 0x2, 0x1f ;  /* 0x0c401f0009027f89 */ /* 0x000ea200000e0000 */
[----:B------:R-:W-:Y:S01]  /*3320*/  FSETP.GEU.AND P3, PT, R30, -126, PT ;  /* 0xc2fc00001e00780b */ /* 0x000fe20003f6e000 */
[----:B------:R-:W-:Y:S01]  /*3330*/  FFMA R10, R31, UR7, -R6 ;  /* 0x000000071f0a7c23 */ /* 0x000fe20008000806 */
[----:B------:R-:W-:-:S02]  /*3340*/  ULDC UR7, c[0x0][0x604] ;  /* 0x0001810000077ab9 */ /* 0x000fc40000000800 */
[--C-:B------:R-:W-:Y:S01]  /*3350*/  FFMA R34, R34, UR7, -R6.reuse ;  /* 0x0000000722227c23 */ /* 0x100fe20008000806 */
[----:B------:R-:W-:Y:S01]  /*3360*/  ULDC UR7, c[0x0][0x604] ;  /* 0x0001810000077ab9 */ /* 0x000fe20000000800 */
[----:B------:R-:W-:Y:S01]  /*3370*/  FSETP.GEU.AND P2, PT, R10, -126, PT ;  /* 0xc2fc00000a00780b */ /* 0x000fe20003f4e000 */
[--C-:B------:R-:W-:Y:S01]  /*3380*/  FFMA R12, R35, UR7, -R6.reuse ;  /* 0x00000007230c7c23 */ /* 0x100fe20008000806 */
[----:B------:R-:W-:Y:S01]  /*3390*/  ULDC UR7, c[0x0][0x604] ;  /* 0x0001810000077ab9 */ /* 0x000fe20000000800 */
[----:B------:R-:W-:Y:S01]  /*33a0*/  @!P6 FMUL R26, R26, 0.5 ;  /* 0x3f0000001a1ae820 */ /* 0x000fe20000400000 */
[--C-:B------:R-:W-:Y:S01]  /*33b0*/  FFMA R11, R38, UR7, -R6.reuse ;  /* 0x00000007260b7c23 */ /* 0x100fe20008000806 */
[----:B------:R-:W-:Y:S01]  /*33c0*/  @!P5 FMUL R8, R8, 0.5 ;  /* 0x3f0000000808d820 */ /* 0x000fe20000400000 */
[----:B------:R-:W-:Y:S01]  /*33d0*/  ULDC UR7, c[0x0][0x604] ;  /* 0x0001810000077ab9 */ /* 0x000fe20000000800 */
[----:B------:R-:W3:Y:S01]  /*33e0*/  MUFU.EX2 R7, R26 ;  /* 0x0000001a00077308 */ /* 0x000ee20000000800 */
[----:B------:R-:W-:Y:S01]  /*33f0*/  @!P3 FMUL R30, R30, 0.5 ;  /* 0x3f0000001e1eb820 */ /* 0x000fe20000400000 */
[----:B------:R-:W-:Y:S01]  /*3400*/  FFMA R14, R39, UR7, -R6 ;  /* 0x00000007270e7c23 */ /* 0x000fe20008000806 */
[----:B------:R-:W-:Y:S01]  /*3410*/  FSETP.GEU.AND P4, PT, R34, -126, PT ;  /* 0xc2fc00002200780b */ /* 0x000fe20003f8e000 */
[----:B------:R-:W-:-:S02]  /*3420*/  ULDC UR7, c[0x0][0x604] ;  /* 0x0001810000077ab9 */ /* 0x000fc40000000800 */
[----:B------:R-:W-:Y:S01]  /*3430*/  @!P2 FMUL R10, R10, 0.5 ;  /* 0x3f0000000a0aa820 */ /* 0x000fe20000400000 */
[--C-:B------:R-:W-:Y:S01]  /*3440*/  FFMA R13, R42, UR7, -R6.reuse ;  /* 0x000000072a0d7c23 */ /* 0x100fe20008000806 */
[----:B------:R-:W4:Y:S01]  /*3450*/  MUFU.EX2 R8, R8 ;  /* 0x0000000800087308 */ /* 0x000f220000000800 */
[----:B------:R-:W-:Y:S01]  /*3460*/  ULDC UR7, c[0x0][0x604] ;  /* 0x0001810000077ab9 */ /* 0x000fe20000000800 */
[----:B--2---:R-:W-:Y:S01]  /*3470*/  FMNMX R2, R9, R2, !PT ;  /* 0x0000000209027209 */ /* 0x004fe20007800000 */
[--C-:B------:R-:W-:Y:S01]  /*3480*/  FFMA R16, R43, UR7, -R6.reuse ;  /* 0x000000072b107c23 */ /* 0x100fe20008000806 */
[----:B------:R-:W-:Y:S02]  /*3490*/  ULDC UR7, c[0x0][0x604] ;  /* 0x0001810000077ab9 */ /* 0x000fe40000000800 */
[----:B------:R-:W-:Y:S01]  /*34a0*/  FSETP.NEU.AND P1, PT, R2, -INF , PT ;  /* 0xff8000000200780b */ /* 0x000fe20003f2d000 */
[--C-:B------:R-:W-:Y:S01]  /*34b0*/  FFMA R43, R46, UR7, -R6.reuse ;  /* 0x000000072e2b7c23 */ /* 0x100fe20008000806 */
[----:B------:R-:W2:Y:S01]  /*34c0*/  MUFU.EX2 R31, R30 ;  /* 0x0000001e001f7308 */ /* 0x000ea20000000800 */
[----:B---3--:R-:W-:Y:S01]  /*34d0*/  @!P6 FMUL R7, R7, R7 ;  /* 0x000000070707e220 */ /* 0x008fe20000400000 */
[----:B------:R-:W-:Y:S01]  /*34e0*/  FSEL R152, R2, RZ, P1 ;  /* 0x000000ff02987208 */ /* 0x000fe20000800000 */
[----:B------:R-:W-:Y:S01]  /*34f0*/  @!P4 FMUL R34, R34, 0.5 ;  /* 0x3f0000002222c820 */ /* 0x000fe20000400000 */
[----:B------:R-:W-:Y:S01]  /*3500*/  FSETP.GEU.AND P1, PT, R12, -126, PT ;  /* 0xc2fc00000c00780b */ /* 0x000fe20003f2e000 */
[----:B------:R-:W-:Y:S01]  /*3510*/  ULDC UR7, c[0x0][0x604] ;  /* 0x0001810000077ab9 */ /* 0x000fe20000000800 */
[----:B------:R-:W-:Y:S01]  /*3520*/  FSETP.GEU.AND P6, PT, R11, -126, PT ;  /* 0xc2fc00000b00780b */ /* 0x000fe20003fce000 */
[----:B------:R-:W-:Y:S01]  /*3530*/  FFMA R18, R47, UR7, -R6 ;  /* 0x000000072f127c23 */ /* 0x000fe20008000806 */
[----:B------:R-:W3:Y:S01]  /*3540*/  MUFU.EX2 R10, R10 ;  /* 0x0000000a000a7308 */ /* 0x000ee20000000800 */
[----:B----4-:R-:W-:Y:S01]  /*3550*/  @!P5 FMUL R8, R8, R8 ;  /* 0x000000080808d220 */ /* 0x010fe20000400000 */
[----:B------:R-:W-:Y:S01]  /*3560*/  FSETP.GEU.AND P5, PT, R14, -126, PT ;  /* 0xc2fc00000e00780b */ /* 0x000fe20003fae000 */
[----:B------:R-:W-:-:S02]  /*3570*/  ULDC UR7, c[0x0][0x604] ;  /* 0x0001810000077ab9 */ /* 0x000fc40000000800 */
[--C-:B------:R-:W-:Y:S01]  /*3580*/  FFMA R15, R50, UR7, -R6.reuse ;  /* 0x00000007320f7c23 */ /* 0x100fe20008000806 */
[----:B------:R-:W-:Y:S02]  /*3590*/  ULDC UR7, c[0x0][0x604] ;  /* 0x0001810000077ab9 */ /* 0x000fe40000000800 */
[----:B------:R-:W4:Y:S01]  /*35a0*/  MUFU.EX2 R9, R34 ;  /* 0x0000002200097308 */ /* 0x000f220000000800 */
[----:B--2---:R-:W-:Y:S01]  /*35b0*/  @!P3 FMUL R31, R31, R31 ;  /* 0x0000001f1f1fb220 */ /* 0x004fe20000400000 */
[----:B------:R-:W-:Y:S01]  /*35c0*/  FSETP.GEU.AND P3, PT, R13, -126, PT ;  /* 0xc2fc00000d00780b */ /* 0x000fe20003f6e000 */
[----:B------:R-:W-:Y:S01]  /*35d0*/  @!P1 FMUL R12, R12, 0.5 ;  /* 0x3f0000000c0c9820 */ /* 0x000fe20000400000 */
[----:B------:R-:W-:Y:S01]  /*35e0*/  @!P6 FMUL R11, R11, 0.5 ;  /* 0x3f0000000b0be820 */ /* 0x000fe20000400000 */
[--C-:B------:R-:W-:Y:S01]  /*35f0*/  FFMA R20, R51, UR7, -R6.reuse ;  /* 0x0000000733147c23 */ /* 0x100fe20008000806 */
[----:B------:R-:W-:Y:S01]  /*3600*/  ULDC UR7, c[0x0][0x604] ;  /* 0x0001810000077ab9 */ /* 0x000fe20000000800 */
[----:B------:R-:W-:Y:S01]  /*3610*/  @!P5 FMUL R14, R14, 0.5 ;  /* 0x3f0000000e0ed820 */ /* 0x000fe20000400000 */
[----:B------:R-:W-:Y:S01]  /*3620*/  FFMA R39, R54, UR7, -R6 ;  /* 0x0000000736277c23 */ /* 0x000fe20008000806 */
[----:B------:R-:W2:Y:S01]  /*3630*/  MUFU.EX2 R12, R12 ;  /* 0x0000000c000c7308 */ /* 0x000ea20000000800 */
[----:B---3--:R-:W-:Y:S01]  /*3640*/  @!P2 FMUL R10, R10, R10 ;  /* 0x0000000a0a0aa220 */ /* 0x008fe20000400000 */
[----:B------:R-:W-:Y:S01]  /*3650*/  FSETP.GEU.AND P2, PT, R16, -126, PT ;  /* 0xc2fc00001000780b */ /* 0x000fe20003f4e000 */
[----:B------:R-:W-:-:S02]  /*3660*/  ULDC UR7, c[0x0][0x604] ;  /* 0x0001810000077ab9 */ /* 0x000fc40000000800 */
[--C-:B------:R-:W-:Y:S01]  /*3670*/  FFMA R22, R55, UR7, -R6.reuse ;  /* 0x0000000737167c23 */ /* 0x100fe20008000806 */
[----:B------:R-:W-:Y:S01]  /*3680*/  @!P3 FMUL R13, R13, 0.5 ;  /* 0x3f0000000d0db820 */ /* 0x000fe20000400000 */
[----:B------:R-:W-:Y:S01]  /*3690*/  ULDC UR7, c[0x0][0x604] ;  /* 0x0001810000077ab9 */ /* 0x000fe20000000800 */
[----:B------:R-:W3:Y:S01]  /*36a0*/  MUFU.EX2 R14, R14 ;  /* 0x0000000e000e7308 */ /* 0x000ee20000000800 */
[----:B----4-:R-:W-:Y:S01]  /*36b0*/  @!P4 FMUL R9, R9, R9 ;  /* 0x000000090909c220 */ /* 0x010fe20000400000 */
[----:B------:R-:W-:Y:S01]  /*36c0*/  FSETP.GEU.AND P4, PT, R43, -126, PT ;  /* 0xc2fc00002b00780b */ /* 0x000fe20003f8e000 */
[--C-:B------:R-:W-:Y:S01]  /*36d0*/  FFMA R17, R58, UR7, -R6.reuse ;  /* 0x000000073a117c23 */ /* 0x100fe20008000806 */
[----:B------:R-:W-:Y:S02]  /*36e0*/  ULDC UR7, c[0x0][0x604] ;  /* 0x0001810000077ab9 */ /* 0x000fe40000000800 */
[----:B------:R-:W-:Y:S01]  /*36f0*/  FFMA R26, R59, UR7, -R6 ;  /* 0x000000073b1a7c23 */ /* 0x000fe20008000806 */
[----:B------:R-:W-:Y:S01]  /*3700*/  @!P2 FMUL R16, R16, 0.5 ;  /* 0x3f0000001010a820 */ /* 0x000fe20000400000 */
[----:B------:R-:W4:Y:S01]  /*3710*/  MUFU.EX2 R11, R11 ;  /* 0x0000000b000b7308 */ /* 0x000f220000000800 */
[----:B--2---:R-:W-:Y:S01]  /*3720*/  @!P1 FMUL R12, R12, R12 ;  /* 0x0000000c0c0c9220 */ /* 0x004fe20000400000 */
[----:B------:R-:W-:Y:S01]  /*3730*/  FSETP.GEU.AND P1, PT, R18, -126, PT ;  /* 0xc2fc00001200780b */ /* 0x000fe20003f2e000 */
[----:B------:R-:W-:-:S02]  /*3740*/  ULDC UR7, c[0x0][0x604] ;  /* 0x0001810000077ab9 */ /* 0x000fc40000000800 */
[--C-:B------:R-:W-:Y:S01]  /*3750*/  FFMA R35, R62, UR7, -R6.reuse ;  /* 0x000000073e237c23 */ /* 0x100fe20008000806 */
[----:B------:R-:W-:Y:S01]  /*3760*/  ULDC UR7, c[0x0][0x604] ;  /* 0x0001810000077ab9 */ /* 0x000fe20000000800 */
[----:B------:R-:W-:Y:S01]  /*3770*/  @!P4 FMUL R43, R43, 0.5 ;  /* 0x3f0000002b2bc820 */ /* 0x000fe20000400000 */
[----:B------:R-:W2:Y:S01]  /*3780*/  MUFU.EX2 R13, R13 ;  /* 0x0000000d000d7308 */ /* 0x000ea20000000800 */
[----:B---3--:R-:W-:Y:S01]  /*3790*/  @!P5 FMUL R14, R14, R14 ;  /* 0x0000000e0e0ed220 */ /* 0x008fe20000400000 */
[----:B------:R-:W-:Y:S01]  /*37a0*/  FSETP.GEU.AND P5, PT, R20, -126, PT ;  /* 0xc2fc00001400780b */ /* 0x000fe20003fae000 */
[--C-:B------:R-:W-:Y:S01]  /*37b0*/  FFMA R30, R63, UR7, -R6.reuse ;  /* 0x000000073f1e7c23 */ /* 0x100fe20008000806 */
[----:B------:R-:W-:Y:S02]  /*37c0*/  ULDC UR7, c[0x0][0x604] ;  /* 0x0001810000077ab9 */ /* 0x000fe40000000800 */
[----:B------:R-:W-:Y:S01]  /*37d0*/  FFMA R19, R66, UR7, -R6 ;  /* 0x0000000742137c23 */ /* 0x000fe20008000806 */
[----:B------:R-:W-:Y:S01]  /*37e0*/  @!P1 FMUL R18, R18, 0.5 ;  /* 0x3f00000012129820 */ /* 0x000fe20000400000 */
[----:B------:R-:W3:Y:S01]  /*37f0*/  MUFU.EX2 R16, R16 ;  /* 0x0000001000107308 */ /* 0x000ee20000000800 */
[----:B----4-:R-:W-:Y:S01]  /*3800*/  @!P6 FMUL R11, R11, R11 ;  /* 0x0000000b0b0be220 */ /* 0x010fe20000400000 */
[----:B------:R-:W-:Y:S01]  /*3810*/  FSETP.GEU.AND P6, PT, R15, -126, PT ;  /* 0xc2fc00000f00780b */ /* 0x000fe20003fce000 */
[----:B------:R-:W-:-:S02]  /*3820*/  ULDC UR7, c[0x0][0x604] ;  /* 0x0001810000077ab9 */ /* 0x000fc40000000800 */
[--C-:B------:R-:W-:Y:S01]  /*3830*/  FFMA R34, R67, UR7, -R6.reuse ;  /* 0x0000000743227c23 */ /* 0x100fe20008000806 */
[----:B------:R-:W-:Y:S01]  /*3840*/  ULDC UR7, c[0x0][0x604] ;  /* 0x0001810000077ab9 */ /* 0x000fe20000000800 */
[----:B------:R-:W-:Y:S01]  /*3850*/  @!P5 FMUL R20, R20, 0.5 ;  /* 0x3f0000001414d820 */ /* 0x000fe20000400000 */
[----:B------:R-:W4:Y:S01]  /*3860*/  MUFU.EX2 R43, R43 ;  /* 0x0000002b002b7308 */ /* 0x000f220000000800 */
[----:B--2---:R-:W-:Y:S01]  /*3870*/  @!P3 FMUL R13, R13, R13 ;  /* 0x0000000d0d0db220 */ /* 0x004fe20000400000 */
[----:B------:R-:W-:Y:S01]  /*3880*/  FSETP.GEU.AND P3, PT, R39, -126, PT ;  /* 0xc2fc00002700780b */ /* 0x000fe20003f6e000 */
[--C-:B------:R-:W-:Y:S01]  /*3890*/  FFMA R51, R70, UR7, -R6.reuse ;  /* 0x0000000746337c23 */ /* 0x100fe20008000806 */
[----:B------:R-:W-:Y:S02]  /*38a0*/  ULDC UR7, c[0x0][0x604] ;  /* 0x0001810000077ab9 */ /* 0x000fe40000000800 */
[----:B------:R-:W-:Y:S01]  /*38b0*/  FFMA R38, R71, UR7, -R6 ;  /* 0x0000000747267c23 */ /* 0x000fe20008000806 */
[----:B------:R-:W-:Y:S01]  /*38c0*/  @!P6 FMUL R15, R15, 0.5 ;  /* 0x3f0000000f0fe820 */ /* 0x000fe20000400000 */
[----:B------:R-:W2:Y:S01]  /*38d0*/  MUFU.EX2 R18, R18 ;  /* 0x0000001200127308 */ /* 0x000ea20000000800 */
[----:B---3--:R-:W-:Y:S01]  /*38e0*/  @!P2 FMUL R16, R16, R16 ;  /* 0x000000101010a220 */ /* 0x008fe20000400000 */
[----:B------:R-:W-:Y:S01]  /*38f0*/  FSETP.GEU.AND P2, PT, R22, -126, PT ;  /* 0xc2fc00001600780b */ /* 0x000fe20003f4e000 */
[----:B------:R-:W-:-:S02]  /*3900*/  ULDC UR7, c[0x0][0x604] ;  /* 0x0001810000077ab9 */ /* 0x000fc40000000800 */
[--C-:B------:R-:W-:Y:S01]  /*3910*/  FFMA R21, R74, UR7, -R6.reuse ;  /* 0x000000074a157c23 */ /* 0x100fe20008000806 */
[----:B------:R-:W-:Y:S01]  /*3920*/  ULDC UR7, c[0x0][0x604] ;  /* 0x0001810000077ab9 */ /* 0x000fe20000000800 */
[----:B------:R-:W-:Y:S01]  /*3930*/  @!P3 FMUL R39, R39, 0.5 ;  /* 0x3f0000002727b820 */ /* 0x000fe20000400000 */
        /* <DEDUP_REMOVED lines=179> */
[----:B------:R-:W-:Y:S01]  /*4470*/  FFMA R6, R151, UR7, -R6 ;  /* 0x0000000797067c23 */ /* 0x000fe20008000806 */
[----:B------:R-:W-:Y:S01]  /*4480*/  ULDC UR7, c[0x0][0x604] ;  /* 0x0001810000077ab9 */ /* 0x000fe20000000800 */
[----:B------:R-:W-:Y:S01]  /*4490*/  @!P4 FMUL R74, R74, 0.5 ;  /* 0x3f0000004a4ac820 */ /* 0x000fe20000400000 */
[----:B------:R-:W2:Y:S01]  /*44a0*/  MUFU.EX2 R70, R70 ;  /* 0x0000004600467308 */ /* 0x000ea20000000800 */
[----:B---3--:R-:W-:Y:S01]  /*44b0*/  @!P5 FMUL R67, R67, R67 ;  /* 0x000000434343d220 */ /* 0x008fe20000400000 */
[----:B------:R-:W-:Y:S01]  /*44c0*/  FSETP.GEU.AND P5, PT, R79, -126, PT ;  /* 0xc2fc00004f00780b */ /* 0x000fe20003fae000 */
[----:B------:R-:W-:Y:S01]  /*44d0*/  FMUL R47, R152, UR7 ;  /* 0x00000007982f7c20 */ /* 0x000fe20008400000 */
[----:B------:R-:W-:-:S03]  /*44e0*/  ULDC UR7, c[0x0][0x604] ;  /* 0x0001810000077ab9 */ /* 0x000fc60000000800 */
[----:B------:R-:W-:Y:S01]  /*44f0*/  @!P1 FMUL R71, R71, 0.5 ;  /* 0x3f00000047479820 */ /* 0x000fe20000400000 */
[----:B------:R-:W3:Y:S01]  /*4500*/  MUFU.EX2 R75, R75 ;  /* 0x0000004b004b7308 */ /* 0x000ee20000000800 */
[----:B----4-:R-:W-:Y:S01]  /*4510*/  @!P6 FMUL R66, R66, R66 ;  /* 0x000000424242e220 */ /* 0x010fe20000400000 */
[----:B------:R-:W-:Y:S01]  /*4520*/  FSETP.GEU.AND P6, PT, R78, -126, PT ;  /* 0xc2fc00004e00780b */ /* 0x000fe20003fce000 */
[--C-:B------:R-:W-:Y:S01]  /*4530*/  FFMA R24, R24, UR10, -R47.reuse ;  /* 0x0000000a18187c23 */ /* 0x100fe2000800082f */
[--C-:B------:R-:W-:Y:S01]  /*4540*/  FFMA R25, R25, UR7, -R47.reuse ;  /* 0x0000000719197c23 */ /* 0x100fe2000800082f */
[----:B------:R-:W-:Y:S01]  /*4550*/  ULDC UR7, c[0x0][0x604] ;  /* 0x0001810000077ab9 */ /* 0x000fe20000000800 */
[----:B------:R-:W-:Y:S01]  /*4560*/  ULDC UR10, c[0x0][0x604] ;  /* 0x00018100000a7ab9 */ /* 0x000fe20000000800 */
[----:B------:R-:W-:Y:S01]  /*4570*/  @!P5 FMUL R79, R79, 0.5 ;  /* 0x3f0000004f4fd820 */ /* 0x000fe20000400000 */
[----:B------:R-:W4:Y:S01]  /*4580*/  MUFU.EX2 R74, R74 ;  /* 0x0000004a004a7308 */ /* 0x000f220000000800 */
[----:B--2---:R-:W-:Y:S01]  /*4590*/  @!P3 FMUL R70, R70, R70 ;  /* 0x000000464646b220 */ /* 0x004fe20000400000 */
[----:B------:R-:W-:Y:S01]  /*45a0*/  FSETP.GEU.AND P3, PT, R82, -126, PT ;  /* 0xc2fc00005200780b */ /* 0x000fe20003f6e000 */
[--C-:B------:R-:W-:Y:S01]  /*45b0*/  FFMA R118, R28, UR7, -R47.reuse ;  /* 0x000000071c767c23 */ /* 0x100fe2000800082f */
[----:B------:R-:W-:Y:S01]  /*45c0*/  ULDC UR7, c[0x0][0x604] ;  /* 0x0001810000077ab9 */ /* 0x000fe20000000800 */
[--C-:B------:R-:W-:Y:S01]  /*45d0*/  FFMA R130, R145, UR22, -R47.reuse ;  /* 0x0000001691827c23 */ /* 0x100fe2000800082f */
[--C-:B------:R-:W-:Y:S01]  /*45e0*/  FFMA R29, R29, UR7, -R47.reuse ;  /* 0x000000071d1d7c23 */ /* 0x100fe2000800082f */
[----:B------:R-:W-:Y:S01]  /*45f0*/  @!P6 FMUL R78, R78, 0.5 ;  /* 0x3f0000004e4ee820 */ /* 0x000fe20000400000 */
[----:B------:R-:W2:Y:S01]  /*4600*/  MUFU.EX2 R71, R71 ;  /* 0x0000004700477308 */ /* 0x000ea20000000800 */
[----:B---3--:R-:W-:Y:S01]  /*4610*/  @!P2 FMUL R75, R75, R75 ;  /* 0x0000004b4b4ba220 */ /* 0x008fe20000400000 */
[----:B------:R-:W-:Y:S01]  /*4620*/  FSETP.GEU.AND P2, PT, R83, -126, PT ;  /* 0xc2fc00005300780b */ /* 0x000fe20003f4e000 */
[----:B------:R-:W-:Y:S01]  /*4630*/  ULDC UR7, c[0x0][0x604] ;  /* 0x0001810000077ab9 */ /* 0x000fe20000000800 */
[--C-:B------:R-:W-:Y:S01]  /*4640*/  FFMA R145, R148, UR23, -R47.reuse ;  /* 0x0000001794917c23 */ /* 0x100fe2000800082f */
[--C-:B------:R-:W-:Y:S01]  /*4650*/  FFMA R32, R32, UR7, -R47.reuse ;  /* 0x0000000720207c23 */ /* 0x100fe2000800082f */
[----:B------:R-:W-:Y:S01]  /*4660*/  ULDC UR7, c[0x0][0x604] ;  /* 0x0001810000077ab9 */ /* 0x000fe20000000800 */
[----:B------:R-:W-:Y:S01]  /*4670*/  @!P3 FMUL R82, R82, 0.5 ;  /* 0x3f0000005252b820 */ /* 0x000fe20000400000 */
[----:B------:R-:W3:Y:S01]  /*4680*/  MUFU.EX2 R79, R79 ;  /* 0x0000004f004f7308 */ /* 0x000ee20000000800 */
[----:B----4-:R-:W-:Y:S01]  /*4690*/  @!P4 FMUL R74, R74, R74 ;  /* 0x0000004a4a4ac220 */ /* 0x010fe20000400000 */
[----:B------:R-:W-:Y:S01]  /*46a0*/  FSETP.GEU.AND P4, PT, R86, -126, PT ;  /* 0xc2fc00005600780b */ /* 0x000fe20003f8e000 */
[----:B------:R-:W-:Y:S01]  /*46b0*/  FFMA R33, R33, UR7, -R47 ;  /* 0x0000000721217c23 */ /* 0x000fe2000800082f */
[----:B------:R-:W-:-:S02]  /*46c0*/  ULDC UR7, c[0x0][0x604] ;  /* 0x0001810000077ab9 */ /* 0x000fc40000000800 */
[--C-:B------:R-:W-:Y:S01]  /*46d0*/  FFMA R36, R36, UR7, -R47.reuse ;  /* 0x0000000724247c23 */ /* 0x100fe2000800082f */
[----:B------:R-:W-:Y:S01]  /*46e0*/  @!P2 FMUL R83, R83, 0.5 ;  /* 0x3f0000005353a820 */ /* 0x000fe20000400000 */
[----:B------:R-:W4:Y:S01]  /*46f0*/  MUFU.EX2 R78, R78 ;  /* 0x0000004e004e7308 */ /* 0x000f220000000800 */
[----:B--2---:R-:W-:Y:S01]  /*4700*/  @!P1 FMUL R71, R71, R71 ;  /* 0x0000004747479220 */ /* 0x004fe20000400000 */
[----:B------:R-:W-:Y:S01]  /*4710*/  FSETP.GEU.AND P1, PT, R87, -126, PT ;  /* 0xc2fc00005700780b */ /* 0x000fe20003f2e000 */
[----:B------:R-:W-:Y:S02]  /*4720*/  ULDC UR7, c[0x0][0x604] ;  /* 0x0001810000077ab9 */ /* 0x000fe40000000800 */
[--C-:B------:R-:W-:Y:S01]  /*4730*/  FFMA R37, R37, UR7, -R47.reuse ;  /* 0x0000000725257c23 */ /* 0x100fe2000800082f */
[----:B------:R-:W-:Y:S01]  /*4740*/  ULDC UR7, c[0x0][0x604] ;  /* 0x0001810000077ab9 */ /* 0x000fe20000000800 */
[----:B------:R-:W-:Y:S01]  /*4750*/  @!P4 FMUL R86, R86, 0.5 ;  /* 0x3f0000005656c820 */ /* 0x000fe20000400000 */
[----:B------:R-:W2:Y:S01]  /*4760*/  MUFU.EX2 R82, R82 ;  /* 0x0000005200527308 */ /* 0x000ea20000000800 */
[----:B---3--:R-:W-:Y:S01]  /*4770*/  @!P5 FMUL R79, R79, R79 ;  /* 0x0000004f4f4fd220 */ /* 0x008fe20000400000 */
[----:B------:R-:W-:Y:S01]  /*4780*/  FSETP.GEU.AND P5, PT, R95, -126, PT ;  /* 0xc2fc00005f00780b */ /* 0x000fe20003fae000 */
[----:B------:R-:W-:Y:S01]  /*4790*/  FFMA R40, R40, UR7, -R47 ;  /* 0x0000000728287c23 */ /* 0x000fe2000800082f */
[----:B------:R-:W-:-:S02]  /*47a0*/  ULDC UR7, c[0x0][0x604] ;  /* 0x0001810000077ab9 */ /* 0x000fc40000000800 */
[--C-:B------:R-:W-:Y:S01]  /*47b0*/  FFMA R41, R41, UR7, -R47.reuse ;  /* 0x0000000729297c23 */ /* 0x100fe2000800082f */
[----:B------:R-:W-:Y:S01]  /*47c0*/  @!P1 FMUL R87, R87, 0.5 ;  /* 0x3f00000057579820 */ /* 0x000fe20000400000 */
[----:B------:R-:W3:Y:S01]  /*47d0*/  MUFU.EX2 R83, R83 ;  /* 0x0000005300537308 */ /* 0x000ee20000000800 */
[----:B----4-:R-:W-:Y:S01]  /*47e0*/  @!P6 FMUL R78, R78, R78 ;  /* 0x0000004e4e4ee220 */ /* 0x010fe20000400000 */
[----:B------:R-:W-:Y:S01]  /*47f0*/  FSETP.GEU.AND P6, PT, R90, -126, PT ;  /* 0xc2fc00005a00780b */ /* 0x000fe20003fce000 */
[----:B------:R-:W-:Y:S02]  /*4800*/  ULDC UR7, c[0x0][0x604] ;  /* 0x0001810000077ab9 */ /* 0x000fe40000000800 */
[--C-:B------:R-:W-:Y:S01]  /*4810*/  FFMA R44, R44, UR7, -R47.reuse ;  /* 0x000000072c2c7c23 */ /* 0x100fe2000800082f */
[----:B------:R-:W-:Y:S01]  /*4820*/  ULDC UR7, c[0x0][0x604] ;  /* 0x0001810000077ab9 */ /* 0x000fe20000000800 */
[----:B------:R-:W-:Y:S01]  /*4830*/  @!P5 FMUL R95, R95, 0.5 ;  /* 0x3f0000005f5fd820 */ /* 0x000fe20000400000 */
[----:B------:R-:W4:Y:S01]  /*4840*/  MUFU.EX2 R86, R86 ;  /* 0x0000005600567308 */ /* 0x000f220000000800 */
[----:B--2---:R-:W-:Y:S01]  /*4850*/  @!P3 FMUL R82, R82, R82 ;  /* 0x000000525252b220 */ /* 0x004fe20000400000 */
[----:B------:R-:W-:Y:S01]  /*4860*/  FSETP.GEU.AND P3, PT, R94, -126, PT ;  /* 0xc2fc00005e00780b */ /* 0x000fe20003f6e000 */
[----:B------:R-:W-:Y:S01]  /*4870*/  FFMA R45, R45, UR7, -R47 ;  /* 0x000000072d2d7c23 */ /* 0x000fe2000800082f */
[----:B------:R-:W-:-:S03]  /*4880*/  ULDC UR7, c[0x0][0x604] ;  /* 0x0001810000077ab9 */ /* 0x000fc60000000800 */
[----:B------:R-:W-:Y:S01]  /*4890*/  @!P6 FMUL R90, R90, 0.5 ;  /* 0x3f0000005a5ae820 */ /* 0x000fe20000400000 */
[----:B------:R-:W2:Y:S01]  /*48a0*/  MUFU.EX2 R87, R87 ;  /* 0x0000005700577308 */ /* 0x000ea20000000800 */
[----:B---3--:R-:W-:Y:S01]  /*48b0*/  @!P2 FMUL R83, R83, R83 ;  /* 0x000000535353a220 */ /* 0x008fe20000400000 */
[----:B------:R-:W-:-:S05]  /*48c0*/  FSETP.GEU.AND P2, PT, R99, -126, PT ;  /* 0xc2fc00006300780b */ /* 0x000fca0003f4e000 */
[----:B------:R-:W-:Y:S01]  /*48d0*/  @!P3 FMUL R94, R94, 0.5 ;  /* 0x3f0000005e5eb820 */ /* 0x000fe20000400000 */
[----:B------:R-:W3:Y:S01]  /*48e0*/  MUFU.EX2 R95, R95 ;  /* 0x0000005f005f7308 */ /* 0x000ee20000000800 */
[----:B----4-:R-:W-:Y:S01]  /*48f0*/  @!P4 FMUL R86, R86, R86 ;  /* 0x000000565656c220 */ /* 0x010fe20000400000 */
[----:B------:R-:W-:-:S05]  /*4900*/  FSETP.GEU.AND P4, PT, R98, -126, PT ;  /* 0xc2fc00006200780b */ /* 0x000fca0003f8e000 */
[----:B------:R-:W-:Y:S01]  /*4910*/  @!P2 FMUL R99, R99, 0.5 ;  /* 0x3f0000006363a820 */ /* 0x000fe20000400000 */
[----:B------:R-:W4:Y:S01]  /*4920*/  MUFU.EX2 R90, R90 ;  /* 0x0000005a005a7308 */ /* 0x000f220000000800 */
[----:B--2---:R-:W-:Y:S01]  /*4930*/  @!P1 FMUL R87, R87, R87 ;  /* 0x0000005757579220 */ /* 0x004fe20000400000 */
[----:B------:R-:W-:-:S05]  /*4940*/  FSETP.GEU.AND P1, PT, R103, -126, PT ;  /* 0xc2fc00006700780b */ /* 0x000fca0003f2e000 */
        /* <DEDUP_REMOVED lines=35> */
[----:B------:R-:W-:-:S03]  /*4b80*/  FSETP.GEU.AND P3, PT, R91, -126, PT ;  /* 0xc2fc00005b00780b */ /* 0x000fc60003f6e000 */
[----:B------:R-:W-:Y:S02]  /*4b90*/  FADD R134, R21, R106 ;  /* 0x0000006a15867221 */ /* 0x000fe40000000000 */
        /* <DEDUP_REMOVED lines=29> */
[----:B------:R3:W5:Y:S01]  /*4d70*/  MUFU.EX2 R123, R29 ;  /* 0x0000001d007b7308 */ /* 0x0007620000000800 */
[----:B----4-:R-:W-:Y:S01]  /*4d80*/  @!P4 FMUL R28, R28, R28 ;  /* 0x0000001c1c1cc220 */ /* 0x010fe20000400000 */
[----:B------:R-:W-:-:S05]  /*4d90*/  FSETP.GEU.AND P4, PT, R36, -126, PT ;  /* 0xc2fc00002400780b */ /* 0x000fca0003f8e000 */
[----:B------:R-:W-:Y:S01]  /*4da0*/  @!P2 FMUL R33, R33, 0.5 ;  /* 0x3f0000002121a820 */ /* 0x000fe20000400000 */
[----:B------:R-:W4:Y:S01]  /*4db0*/  MUFU.EX2 R24, R118 ;  /* 0x0000007600187308 */ /* 0x000f220000000800 */
[----:B--2---:R-:W-:Y:S01]  /*4dc0*/  @!P1 FMUL R25, R25, R25 ;  /* 0x0000001919199220 */ /* 0x004fe20000400000 */
[----:B------:R-:W-:Y:S01]  /*4dd0*/  FSETP.GEU.AND P1, PT, R37, -126, PT ;  /* 0xc2fc00002500780b */ /* 0x000fe20003f2e000 */
[--C-:B---3--:R-:W-:Y:S01]  /*4de0*/  FFMA R29, R48, UR7, -R47.reuse ;  /* 0x00000007301d7c23 */ /* 0x108fe2000800082f */
[----:B------:R-:W-:Y:S02]  /*4df0*/  ULDC UR7, c[0x0][0x604] ;  /* 0x0001810000077ab9 */ /* 0x000fe40000000800 */
[----:B------:R-:W-:Y:S01]  /*4e00*/  FFMA R49, R49, UR7, -R47 ;  /* 0x0000000731317c23 */ /* 0x000fe2000800082f */
[----:B------:R-:W-:Y:S01]  /*4e10*/  @!P4 FMUL R36, R36, 0.5 ;  /* 0x3f0000002424c820 */ /* 0x000fe20000400000 */
[----:B------:R-:W2:Y:S01]  /*4e20*/  MUFU.EX2 R32, R32 ;  /* 0x0000002000207308 */ /* 0x000ea20000000800 */
[----:B-----5:R-:W-:Y:S01]  /*4e30*/  @!P5 FMUL R123, R123, R123 ;  /* 0x0000007b7b7bd220 */ /* 0x020fe20000400000 */
[----:B------:R-:W-:Y:S01]  /*4e40*/  FSETP.GEU.AND P5, PT, R41, -126, PT ;  /* 0xc2fc00002900780b */ /* 0x000fe20003fae000 */
[----:B------:R-:W-:-:S04]  /*4e50*/  ULDC UR7, c[0x0][0x604] ;  /* 0x0001810000077ab9 */ /* 0x000fc80000000800 */
        /* <DEDUP_REMOVED lines=12> */
[----:B------:R2:W3:Y:S01]  /*4f20*/  MUFU.EX2 R131, R37 ;  /* 0x0000002500837308 */ /* 0x0004e20000000800 */
[----:B-----5:R-:W-:Y:S01]  /*4f30*/  @!P2 FMUL R127, R127, R127 ;  /* 0x0000007f7f7fa220 */ /* 0x020fe20000400000 */
[----:B------:R-:W-:Y:S01]  /*4f40*/  FSETP.GEU.AND P2, PT, R45, -126, PT ;  /* 0xc2fc00002d00780b */ /* 0x000fe20003f4e000 */
[----:B------:R-:W-:-:S04]  /*4f50*/  ULDC UR7, c[0x0][0x604] ;  /* 0x0001810000077ab9 */ /* 0x000fc80000000800 */
[----:B------:R-:W-:Y:S01]  /*4f60*/  @!P3 FMUL R44, R44, 0.5 ;  /* 0x3f0000002c2cb820 */ /* 0x000fe20000400000 */
[----:B------:R-:W5:Y:S01]  /*4f70*/  MUFU.EX2 R135, R41 ;  /* 0x0000002900877308 */ /* 0x000f620000000800 */
[----:B----4-:R-:W-:Y:S01]  /*4f80*/  @!P4 FMUL R36, R36, R36 ;  /* 0x000000242424c220 */ /* 0x010fe20000400000 */
[----:B------:R-:W-:Y:S01]  /*4f90*/  FSETP.GEU.AND P4, PT, R29, -126, PT ;  /* 0xc2fc00001d00780b */ /* 0x000fe20003f8e000 */
[--C-:B--2---:R-:W-:Y:S01]  /*4fa0*/  FFMA R37, R56, UR7, -R47.reuse ;  /* 0x0000000738257c23 */ /* 0x104fe2000800082f */
[----:B------:R-:W-:Y:S02]  /*4fb0*/  ULDC UR7, c[0x0][0x604] ;  /* 0x0001810000077ab9 */ /* 0x000fe40000000800 */
[----:B------:R-:W-:Y:S01]  /*4fc0*/  FFMA R57, R57, UR7, -R47 ;  /* 0x0000000739397c23 */ /* 0x000fe2000800082f */
[----:B------:R-:W-:Y:S01]  /*4fd0*/  @!P2 FMUL R45, R45, 0.5 ;  /* 0x3f0000002d2da820 */ /* 0x000fe20000400000 */
[----:B------:R-:W2:Y:S01]  /*4fe0*/  MUFU.EX2 R40, R40 ;  /* 0x0000002800287308 */ /* 0x000ea20000000800 */
[----:B---3--:R-:W-:Y:S01]  /*4ff0*/  @!P1 FMUL R131, R131, R131 ;  /* 0x0000008383839220 */ /* 0x008fe20000400000 */
[----:B------:R-:W-:Y:S01]  /*5000*/  FSETP.GEU.AND P1, PT, R49, -126, PT ;  /* 0xc2fc00003100780b */ /* 0x000fe20003f2e000 */
[----:B------:R-:W-:-:S04]  /*5010*/  ULDC UR7, c[0x0][0x604] ;  /* 0x0001810000077ab9 */ /* 0x000fc80000000800 */
[----:B------:R-:W-:Y:S01]  /*5020*/  @!P4 FMUL R29, R29, 0.5 ;  /* 0x3f0000001d1dc820 */ /* 0x000fe20000400000 */
[----:B------:R-:W3:Y:S01]  /*5030*/  MUFU.EX2 R48, R44 ;  /* 0x0000002c00307308 */ /* 0x000ee20000000800 */
[----:B-----5:R-:W-:Y:S01]  /*5040*/  @!P5 FMUL R135, R135, R135 ;  /* 0x000000878787d220 */ /* 0x020fe20000400000 */
[----:B------:R-:W-:-:S05]  /*5050*/  FSETP.GEU.AND P5, PT, R53, -126, PT ;  /* 0xc2fc00003500780b */ /* 0x000fca0003fae000 */
[----:B------:R-:W-:Y:S01]  /*5060*/  @!P1 FMUL R49, R49, 0.5 ;  /* 0x3f00000031319820 */ /* 0x000fe20000400000 */
[----:B------:R-:W4:Y:S01]  /*5070*/  MUFU.EX2 R139, R45 ;  /* 0x0000002d008b7308 */ /* 0x000f220000000800 */
[----:B--2---:R-:W-:Y:S01]  /*5080*/  @!P6 FMUL R40, R40, R40 ;  /* 0x000000282828e220 */ /* 0x004fe20000400000 */
[----:B------:R-:W-:-:S05]  /*5090*/  FSETP.GEU.AND P6, PT, R33, -126, PT ;  /* 0xc2fc00002100780b */ /* 0x000fca0003fce000 */
[----:B------:R-:W-:Y:S01]  /*50a0*/  @!P5 FMUL R53, R53, 0.5 ;  /* 0x3f0000003535d820 */ /* 0x000fe20000400000 */
[----:B------:R2:W5:Y:S01]  /*50b0*/  MUFU.EX2 R52, R29 ;  /* 0x0000001d00347308 */ /* 0x0005620000000800 */
[----:B---3--:R-:W-:Y:S01]  /*50c0*/  @!P3 FMUL R48, R48, R48 ;  /* 0x000000303030b220 */ /* 0x008fe20000400000 */
[----:B------:R-:W-:-:S05]  /*50d0*/  FSETP.GEU.AND P3, PT, R37, -126, PT ;  /* 0xc2fc00002500780b */ /* 0x000fca0003f6e000 */
[----:B------:R-:W-:Y:S01]  /*50e0*/  @!P6 FMUL R33, R33, 0.5 ;  /* 0x3f0000002121e820 */ /* 0x000fe20000400000 */
[----:B------:R-:W3:Y:S01]  /*50f0*/  MUFU.EX2 R143, R49 ;  /* 0x00000031008f7308 */ /* 0x000ee20000000800 */
[--C-:B--2---:R-:W-:Y:S01]  /*5100*/  FFMA R29, R60, UR7, -R47.reuse ;  /* 0x000000073c1d7c23 */ /* 0x104fe2000800082f */
[----:B------:R-:W-:Y:S01]  /*5110*/  ULDC UR7, c[0x0][0x604] ;  /* 0x0001810000077ab9 */ /* 0x000fe20000000800 */
[----:B----4-:R-:W-:Y:S01]  /*5120*/  @!P2 FMUL R139, R139, R139 ;  /* 0x0000008b8b8ba220 */ /* 0x010fe20000400000 */
[----:B------:R-:W-:Y:S01]  /*5130*/  FFMA R61, R61, UR7, -R47 ;  /* 0x000000073d3d7c23 */ /* 0x000fe2000800082f */
[----:B------:R-:W-:Y:S01]  /*5140*/  FSETP.GEU.AND P2, PT, R57, -126, PT ;  /* 0xc2fc00003900780b */ /* 0x000fe20003f4e000 */
[----:B------:R-:W-:Y:S01]  /*5150*/  ULDC UR7, c[0x0][0x604] ;  /* 0x0001810000077ab9 */ /* 0x000fe20000000800 */
[----:B------:R-:W-:Y:S01]  /*5160*/  @!P3 FMUL R37, R37, 0.5 ;  /* 0x3f0000002525b820 */ /* 0x000fe20000400000 */
[----:B------:R-:W2:Y:S01]  /*5170*/  MUFU.EX2 R147, R53 ;  /* 0x0000003500937308 */ /* 0x000ea20000000800 */
[----:B-----5:R-:W-:Y:S01]  /*5180*/  @!P4 FMUL R52, R52, R52 ;  /* 0x000000343434c220 */ /* 0x020fe20000400000 */
[----:B------:R-:W-:-:S06]  /*5190*/  FSETP.GEU.AND P4, PT, R29, -126, PT ;  /* 0xc2fc00001d00780b */ /* 0x000fcc0003f8e000 */
[----:B------:R4:W5:Y:S01]  /*51a0*/  MUFU.EX2 R56, R33 ;  /* 0x0000002100387308 */ /* 0x0009620000000800 */
[----:B---3--:R-:W-:Y:S01]  /*51b0*/  @!P1 FMUL R143, R143, R143 ;  /* 0x0000008f8f8f9220 */ /* 0x008fe20000400000 */
[----:B------:R-:W-:Y:S01]  /*51c0*/  FSETP.GEU.AND P1, PT, R61, -126, PT ;  /* 0xc2fc00003d00780b */ /* 0x000fe20003f2e000 */
[----:B------:R-:W-:-:S04]  /*51d0*/  @!P2 FMUL R57, R57, 0.5 ;  /* 0x3f0000003939a820 */ /* 0x000fc80000400000 */
[----:B------:R-:W-:Y:S01]  /*51e0*/  @!P4 FMUL R29, R29, 0.5 ;  /* 0x3f0000001d1dc820 */ /* 0x000fe20000400000 */
[----:B------:R3:W1:Y:S01]  /*51f0*/  MUFU.EX2 R60, R37 ;  /* 0x00000025003c7308 */ /* 0x0006620000000800 */
[--C-:B----4-:R-:W-:Y:S01]  /*5200*/  FFMA R33, R64, UR7, -R47.reuse ;  /* 0x0000000740217c23 */ /* 0x110fe2000800082f */
[----:B------:R-:W-:Y:S01]  /*5210*/  ULDC UR7, c[0x0][0x604] ;  /* 0x0001810000077ab9 */ /* 0x000fe20000000800 */
[----:B--2---:R-:W-:Y:S01]  /*5220*/  @!P5 FMUL R147, R147, R147 ;  /* 0x000000939393d220 */ /* 0x004fe20000400000 */
[--C-:B------:R-:W-:Y:S01]  /*5230*/  FFMA R65, R65, UR7, -R47.reuse ;  /* 0x0000000741417c23 */ /* 0x100fe2000800082f */
[----:B------:R-:W-:Y:S02]  /*5240*/  ULDC UR7, c[0x0][0x604] ;  /* 0x0001810000077ab9 */ /* 0x000fe40000000800 */
[----:B------:R-:W-:Y:S01]  /*5250*/  @!P1 FMUL R61, R61, 0.5 ;  /* 0x3f0000003d3d9820 */ /* 0x000fe20000400000 */
[----:B------:R-:W2:Y:S01]  /*5260*/  MUFU.EX2 R151, R57 ;  /* 0x0000003900977308 */ /* 0x000ea20000000800 */
[----:B------:R-:W-:Y:S01]  /*5270*/  FSETP.GEU.AND P5, PT, R65, -126, PT ;  /* 0xc2fc00004100780b */ /* 0x000fe20003fae000 */
[----:B-----5:R-:W-:Y:S01]  /*5280*/  @!P6 FMUL R56, R56, R56 ;  /* 0x000000383838e220 */ /* 0x020fe20000400000 */
[----:B------:R-:W-:Y:S01]  /*5290*/  FSETP.GEU.AND P6, PT, R33, -126, PT ;  /* 0xc2fc00002100780b */ /* 0x000fe20003fce000 */
[----:B---3--:R-:W-:Y:S01]  /*52a0*/  FFMA R37, R68, UR7, -R47 ;  /* 0x0000000744257c23 */ /* 0x008fe2000800082f */
[----:B------:R-:W-:-:S02]  /*52b0*/  ULDC UR7, c[0x0][0x604] ;  /* 0x0001810000077ab9 */ /* 0x000fc40000000800 */
[----:B------:R-:W-:Y:S01]  /*52c0*/  FFMA R69, R69, UR7, -R47 ;  /* 0x0000000745457c23 */ /* 0x000fe2000800082f */
[----:B------:R3:W4:Y:S01]  /*52d0*/  MUFU.EX2 R64, R29 ;  /* 0x0000001d00407308 */ /* 0x0007220000000800 */
[----:B-1----:R-:W-:Y:S01]  /*52e0*/  @!P3 FMUL R60, R60, R60 ;  /* 0x0000003c3c3cb220 */ /* 0x002fe20000400000 */
[----:B------:R-:W-:Y:S01]  /*52f0*/  FSETP.GEU.AND P3, PT, R37, -126, PT ;  /* 0xc2fc00002500780b */ /* 0x000fe20003f6e000 */
[----:B------:R-:W-:-:S03]  /*5300*/  ULDC UR7, c[0x0][0x604] ;  /* 0x0001810000077ab9 */ /* 0x000fc60000000800 */
[----:B------:R-:W-:Y:S02]  /*5310*/  @!P5 FMUL R65, R65, 0.5 ;  /* 0x3f0000004141d820 */ /* 0x000fe40000400000 */
[----:B------:R-:W1:Y:S01]  /*5320*/  MUFU.EX2 R153, R61 ;  /* 0x0000003d00997308 */ /* 0x000e620000000800 */
[----:B------:R-:W-:Y:S01]  /*5330*/  @!P6 FMUL R33, R33, 0.5 ;  /* 0x3f0000002121e820 */ /* 0x000fe20000400000 */
[--C-:B---3--:R-:W-:Y:S01]  /*5340*/  FFMA R29, R72, UR7, -R47.reuse ;  /* 0x00000007481d7c23 */ /* 0x108fe2000800082f */
[----:B------:R-:W-:Y:S01]  /*5350*/  ULDC UR7, c[0x0][0x604] ;  /* 0x0001810000077ab9 */ /* 0x000fe20000000800 */
[----:B--2---:R-:W-:Y:S01]  /*5360*/  @!P2 FMUL R151, R151, R151 ;  /* 0x000000979797a220 */ /* 0x004fe20000400000 */
[----:B------:R-:W-:Y:S01]  /*5370*/  FFMA R73, R73, UR7, -R47 ;  /* 0x0000000749497c23 */ /* 0x000fe2000800082f */
[----:B------:R-:W-:Y:S01]  /*5380*/  FSETP.GEU.AND P2, PT, R69, -126, PT ;  /* 0xc2fc00004500780b */ /* 0x000fe20003f4e000 */
[----:B------:R-:W-:Y:S01]  /*5390*/  @!P3 FMUL R37, R37, 0.5 ;  /* 0x3f0000002525b820 */ /* 0x000fe20000400000 */
[----:B------:R-:W2:Y:S01]  /*53a0*/  MUFU.EX2 R155, R65 ;  /* 0x00000041009b7308 */ /* 0x000ea20000000800 */
[----:B------:R-:W-:Y:S01]  /*53b0*/  ULDC UR7, c[0x0][0x604] ;  /* 0x0001810000077ab9 */ /* 0x000fe20000000800 */
[----:B----4-:R-:W-:Y:S01]  /*53c0*/  @!P4 FMUL R64, R64, R64 ;  /* 0x000000404040c220 */ /* 0x010fe20000400000 */
[----:B------:R-:W-:-:S05]  /*53d0*/  FSETP.GEU.AND P4, PT, R29, -126, PT ;  /* 0xc2fc00001d00780b */ /* 0x000fca0003f8e000 */
[----:B------:R3:W4:Y:S01]  /*53e0*/  MUFU.EX2 R68, R33 ;  /* 0x0000002100447308 */ /* 0x0007220000000800 */
[----:B-1----:R-:W-:Y:S01]  /*53f0*/  @!P1 FMUL R153, R153, R153 ;  /* 0x0000009999999220 */ /* 0x002fe20000400000 */
[----:B------:R-:W-:Y:S01]  /*5400*/  FSETP.GEU.AND P1, PT, R73, -126, PT ;  /* 0xc2fc00004900780b */ /* 0x000fe20003f2e000 */
[----:B------:R-:W-:-:S05]  /*5410*/  @!P2 FMUL R69, R69, 0.5 ;  /* 0x3f0000004545a820 */ /* 0x000fca0000400000 */
[----:B------:R1:W5:Y:S01]  /*5420*/  MUFU.EX2 R72, R37 ;  /* 0x0000002500487308 */ /* 0x0003620000000800 */
[--C-:B---3--:R-:W-:Y:S01]  /*5430*/  FFMA R33, R76, UR7, -R47.reuse ;  /* 0x000000074c217c23 */ /* 0x108fe2000800082f */
[----:B------:R-:W-:Y:S01]  /*5440*/  ULDC UR7, c[0x0][0x604] ;  /* 0x0001810000077ab9 */ /* 0x000fe20000000800 */
[----:B--2---:R-:W-:Y:S01]  /*5450*/  @!P5 FMUL R155, R155, R155 ;  /* 0x0000009b9b9bd220 */ /* 0x004fe20000400000 */
[--C-:B------:R-:W-:Y:S01]  /*5460*/  FFMA R77, R77, UR7, -R47.reuse ;  /* 0x000000074d4d7c23 */ /* 0x100fe2000800082f */
[----:B------:R-:W-:Y:S01]  /*5470*/  ULDC UR7, c[0x0][0x604] ;  /* 0x0001810000077ab9 */ /* 0x000fe20000000800 */
[----:B------:R-:W-:Y:S01]  /*5480*/  @!P4 FMUL R29, R29, 0.5 ;  /* 0x3f0000001d1dc820 */ /* 0x000fe20000400000 */
[----:B------:R-:W-:Y:S01]  /*5490*/  @!P1 FMUL R73, R73, 0.5 ;  /* 0x3f00000049499820 */ /* 0x000fe20000400000 */
[----:B------:R-:W2:Y:S01]  /*54a0*/  MUFU.EX2 R157, R69 ;  /* 0x00000045009d7308 */ /* 0x000ea20000000800 */
[----:B------:R-:W-:Y:S01]  /*54b0*/  FSETP.GEU.AND P5, PT, R77, -126, PT ;  /* 0xc2fc00004d00780b */ /* 0x000fe20003fae000 */
[----:B----4-:R-:W-:Y:S01]  /*54c0*/  @!P6 FMUL R68, R68, R68 ;  /* 0x000000444444e220 */ /* 0x010fe20000400000 */
[----:B------:R-:W-:Y:S01]  /*54d0*/  FSETP.GEU.AND P6, PT, R33, -126, PT ;  /* 0xc2fc00002100780b */ /* 0x000fe20003fce000 */
[----:B-1----:R-:W-:Y:S01]  /*54e0*/  FFMA R37, R80, UR7, -R47 ;  /* 0x0000000750257c23 */ /* 0x002fe2000800082f */
[----:B------:R-:W-:-:S02]  /*54f0*/  ULDC UR7, c[0x0][0x604] ;  /* 0x0001810000077ab9 */ /* 0x000fc40000000800 */
[----:B------:R-:W-:Y:S01]  /*5500*/  FFMA R161, R81, UR7, -R47 ;  /* 0x0000000751a17c23 */ /* 0x000fe2000800082f */
[----:B------:R1:W3:Y:S01]  /*5510*/  MUFU.EX2 R76, R29 ;  /* 0x0000001d004c7308 */ /* 0x0002e20000000800 */
[----:B-----5:R-:W-:Y:S01]  /*5520*/  @!P3 FMUL R72, R72, R72 ;  /* 0x000000484848b220 */ /* 0x020fe20000400000 */
[----:B------:R-:W-:Y:S01]  /*5530*/  FSETP.GEU.AND P3, PT, R37, -126, PT ;  /* 0xc2fc00002500780b */ /* 0x000fe20003f6e000 */
[----:B------:R-:W-:-:S03]  /*5540*/  ULDC UR7, c[0x0][0x604] ;  /* 0x0001810000077ab9 */ /* 0x000fc60000000800 */
[----:B------:R-:W-:Y:S02]  /*5550*/  @!P5 FMUL R77, R77, 0.5 ;  /* 0x3f0000004d4dd820 */ /* 0x000fe40000400000 */
[----:B------:R-:W4:Y:S01]  /*5560*/  MUFU.EX2 R159, R73 ;  /* 0x00000049009f7308 */ /* 0x000f220000000800 */
[----:B------:R-:W-:Y:S01]  /*5570*/  @!P6 FMUL R33, R33, 0.5 ;  /* 0x3f0000002121e820 */ /* 0x000fe20000400000 */
[--C-:B-1----:R-:W-:Y:S01]  /*5580*/  FFMA R29, R84, UR7, -R47.reuse ;  /* 0x00000007541d7c23 */ /* 0x102fe2000800082f */
[----:B------:R-:W-:Y:S01]  /*5590*/  ULDC UR7, c[0x0][0x604] ;  /* 0x0001810000077ab9 */ /* 0x000fe20000000800 */
[----:B--2---:R-:W-:Y:S01]  /*55a0*/  @!P2 FMUL R157, R157, R157 ;  /* 0x0000009d9d9da220 */ /* 0x004fe20000400000 */
[--C-:B------:R-:W-:Y:S01]  /*55b0*/  FFMA R85, R85, UR7, -R47.reuse ;  /* 0x0000000755557c23 */ /* 0x100fe2000800082f */
[----:B------:R-:W-:Y:S01]  /*55c0*/  FSETP.GEU.AND P2, PT, R161, -126, PT ;  /* 0xc2fc0000a100780b */ /* 0x000fe20003f4e000 */
[----:B------:R-:W-:Y:S01]  /*55d0*/  @!P3 FMUL R37, R37, 0.5 ;  /* 0x3f0000002525b820 */ /* 0x000fe20000400000 */
[----:B------:R-:W1:Y:S01]  /*55e0*/  MUFU.EX2 R81, R77 ;  /* 0x0000004d00517308 */ /* 0x000e620000000800 */
[----:B------:R-:W-:Y:S01]  /*55f0*/  ULDC UR7, c[0x0][0x604] ;  /* 0x0001810000077ab9 */ /* 0x000fe20000000800 */
[----:B---3--:R-:W-:Y:S01]  /*5600*/  @!P4 FMUL R76, R76, R76 ;  /* 0x0000004c4c4cc220 */ /* 0x008fe20000400000 */
[--C-:B------:R-:W-:Y:S01]  /*5610*/  FFMA R165, R88, UR7, -R47.reuse ;  /* 0x0000000758a57c23 */ /* 0x100fe2000800082f */
[----:B------:R-:W-:Y:S01]  /*5620*/  ULDC UR7, c[0x0][0x604] ;  /* 0x0001810000077ab9 */ /* 0x000fe20000000800 */
[----:B------:R-:W-:Y:S01]  /*5630*/  FSETP.GEU.AND P4, PT, R29, -126, PT ;  /* 0xc2fc00001d00780b */ /* 0x000fe20003f8e000 */
[--C-:B------:R-:W-:Y:S01]  /*5640*/  FFMA R89, R89, UR7, -R47.reuse ;  /* 0x0000000759597c23 */ /* 0x100fe2000800082f */
[----:B------:R-:W-:Y:S01]  /*5650*/  ULDC UR7, c[0x0][0x604] ;  /* 0x0001810000077ab9 */ /* 0x000fe20000000800 */
[----:B------:R-:W2:Y:S01]  /*5660*/  MUFU.EX2 R80, R33 ;  /* 0x0000002100507308 */ /* 0x000ea20000000800 */
[----:B----4-:R-:W-:Y:S01]  /*5670*/  @!P1 FMUL R159, R159, R159 ;  /* 0x0000009f9f9f9220 */ /* 0x010fe20000400000 */
[----:B------:R-:W-:Y:S01]  /*5680*/  FSETP.GEU.AND P1, PT, R85, -126, PT ;  /* 0xc2fc00005500780b */ /* 0x000fe20003f2e000 */
[----:B------:R-:W-:Y:S01]  /*5690*/  @!P2 FMUL R161, R161, 0.5 ;  /* 0x3f000000a1a1a820 */ /* 0x000fe20000400000 */
[----:B------:R-:W-:Y:S01]  /*56a0*/  FFMA R167, R92, UR7, -R47 ;  /* 0x000000075ca77c23 */ /* 0x000fe2000800082f */
[----:B------:R-:W-:-:S02]  /*56b0*/  ULDC UR7, c[0x0][0x604] ;  /* 0x0001810000077ab9 */ /* 0x000fc40000000800 */
[----:B------:R-:W-:Y:S01]  /*56c0*/  FFMA R93, R93, UR7, -R47 ;  /* 0x000000075d5d7c23 */ /* 0x000fe2000800082f */
[----:B------:R-:W3:Y:S01]  /*56d0*/  MUFU.EX2 R84, R37 ;  /* 0x0000002500547308 */ /* 0x000ee20000000800 */
[----:B-1----:R-:W-:Y:S01]  /*56e0*/  @!P5 FMUL R81, R81, R81 ;  /* 0x000000515151d220 */ /* 0x002fe20000400000 */
[----:B------:R-:W-:Y:S01]  /*56f0*/  FSETP.GEU.AND P5, PT, R89, -126, PT ;  /* 0xc2fc00005900780b */ /* 0x000fe20003fae000 */
[----:B------:R-:W-:Y:S01]  /*5700*/  @!P4 FMUL R29, R29, 0.5 ;  /* 0x3f0000001d1dc820 */ /* 0x000fe20000400000 */
[----:B------:R-:W-:-:S03]  /*5710*/  ULDC UR7, c[0x0][0x604] ;  /* 0x0001810000077ab9 */ /* 0x000fc60000000800 */
[----:B------:R-:W-:Y:S01]  /*5720*/  @!P1 FMUL R85, R85, 0.5 ;  /* 0x3f00000055559820 */ /* 0x000fe20000400000 */
[----:B------:R-:W1:Y:S01]  /*5730*/  MUFU.EX2 R161, R161 ;  /* 0x000000a100a17308 */ /* 0x000e620000000800 */
[----:B--2---:R-:W-:Y:S01]  /*5740*/  @!P6 FMUL R80, R80, R80 ;  /* 0x000000505050e220 */ /* 0x004fe20000400000 */
[----:B------:R-:W-:-:S05]  /*5750*/  FSETP.GEU.AND P6, PT, R165, -126, PT ;  /* 0xc2fc0000a500780b */ /* 0x000fca0003fce000 */
[----:B------:R-:W-:Y:S01]  /*5760*/  @!P5 FMUL R89, R89, 0.5 ;  /* 0x3f0000005959d820 */ /* 0x000fe20000400000 */
[----:B------:R2:W4:Y:S01]  /*5770*/  MUFU.EX2 R88, R29 ;  /* 0x0000001d00587308 */ /* 0x0005220000000800 */
[----:B---3--:R-:W-:Y:S01]  /*5780*/  @!P3 FMUL R84, R84, R84 ;  /* 0x000000545454b220 */ /* 0x008fe20000400000 */
[----:B------:R-:W-:-:S05]  /*5790*/  FSETP.GEU.AND P3, PT, R167, -126, PT ;  /* 0xc2fc0000a700780b */ /* 0x000fca0003f6e000 */
[----:B------:R-:W-:Y:S01]  /*57a0*/  @!P6 FMUL R165, R165, 0.5 ;  /* 0x3f000000a5a5e820 */ /* 0x000fe20000400000 */
[----:B------:R-:W3:Y:S01]  /*57b0*/  MUFU.EX2 R163, R85 ;  /* 0x0000005500a37308 */ /* 0x000ee20000000800 */
[--C-:B--2---:R-:W-:Y:S01]  /*57c0*/  FFMA R29, R96, UR7, -R47.reuse ;  /* 0x00000007601d7c23 */ /* 0x104fe2000800082f */
[----:B------:R-:W-:Y:S01]  /*57d0*/  ULDC UR7, c[0x0][0x604] ;  /* 0x0001810000077ab9 */ /* 0x000fe20000000800 */
[----:B-1----:R-:W-:Y:S01]  /*57e0*/  @!P2 FMUL R161, R161, R161 ;  /* 0x000000a1a1a1a220 */ /* 0x002fe20000400000 */
[--C-:B------:R-:W-:Y:S01]  /*57f0*/  FFMA R33, R97, UR7, -R47.reuse ;  /* 0x0000000761217c23 */ /* 0x100fe2000800082f */
[----:B------:R-:W-:Y:S01]  /*5800*/  ULDC UR7, c[0x0][0x604] ;  /* 0x0001810000077ab9 */ /* 0x000fe20000000800 */
[----:B------:R-:W-:Y:S01]  /*5810*/  FSETP.GEU.AND P2, PT, R93, -126, PT ;  /* 0xc2fc00005d00780b */ /* 0x000fe20003f4e000 */
[----:B------:R-:W-:Y:S01]  /*5820*/  @!P3 FMUL R167, R167, 0.5 ;  /* 0x3f000000a7a7b820 */ /* 0x000fe20000400000 */
[----:B------:R-:W1:Y:S01]  /*5830*/  MUFU.EX2 R92, R89 ;  /* 0x00000059005c7308 */ /* 0x000e620000000800 */
[--C-:B------:R-:W-:Y:S01]  /*5840*/  FFMA R37, R100, UR7, -R47.reuse ;  /* 0x0000000764257c23 */ /* 0x100fe2000800082f */
[----:B------:R-:W-:Y:S01]  /*5850*/  ULDC UR7, c[0x0][0x604] ;  /* 0x0001810000077ab9 */ /* 0x000fe20000000800 */
[----:B----4-:R-:W-:Y:S01]  /*5860*/  @!P4 FMUL R88, R88, R88 ;  /* 0x000000585858c220 */ /* 0x010fe20000400000 */
[----:B------:R-:W-:Y:S01]  /*5870*/  FFMA R41, R101, UR7, -R47 ;  /* 0x0000000765297c23 */ /* 0x000fe2000800082f */
[----:B------:R-:W-:Y:S01]  /*5880*/  FSETP.GEU.AND P4, PT, R29, -126, PT ;  /* 0xc2fc00001d00780b */ /* 0x000fe20003f8e000 */
[----:B------:R-:W-:-:S02]  /*5890*/  ULDC UR7, c[0x0][0x604] ;  /* 0x0001810000077ab9 */ /* 0x000fc40000000800 */
[----:B------:R-:W2:Y:S01]  /*58a0*/  MUFU.EX2 R165, R165 ;  /* 0x000000a500a57308 */ /* 0x000ea20000000800 */
[----:B---3--:R-:W-:Y:S01]  /*58b0*/  @!P1 FMUL R163, R163, R163 ;  /* 0x000000a3a3a39220 */ /* 0x008fe20000400000 */
[----:B------:R-:W-:Y:S01]  /*58c0*/  FSETP.GEU.AND P1, PT, R33, -126, PT ;  /* 0xc2fc00002100780b */ /* 0x000fe20003f2e000 */
[----:B------:R-:W-:Y:S01]  /*58d0*/  @!P2 FMUL R93, R93, 0.5 ;  /* 0x3f0000005d5da820 */ /* 0x000fe20000400000 */
[----:B------:R-:W-:Y:S01]  /*58e0*/  FFMA R44, R104, UR7, -R47 ;  /* 0x00000007682c7c23 */ /* 0x000fe2000800082f */
[----:B------:R-:W-:-:S03]  /*58f0*/  ULDC UR7, c[0x0][0x604] ;  /* 0x0001810000077ab9 */ /* 0x000fc60000000800 */
[----:B------:R-:W3:Y:S01]  /*5900*/  MUFU.EX2 R167, R167 ;  /* 0x000000a700a77308 */ /* 0x000ee20000000800 */
[----:B-1----:R-:W-:Y:S01]  /*5910*/  @!P5 FMUL R92, R92, R92 ;  /* 0x0000005c5c5cd220 */ /* 0x002fe20000400000 */
[----:B------:R-:W-:Y:S01]  /*5920*/  FSETP.GEU.AND P5, PT, R41, -126, PT ;  /* 0xc2fc00002900780b */ /* 0x000fe20003fae000 */
[----:B------:R-:W-:-:S04]  /*5930*/  @!P4 FMUL R29, R29, 0.5 ;  /* 0x3f0000001d1dc820 */ /* 0x000fc80000400000 */
        /* <DEDUP_REMOVED lines=9> */
[----:B------:R3:W5:Y:S01]  /*59d0*/  MUFU.EX2 R100, R33 ;  /* 0x0000002100647308 */ /* 0x0007620000000800 */
[----:B--2---:R-:W-:Y:S01]  /*59e0*/  FFMA R29, R105, UR7, -R47 ;  /* 0x00000007691d7c23 */ /* 0x004fe2000800082f */
[----:B------:R-:W-:Y:S01]  /*59f0*/  ULDC UR7, c[0x0][0x604] ;  /* 0x0001810000077ab9 */ /* 0x000fe20000000800 */
[----:B-1----:R-:W-:-:S03]  /*5a00*/  @!P2 FMUL R96, R96, R96 ;  /* 0x000000606060a220 */ /* 0x002fc60000400000 */
[----:B------:R-:W-:Y:S01]  /*5a10*/  FSETP.GEU.AND P2, PT, R29, -126, PT ;  /* 0xc2fc00001d00780b */ /* 0x000fe20003f4e000 */
[----:B------:R-:W-:Y:S01]  /*5a20*/  @!P3 FMUL R44, R44, 0.5 ;  /* 0x3f0000002c2cb820 */ /* 0x000fe20000400000 */
[----:B------:R-:W1:Y:S01]  /*5a30*/  MUFU.EX2 R104, R41 ;  /* 0x0000002900687308 */ /* 0x000e620000000800 */
[----:B---3--:R-:W-:Y:S01]  /*5a40*/  FFMA R33, R108, UR7, -R47 ;  /* 0x000000076c217c23 */ /* 0x008fe2000800082f */
[----:B------:R-:W-:Y:S01]  /*5a50*/  ULDC UR7, c[0x0][0x604] ;  /* 0x0001810000077ab9 */ /* 0x000fe20000000800 */
[----:B----4-:R-:W-:-:S03]  /*5a60*/  @!P4 FMUL R97, R97, R97 ;  /* 0x000000616161c220 */ /* 0x010fc60000400000 */
[----:B------:R-:W-:Y:S02]  /*5a70*/  FSETP.GEU.AND P4, PT, R33, -126, PT ;  /* 0xc2fc00002100780b */ /* 0x000fe40003f8e000 */
[----:B------:R2:W3:Y:S01]  /*5a80*/  MUFU.EX2 R101, R37 ;  /* 0x0000002500657308 */ /* 0x0004e20000000800 */
[----:B-----5:R-:W-:Y:S02]  /*5a90*/  @!P1 FMUL R100, R100, R100 ;  /* 0x0000006464649220 */ /* 0x020fe40000400000 */
[----:B------:R-:W-:-:S05]  /*5aa0*/  @!P2 FMUL R29, R29, 0.5 ;  /* 0x3f0000001d1da820 */ /* 0x000fca0000400000 */
[----:B------:R4:W5:Y:S01]  /*5ab0*/  MUFU.EX2 R105, R44 ;  /* 0x0000002c00697308 */ /* 0x0009620000000800 */
[--C-:B--2---:R-:W-:Y:S01]  /*5ac0*/  FFMA R37, R109, UR7, -R47.reuse ;  /* 0x000000076d257c23 */ /* 0x104fe2000800082f */
[----:B------:R-:W-:Y:S01]  /*5ad0*/  ULDC UR7, c[0x0][0x604] ;  /* 0x0001810000077ab9 */ /* 0x000fe20000000800 */
[----:B-1----:R-:W-:Y:S01]  /*5ae0*/  @!P5 FMUL R104, R104, R104 ;  /* 0x000000686868d220 */ /* 0x002fe20000400000 */
[--C-:B------:R-:W-:Y:S01]  /*5af0*/  FFMA R41, R112, UR7, -R47.reuse ;  /* 0x0000000770297c23 */ /* 0x100fe2000800082f */
[----:B------:R-:W-:Y:S01]  /*5b00*/  ULDC UR7, c[0x0][0x604] ;  /* 0x0001810000077ab9 */ /* 0x000fe20000000800 */
[----:B------:R-:W-:Y:S01]  /*5b10*/  FSETP.GEU.AND P1, PT, R37, -126, PT ;  /* 0xc2fc00002500780b */ /* 0x000fe20003f2e000 */
[----:B------:R-:W-:Y:S01]  /*5b20*/  @!P4 FMUL R33, R33, 0.5 ;  /* 0x3f0000002121c820 */ /* 0x000fe20000400000 */
[----:B------:R1:W2:Y:S01]  /*5b30*/  MUFU.EX2 R108, R29 ;  /* 0x0000001d006c7308 */ /* 0x0002a20000000800 */
[----:B----4-:R-:W-:Y:S01]  /*5b40*/  FFMA R44, R113, UR7, -R47 ;  /* 0x00000007712c7c23 */ /* 0x010fe2000800082f */
[----:B------:R-:W-:Y:S01]  /*5b50*/  ULDC UR7, c[0x0][0x604] ;  /* 0x0001810000077ab9 */ /* 0x000fe20000000800 */
[----:B---3--:R-:W-:Y:S01]  /*5b60*/  @!P6 FMUL R101, R101, R101 ;  /* 0x000000656565e220 */ /* 0x008fe20000400000 */
[----:B------:R-:W-:-:S02]  /*5b70*/  FSETP.GEU.AND P6, PT, R41, -126, PT ;  /* 0xc2fc00002900780b */ /* 0x000fc40003fce000 */
[----:B------:R-:W-:Y:S02]  /*5b80*/  FSETP.GEU.AND P5, PT, R44, -126, PT ;  /* 0xc2fc00002c00780b */ /* 0x000fe40003fae000 */
[----:B------:R-:W3:Y:S01]  /*5b90*/  MUFU.EX2 R109, R33 ;  /* 0x00000021006d7308 */ /* 0x000ee20000000800 */
[--C-:B-1----:R-:W-:Y:S01]  /*5ba0*/  FFMA R29, R116, UR7, -R47.reuse ;  /* 0x00000007741d7c23 */ /* 0x102fe2000800082f */
[----:B------:R-:W-:Y:S01]  /*5bb0*/  ULDC UR7, c[0x0][0x604] ;  /* 0x0001810000077ab9 */ /* 0x000fe20000000800 */
[----:B------:R-:W-:Y:S01]  /*5bc0*/  @!P1 FMUL R37, R37, 0.5 ;  /* 0x3f00000025259820 */ /* 0x000fe20000400000 */
[--C-:B------:R-:W-:Y:S01]  /*5bd0*/  FFMA R169, R120, UR7, -R47.reuse ;  /* 0x0000000778a97c23 */ /* 0x100fe2000800082f */
[----:B------:R-:W-:Y:S01]  /*5be0*/  ULDC UR7, c[0x0][0x604] ;  /* 0x0001810000077ab9 */ /* 0x000fe20000000800 */
[----:B-----5:R-:W-:Y:S01]  /*5bf0*/  @!P3 FMUL R105, R105, R105 ;  /* 0x000000696969b220 */ /* 0x020fe20000400000 */
[--C-:B------:R-:W-:Y:S01]  /*5c00*/  FFMA R118, R121, UR7, -R47.reuse ;  /* 0x0000000779767c23 */ /* 0x100fe2000800082f */
[----:B------:R-:W1:Y:S01]  /*5c10*/  MUFU.EX2 R112, R37 ;  /* 0x0000002500707308 */ /* 0x000e620000000800 */
[----:B------:R-:W-:Y:S01]  /*5c20*/  ULDC UR7, c[0x0][0x604] ;  /* 0x0001810000077ab9 */ /* 0x000fe20000000800 */
[----:B--2---:R-:W-:Y:S01]  /*5c30*/  @!P2 FMUL R108, R108, R108 ;  /* 0x0000006c6c6ca220 */ /* 0x004fe20000400000 */
[----:B------:R-:W-:Y:S01]  /*5c40*/  @!P5 FMUL R44, R44, 0.5 ;  /* 0x3f0000002c2cd820 */ /* 0x000fe20000400000 */
[--C-:B------:R-:W-:Y:S01]  /*5c50*/  FFMA R124, R124, UR7, -R47.reuse ;  /* 0x000000077c7c7c23 */ /* 0x100fe2000800082f */
[----:B------:R-:W-:Y:S01]  /*5c60*/  ULDC UR7, c[0x0][0x604] ;  /* 0x0001810000077ab9 */ /* 0x000fe20000000800 */
[----:B------:R-:W-:Y:S01]  /*5c70*/  FSETP.GEU.AND P2, PT, R169, -126, PT ;  /* 0xc2fc0000a900780b */ /* 0x000fe20003f4e000 */
[--C-:B------:R-:W-:Y:S01]  /*5c80*/  FFMA R120, R117, UR7, -R47.reuse ;  /* 0x0000000775787c23 */ /* 0x100fe2000800082f */
[----:B------:R2:W4:Y:S01]  /*5c90*/  MUFU.EX2 R116, R44 ;  /* 0x0000002c00747308 */ /* 0x0005220000000800 */
[----:B------:R-:W-:Y:S01]  /*5ca0*/  ULDC UR7, c[0x0][0x604] ;  /* 0x0001810000077ab9 */ /* 0x000fe20000000800 */
[----:B---3--:R-:W-:Y:S01]  /*5cb0*/  @!P4 FMUL R109, R109, R109 ;  /* 0x0000006d6d6dc220 */ /* 0x008fe20000400000 */
[--C-:B------:R-:W-:Y:S01]  /*5cc0*/  FFMA R122, R125, UR7, -R47.reuse ;  /* 0x000000077d7a7c23 */ /* 0x100fe2000800082f */
[----:B------:R-:W-:Y:S01]  /*5cd0*/  FSETP.GEU.AND P4, PT, R118, -126, PT ;  /* 0xc2fc00007600780b */ /* 0x000fe20003f8e000 */
[--C-:B------:R-:W-:Y:S01]  /*5ce0*/  FFMA R125, R128, UR10, -R47.reuse ;  /* 0x0000000a807d7c23 */ /* 0x100fe2000800082f */
[----:B------:R-:W-:Y:S01]  /*5cf0*/  FSETP.GEU.AND P3, PT, R29, -126, PT ;  /* 0xc2fc00001d00780b */ /* 0x000fe20003f6e000 */
[----:B------:R-:W-:Y:S01]  /*5d00*/  ULDC UR10, c[0x0][0x604] ;  /* 0x00018100000a7ab9 */ /* 0x000fe20000000800 */
[--C-:B------:R-:W-:Y:S01]  /*5d10*/  FFMA R33, R133, UR14, -R47.reuse ;  /* 0x0000000e85217c23 */ /* 0x100fe2000800082f */
[----:B-1----:R-:W-:Y:S01]  /*5d20*/  @!P1 FMUL R112, R112, R112 ;  /* 0x0000007070709220 */ /* 0x002fe20000400000 */
[----:B------:R-:W-:Y:S01]  /*5d30*/  FSETP.GEU.AND P1, PT, R124, -126, PT ;  /* 0xc2fc00007c00780b */ /* 0x000fe20003f2e000 */
[----:B------:R-:W-:Y:S01]  /*5d40*/  @!P2 FMUL R169, R169, 0.5 ;  /* 0x3f000000a9a9a820 */ /* 0x000fe20000400000 */
[--C-:B------:R-:W-:Y:S01]  /*5d50*/  FFMA R126, R137, UR10, -R47.reuse ;  /* 0x0000000a897e7c23 */ /* 0x100fe2000800082f */
[--C-:B------:R-:W-:Y:S01]  /*5d60*/  FFMA R133, R140, UR18, -R47.reuse ;  /* 0x000000128c857c23 */ /* 0x100fe2000800082f */
[----:B------:R-:W-:Y:S01]  /*5d70*/  FFMA R128, R141, UR19, -R47 ;  /* 0x000000138d807c23 */ /* 0x000fe2000800082f */
[----:B------:R-:W-:Y:S01]  /*5d80*/  FADD R37, R7, R58 ;  /* 0x0000003a07257221 */ /* 0x000fe20000000000 */
[----:B--2---:R-:W-:Y:S01]  /*5d90*/  FADD R44, R17, R90 ;  /* 0x0000005a112c7221 */ /* 0x004fe20000000000 */
[----:B----4-:R-:W-:Y:S01]  /*5da0*/  @!P5 FMUL R116, R116, R116 ;  /* 0x000000747474d220 */ /* 0x010fe20000400000 */
[----:B------:R-:W-:Y:S01]  /*5db0*/  FSETP.GEU.AND P5, PT, R122, -126, PT ;  /* 0xc2fc00007a00780b */ /* 0x000fe20003fae000 */
[----:B------:R-:W-:Y:S01]  /*5dc0*/  @!P4 FMUL R118, R118, 0.5 ;  /* 0x3f0000007676c820 */ /* 0x000fe20000400000 */
[----:B------:R-:W1:Y:S01]  /*5dd0*/  MUFU.EX2 R169, R169 ;  /* 0x000000a900a97308 */ /* 0x000e620000000800 */
[----:B------:R-:W-:Y:S01]  /*5de0*/  @!P3 FMUL R29, R29, 0.5 ;  /* 0x3f0000001d1db820 */ /* 0x000fe20000400000 */
[----:B------:R-:W-:Y:S01]  /*5df0*/  FADD R65, R37, R44 ;  /* 0x0000002c25417221 */ /* 0x000fe20000000000 */
[----:B------:R-:W-:Y:S01]  /*5e00*/  @!P1 FMUL R124, R124, 0.5 ;  /* 0x3f0000007c7c9820 */ /* 0x000fe20000400000 */
[----:B------:R-:W-:Y:S01]  /*5e10*/  FADD R37, R13, R74 ;  /* 0x0000004a0d257221 */ /* 0x000fe20000000000 */
[----:B------:R-:W-:Y:S01]  /*5e20*/  @!P6 FMUL R41, R41, 0.5 ;  /* 0x3f0000002929e820 */ /* 0x000fe20000400000 */
[----:B------:R-:W-:Y:S01]  /*5e30*/  ULDC UR7, c[0x0][0x604] ;  /* 0x0001810000077ab9 */ /* 0x000fe20000000800 */
[----:B------:R-:W-:Y:S01]  /*5e40*/  FADD R44, R26, R95 ;  /* 0x0000005f1a2c7221 */ /* 0x000fe20000000000 */
[----:B------:R-:W2:Y:S01]  /*5e50*/  MUFU.EX2 R118, R118 ;  /* 0x0000007600767308 */ /* 0x000ea20000000800 */
[----:B------:R-:W-:Y:S01]  /*5e60*/  FADD R154, R37, R134 ;  /* 0x00000086259a7221 */ /* 0x000fe20000000000 */
[----:B------:R-:W-:Y:S01]  /*5e70*/  FADD R37, R16, R71 ;  /* 0x0000004710257221 */ /* 0x000fe20000000000 */
[----:B------:R-:W-:Y:S01]  /*5e80*/  @!P5 FMUL R122, R122, 0.5 ;  /* 0x3f0000007a7ad820 */ /* 0x000fe20000400000 */
[----:B------:R-:W-:Y:S01]  /*5e90*/  FADD R134, R42, R111 ;  /* 0x0000006f2a867221 */ /* 0x000fe20000000000 */
[----:B------:R-:W-:Y:S01]  /*5ea0*/  FFMA R132, R132, UR7, -R47 ;  /* 0x0000000784847c23 */ /* 0x000fe2000800082f */
[----:B------:R-:W-:-:S02]  /*5eb0*/  FADD R65, R65, R154 ;  /* 0x0000009a41417221 */ /* 0x000fc40000000000 */
[----:B------:R-:W3:Y:S01]  /*5ec0*/  MUFU.EX2 R117, R124 ;  /* 0x0000007c00757308 */ /* 0x000ee20000000800 */
[----:B-1----:R-:W-:Y:S01]  /*5ed0*/  @!P2 FMUL R169, R169, R169 ;  /* 0x000000a9a9a9a220 */ /* 0x002fe20000400000 */
[----:B------:R-:W-:Y:S01]  /*5ee0*/  FSETP.GEU.AND P2, PT, R125, -126, PT ;  /* 0xc2fc00007d00780b */ /* 0x000fe20003f4e000 */
[----:B------:R-:W-:Y:S01]  /*5ef0*/  FADD R156, R37, R134 ;  /* 0x00000086259c7221 */ /* 0x000fe20000000000 */
[----:B------:R-:W-:Y:S01]  /*5f00*/  FADD R37, R18, R79 ;  /* 0x0000004f12257221 */ /* 0x000fe20000000000 */
[----:B------:R-:W-:-:S03]  /*5f10*/  FADD R134, R46, R115 ;  /* 0x000000732e867221 */ /* 0x000fc60000000000 */
[----:B------:R-:W1:Y:S01]  /*5f20*/  MUFU.EX2 R122, R122 ;  /* 0x0000007a007a7308 */ /* 0x000e620000000800 */
[----:B--2---:R-:W-:Y:S01]  /*5f30*/  @!P4 FMUL R118, R118, R118 ;  /* 0x000000767676c220 */ /* 0x004fe20000400000 */
[----:B------:R-:W-:Y:S01]  /*5f40*/  FADD R160, R37, R134 ;  /* 0x0000008625a07221 */ /* 0x000fe20000000000 */
[----:B------:R-:W-:Y:S01]  /*5f50*/  FADD R37, R12, R67 ;  /* 0x000000430c257221 */ /* 0x000fe20000000000 */
[----:B------:R-:W-:-:S03]  /*5f60*/  FADD R134, R34, R103 ;  /* 0x0000006722867221 */ /* 0x000fc60000000000 */
[----:B------:R-:W-:Y:S01]  /*5f70*/  @!P2 FMUL R125, R125, 0.5 ;  /* 0x3f0000007d7da820 */ /* 0x000fe20000400000 */
[----:B------:R2:W4:Y:S01]  /*5f80*/  MUFU.EX2 R121, R29 ;  /* 0x0000001d00797308 */ /* 0x0005220000000800 */
[----:B---3--:R-:W-:Y:S01]  /*5f90*/  @!P1 FMUL R117, R117, R117 ;  /* 0x0000007575759220 */ /* 0x008fe20000400000 */
[----:B------:R-:W-:Y:S01]  /*5fa0*/  FADD R89, R37, R134 ;  /* 0x0000008625597221 */ /* 0x000fe20000000000 */
[----:B------:R-:W-:Y:S01]  /*5fb0*/  FADD R37, R20, R83 ;  /* 0x0000005314257221 */ /* 0x000fe20000000000 */
[----:B------:R-:W-:-:S04]  /*5fc0*/  FADD R134, R50, R119 ;  /* 0x0000007732867221 */ /* 0x000fc80000000000 */
[----:B------:R-:W3:Y:S01]  /*5fd0*/  MUFU.EX2 R125, R125 ;  /* 0x0000007d007d7308 */ /* 0x000ee20000000800 */
[--C-:B--2---:R-:W-:Y:S01]  /*5fe0*/  FFMA R29, R129, UR11, -R47.reuse ;  /* 0x0000000b811d7c23 */ /* 0x104fe2000800082f */
[--C-:B------:R-:W-:Y:S01]  /*5ff0*/  FFMA R129, R136, UR15, -R47.reuse ;  /* 0x0000000f88817c23 */ /* 0x100fe2000800082f */
[----:B-1----:R-:W-:Y:S01]  /*6000*/  @!P5 FMUL R122, R122, R122 ;  /* 0x0000007a7a7ad220 */ /* 0x002fe20000400000 */
[----:B------:R-:W-:Y:S01]  /*6010*/  FSETP.GEU.AND P5, PT, R126, -126, PT ;  /* 0xc2fc00007e00780b */ /* 0x000fe20003fae000 */
[----:B------:R-:W-:Y:S01]  /*6020*/  ULDC UR11, c[0x0][0x604] ;  /* 0x00018100000b7ab9 */ /* 0x000fe20000000800 */
[----:B------:R-:W-:Y:S01]  /*6030*/  FSETP.GEU.AND P4, PT, R29, -126, PT ;  /* 0xc2fc00001d00780b */ /* 0x000fe20003f8e000 */
[--C-:B------:R-:W-:Y:S01]  /*6040*/  FFMA R137, R144, UR11, -R47.reuse ;  /* 0x0000000b90897c23 */ /* 0x100fe2000800082f */
[----:B------:R-:W-:Y:S01]  /*6050*/  FSETP.GEU.AND P1, PT, R129, -126, PT ;  /* 0xc2fc00008100780b */ /* 0x000fe20003f2e000 */
[----:B------:R1:W2:Y:S01]  /*6060*/  MUFU.EX2 R113, R41 ;  /* 0x0000002900717308 */ /* 0x0002a20000000800 */
[----:B------:R-:W-:Y:S01]  /*6070*/  ULDC UR15, c[0x0][0x604] ;  /* 0x00018100000f7ab9 */ /* 0x000fe20000000800 */
[----:B------:R-:W-:Y:S01]  /*6080*/  FADD R164, R37, R134 ;  /* 0x0000008625a47221 */ /* 0x000fe20000000000 */
[----:B------:R-:W-:Y:S01]  /*6090*/  FFMA R47, R149, UR15, -R47 ;  /* 0x0000000f952f7c23 */ /* 0x000fe2000800082f */
[----:B------:R-:W-:Y:S01]  /*60a0*/  FADD R37, R39, R86 ;  /* 0x0000005627257221 */ /* 0x000fe20000000000 */
[----:B------:R-:W-:Y:S01]  /*60b0*/  FADD R134, R54, R91 ;  /* 0x0000005b36867221 */ /* 0x000fe20000000000 */
[----:B------:R-:W-:Y:S01]  /*60c0*/  FADD R136, R55, R110 ;  /* 0x0000006e37887221 */ /* 0x000fe20000000000 */
[----:B----4-:R-:W-:Y:S01]  /*60d0*/  @!P3 FMUL R121, R121, R121 ;  /* 0x000000797979b220 */ /* 0x010fe20000400000 */
[----:B------:R-:W-:Y:S01]  /*60e0*/  @!P5 FMUL R126, R126, 0.5 ;  /* 0x3f0000007e7ed820 */ /* 0x000fe20000400000 */
[----:B---3--:R-:W-:Y:S01]  /*60f0*/  @!P2 FMUL R125, R125, R125 ;  /* 0x0000007d7d7da220 */ /* 0x008fe20000400000 */
[----:B------:R-:W-:Y:S01]  /*6100*/  @!P4 FMUL R29, R29, 0.5 ;  /* 0x3f0000001d1dc820 */ /* 0x000fe20000400000 */
[----:B------:R-:W-:Y:S01]  /*6110*/  FSETP.GEU.AND P2, PT, R133, -126, PT ;  /* 0xc2fc00008500780b */ /* 0x000fe20003f4e000 */
[----:B------:R-:W-:Y:S01]  /*6120*/  @!P1 FMUL R129, R129, 0.5 ;  /* 0x3f00000081819820 */ /* 0x000fe20000400000 */
[----:B------:R-:W-:Y:S01]  /*6130*/  FADD R166, R37, R134 ;  /* 0x0000008625a67221 */ /* 0x000fe20000000000 */
[----:B------:R3:W4:Y:S01]  /*6140*/  MUFU.EX2 R124, R29 ;  /* 0x0000001d007c7308 */ /* 0x0007220000000800 */
[----:B------:R-:W-:Y:S01]  /*6150*/  FADD R37, R40, R105 ;  /* 0x0000006928257221 */ /* 0x000fe20000000000 */
[----:B-1----:R-:W-:Y:S01]  /*6160*/  FADD R41, R43, R78 ;  /* 0x0000004e2b297221 */ /* 0x002fe20000000000 */
[----:B--2---:R-:W-:Y:S01]  /*6170*/  @!P6 FMUL R113, R113, R113 ;  /* 0x000000717171e220 */ /* 0x004fe20000400000 */
[----:B------:R-:W-:Y:S01]  /*6180*/  FSETP.GEU.AND P6, PT, R120, -126, PT ;  /* 0xc2fc00007800780b */ /* 0x000fe20003fce000 */
[----:B------:R-:W-:Y:S01]  /*6190*/  FADD R164, R89, R164 ;  /* 0x000000a459a47221 */ /* 0x000fe20000000000 */
[----:B------:R-:W-:Y:S01]  /*61a0*/  FADD R158, R41, R136 ;  /* 0x00000088299e7221 */ /* 0x000fe20000000000 */
[----:B------:R-:W-:Y:S01]  /*61b0*/  FADD R41, R15, R82 ;  /* 0x000000520f297221 */ /* 0x000fe20000000000 */
[----:B------:R-:W1:Y:S01]  /*61c0*/  MUFU.EX2 R129, R129 ;  /* 0x0000008100817308 */ /* 0x000e620000000800 */
[----:B---3--:R-:W-:Y:S01]  /*61d0*/  FADD R29, R8, R27 ;  /* 0x0000001b081d7221 */ /* 0x008fe20000000000 */
[----:B------:R-:W-:Y:S01]  /*61e0*/  @!P2 FMUL R133, R133, 0.5 ;  /* 0x3f0000008585a820 */ /* 0x000fe20000400000 */
[----:B------:R-:W-:Y:S01]  /*61f0*/  FADD R136, R23, R114 ;  /* 0x0000007217887221 */ /* 0x000fe20000000000 */
[----:B------:R-:W-:Y:S01]  /*6200*/  F2FP.F16.F32.PACK_AB R55, R46, R55 ;  /* 0x000000372e37723e */ /* 0x000fe200000000ff */
[----:B------:R-:W-:Y:S01]  /*6210*/  FADD R69, R29, R44 ;  /* 0x0000002c1d457221 */ /* 0x000fe20000000000 */
[----:B------:R-:W-:Y:S01]  /*6220*/  FADD R29, R31, R62 ;  /* 0x0000003e1f1d7221 */ /* 0x000fe20000000000 */
[----:B------:R-:W-:Y:S01]  /*6230*/  FADD R44, R35, R94 ;  /* 0x0000005e232c7221 */ /* 0x000fe20000000000 */
[----:B------:R-:W2:Y:S01]  /*6240*/  MUFU.EX2 R126, R126 ;  /* 0x0000007e007e7308 */ /* 0x000ea20000000800 */
[----:B----4-:R-:W-:Y:S01]  /*6250*/  @!P4 FMUL R124, R124, R124 ;  /* 0x0000007c7c7cc220 */ /* 0x010fe20000400000 */
[----:B------:R-:W-:Y:S01]  /*6260*/  FSETP.GEU.AND P4, PT, R128, -126, PT ;  /* 0xc2fc00008000780b */ /* 0x000fe20003f8e000 */
[----:B------:R-:W-:Y:S01]  /*6270*/  FADD R73, R29, R44 ;  /* 0x0000002c1d497221 */ /* 0x000fe20000000000 */
[----:B------:R-:W-:Y:S01]  /*6280*/  FADD R29, R10, R59 ;  /* 0x0000003b0a1d7221 */ /* 0x000fe20000000000 */
[----:B------:R-:W-:Y:S01]  /*6290*/  FADD R44, R30, R99 ;  /* 0x000000631e2c7221 */ /* 0x000fe20000000000 */
[----:B------:R-:W-:Y:S01]  /*62a0*/  @!P6 FMUL R120, R120, 0.5 ;  /* 0x3f0000007878e820 */ /* 0x000fe20000400000 */
[----:B------:R-:W-:Y:S01]  /*62b0*/  FADD R162, R41, R136 ;  /* 0x0000008829a27221 */ /* 0x000fe20000000000 */
[----:B------:R-:W3:Y:S01]  /*62c0*/  MUFU.EX2 R133, R133 ;  /* 0x0000008500857308 */ /* 0x000ee20000000800 */
[----:B-1----:R-:W-:Y:S01]  /*62d0*/  @!P1 FMUL R129, R129, R129 ;  /* 0x0000008181819220 */ /* 0x002fe20000400000 */
[----:B------:R-:W-:Y:S01]  /*62e0*/  FSETP.GEU.AND P1, PT, R137, -126, PT ;  /* 0xc2fc00008900780b */ /* 0x000fe20003f2e000 */
[----:B------:R-:W-:Y:S01]  /*62f0*/  FADD R77, R29, R44 ;  /* 0x0000002c1d4d7221 */ /* 0x000fe20000000000 */
[----:B------:R-:W-:Y:S01]  /*6300*/  FADD R29, R9, R66 ;  /* 0x00000042091d7221 */ /* 0x000fe20000000000 */
[----:B------:R-:W-:Y:S01]  /*6310*/  FADD R134, R76, R129 ;  /* 0x000000814c867221 */ /* 0x000fe20000000000 */
[----:B------:R-:W-:Y:S01]  /*6320*/  FADD R44, R19, R98 ;  /* 0x00000062132c7221 */ /* 0x000fe20000000000 */
[----:B------:R-:W-:Y:S01]  /*6330*/  @!P4 FMUL R128, R128, 0.5 ;  /* 0x3f0000008080c820 */ /* 0x000fe20000400000 */
[----:B------:R-:W-:Y:S01]  /*6340*/  MUFU.EX2 R120, R120 ;  /* 0x0000007800787308 */ /* 0x000fe20000000800 */
[----:B--2---:R-:W-:Y:S01]  /*6350*/  @!P5 FMUL R126, R126, R126 ;  /* 0x0000007e7e7ed220 */ /* 0x004fe20000400000 */
[----:B------:R-:W-:Y:S01]  /*6360*/  FSETP.GEU.AND P5, PT, R130, -126, PT ;  /* 0xc2fc00008200780b */ /* 0x000fe20003fae000 */
[----:B------:R-:W-:Y:S01]  /*6370*/  FADD R142, R37, R134 ;  /* 0x00000086258e7221 */ /* 0x000fe20000000000 */
[----:B------:R-:W-:Y:S01]  /*6380*/  FADD R37, R24, R167 ;  /* 0x000000a718257221 */ /* 0x000fe20000000000 */
[----:B------:R-:W-:Y:S01]  /*6390*/  FADD R134, R64, R117 ;  /* 0x0000007540867221 */ /* 0x000fe20000000000 */
[----:B------:R-:W-:Y:S01]  /*63a0*/  FADD R85, R29, R44 ;  /* 0x0000002c1d557221 */ /* 0x000fe20000000000 */
[----:B------:R-:W-:Y:S01]  /*63b0*/  @!P1 FMUL R137, R137, 0.5 ;  /* 0x3f00000089899820 */ /* 0x000fe20000400000 */
[----:B------:R-:W1:Y:S01]  /*63c0*/  MUFU.EX2 R128, R128 ;  /* 0x0000008000807308 */ /* 0x000e620000000800 */
[----:B---3--:R-:W-:Y:S01]  /*63d0*/  @!P2 FMUL R133, R133, R133 ;  /* 0x000000858585a220 */ /* 0x008fe20000400000 */
[----:B------:R-:W-:Y:S01]  /*63e0*/  FSETP.GEU.AND P2, PT, R132, -126, PT ;  /* 0xc2fc00008400780b */ /* 0x000fe20003f4e000 */
[----:B------:R-:W-:Y:S01]  /*63f0*/  FADD R29, R11, R70 ;  /* 0x000000460b1d7221 */ /* 0x000fe20000000000 */
[----:B------:R-:W-:Y:S01]  /*6400*/  FADD R44, R51, R102 ;  /* 0x00000066332c7221 */ /* 0x000fe20000000000 */
[----:B------:R-:W-:Y:S01]  /*6410*/  FADD R53, R37, R134 ;  /* 0x0000008625357221 */ /* 0x000fe20000000000 */
[----:B------:R-:W-:Y:S01]  /*6420*/  FADD R134, R80, R133 ;  /* 0x0000008550867221 */ /* 0x000fe20000000000 */
[----:B------:R-:W-:Y:S01]  /*6430*/  @!P5 FMUL R130, R130, 0.5 ;  /* 0x3f0000008282d820 */ /* 0x000fe20000400000 */
[----:B------:R-:W2:Y:S01]  /*6440*/  MUFU.EX2 R137, R137 ;  /* 0x0000008900897308 */ /* 0x000ea20000000800 */
[----:B------:R-:W-:Y:S01]  /*6450*/  FADD R93, R29, R44 ;  /* 0x0000002c1d5d7221 */ /* 0x000fe20000000000 */
[----:B------:R-:W-:Y:S01]  /*6460*/  FADD R29, R14, R75 ;  /* 0x0000004b0e1d7221 */ /* 0x000fe20000000000 */
[----:B------:R-:W-:Y:S01]  /*6470*/  FADD R44, R38, R107 ;  /* 0x0000006b262c7221 */ /* 0x000fe20000000000 */
[----:B------:R-:W-:Y:S01]  /*6480*/  FADD R41, R22, R87 ;  /* 0x0000005716297221 */ /* 0x000fe20000000000 */
[----:B------:R-:W-:Y:S01]  /*6490*/  FADD R136, R63, R6 ;  /* 0x000000063f887221 */ /* 0x000fe20000000000 */
[----:B------:R-:W-:Y:S01]  /*64a0*/  FADD R37, R139, R112 ;  /* 0x000000708b257221 */ /* 0x000fe20000000000 */
[----:B------:R-:W-:Y:S01]  /*64b0*/  @!P2 FMUL R132, R132, 0.5 ;  /* 0x3f0000008484a820 */ /* 0x000fe20000400000 */
[----:B------:R-:W3:Y:S01]  /*64c0*/  MUFU.EX2 R130, R130 ;  /* 0x0000008200827308 */ /* 0x000ee20000000800 */
[----:B-1----:R-:W-:Y:S01]  /*64d0*/  @!P4 FMUL R128, R128, R128 ;  /* 0x000000808080c220 */ /* 0x002fe20000400000 */
[----:B------:R-:W-:Y:S01]  /*64e0*/  FSETP.GEU.AND P4, PT, R33, -126, PT ;  /* 0xc2fc00002100780b */ /* 0x000fe20003f8e000 */
[----:B------:R-:W-:Y:S01]  /*64f0*/  FADD R149, R29, R44 ;  /* 0x0000002c1d957221 */ /* 0x000fe20000000000 */
[----:B------:R-:W-:Y:S01]  /*6500*/  FADD R29, R28, R165 ;  /* 0x000000a51c1d7221 */ /* 0x000fe20000000000 */
[----:B------:R-:W-:Y:S01]  /*6510*/  FADD R44, R60, R169 ;  /* 0x000000a93c2c7221 */ /* 0x000fe20000000000 */
[----:B------:R-:W-:Y:S01]  /*6520*/  FADD R168, R41, R136 ;  /* 0x0000008829a87221 */ /* 0x000fe20000000000 */
[----:B------:R-:W-:Y:S01]  /*6530*/  FADD R41, R135, R108 ;  /* 0x0000006c87297221 */ /* 0x000fe20000000000 */
[----:B------:R-:W1:Y:S01]  /*6540*/  MUFU.EX2 R141, R132 ;  /* 0x00000084008d7308 */ /* 0x000e620000000800 */
[----:B--2---:R-:W-:Y:S01]  /*6550*/  @!P1 FMUL R137, R137, R137 ;  /* 0x0000008989899220 */ /* 0x004fe20000400000 */
[----:B------:R-:W-:Y:S01]  /*6560*/  FSETP.GEU.AND P1, PT, R145, -126, PT ;  /* 0xc2fc00009100780b */ /* 0x000fe20003f2e000 */
[----:B------:R-:W-:Y:S01]  /*6570*/  FADD R45, R29, R44 ;  /* 0x0000002c1d2d7221 */ /* 0x000fe20000000000 */
[----:B------:R-:W-:Y:S01]  /*6580*/  FADD R29, R25, R92 ;  /* 0x0000005c191d7221 */ /* 0x000fe20000000000 */
[----:B------:R-:W-:Y:S01]  /*6590*/  FADD R44, R151, R118 ;  /* 0x00000076972c7221 */ /* 0x000fe20000000000 */
[----:B------:R-:W-:Y:S01]  /*65a0*/  FADD R136, R159, R126 ;  /* 0x0000007e9f887221 */ /* 0x000fe20000000000 */
[----:B------:R-:W-:Y:S01]  /*65b0*/  @!P4 FMUL R33, R33, 0.5 ;  /* 0x3f0000002121c820 */ /* 0x000fe20000400000 */
[----:B------:R-:W-:Y:S01]  /*65c0*/  FADD R138, R84, R137 ;  /* 0x00000089548a7221 */ /* 0x000fe20000000000 */
[----:B---3--:R-:W-:Y:S01]  /*65d0*/  @!P5 FMUL R130, R130, R130 ;  /* 0x000000828282d220 */ /* 0x008fe20000400000 */
[----:B------:R-:W-:Y:S01]  /*65e0*/  FSETP.GEU.AND P5, PT, R47, -126, PT ;  /* 0xc2fc00002f00780b */ /* 0x000fe20003fae000 */
[----:B------:R2:W3:Y:S01]  /*65f0*/  MUFU.EX2 R132, R33 ;  /* 0x0000002100847308 */ /* 0x0004e20000000800 */
[----:B------:R-:W-:Y:S01]  /*6600*/  FADD R49, R29, R44 ;  /* 0x0000002c1d317221 */ /* 0x000fe20000000000 */
[----:B------:R-:W-:Y:S01]  /*6610*/  FADD R144, R41, R136 ;  /* 0x0000008829907221 */ /* 0x000fe20000000000 */
[----:B------:R-:W-:Y:S01]  /*6620*/  FADD R29, R123, R96 ;  /* 0x000000607b1d7221 */ /* 0x000fe20000000000 */
[----:B------:R-:W-:Y:S01]  /*6630*/  @!P1 FMUL R145, R145, 0.5 ;  /* 0x3f00000091919820 */ /* 0x000fe20000400000 */
[----:B------:R-:W-:Y:S01]  /*6640*/  FADD R44, R153, R122 ;  /* 0x0000007a992c7221 */ /* 0x000fe20000000000 */
[----:B------:R-:W-:Y:S01]  /*6650*/  FADD R136, R81, R128 ;  /* 0x0000008051887221 */ /* 0x000fe20000000000 */
[----:B------:R-:W-:Y:S01]  /*6660*/  FADD R41, R143, R116 ;  /* 0x000000748f297221 */ /* 0x000fe20000000000 */
[----:B------:R-:W-:Y:S01]  /*6670*/  FADD R140, R161, R130 ;  /* 0x00000082a18c7221 */ /* 0x000fe20000000000 */
[----:B--2---:R-:W-:Y:S01]  /*6680*/  FADD R33, R48, R109 ;  /* 0x0000006d30217221 */ /* 0x004fe20000000000 */
[----:B------:R-:W2:Y:S01]  /*6690*/  MUFU.EX2 R145, R145 ;  /* 0x0000009100917308 */ /* 0x000ea20000000800 */
[----:B------:R-:W-:Y:S01]  /*66a0*/  FADD R57, R29, R44 ;  /* 0x0000002c1d397221 */ /* 0x000fe20000000000 */
[----:B------:R-:W-:Y:S01]  /*66b0*/  @!P5 FMUL R47, R47, 0.5 ;  /* 0x3f0000002f2fd820 */ /* 0x000fe20000400000 */
[----:B------:R-:W-:Y:S01]  /*66c0*/  FADD R146, R33, R134 ;  /* 0x0000008621927221 */ /* 0x000fe20000000000 */
[----:B------:R-:W-:Y:S01]  /*66d0*/  FADD R148, R37, R136 ;  /* 0x0000008825947221 */ /* 0x000fe20000000000 */
[----:B------:R-:W-:Y:S01]  /*66e0*/  FADD R29, R32, R97 ;  /* 0x00000061201d7221 */ /* 0x000fe20000000000 */
[----:B------:R-:W-:Y:S01]  /*66f0*/  FADD R44, R68, R125 ;  /* 0x0000007d442c7221 */ /* 0x000fe20000000000 */
[----:B------:R-:W-:Y:S01]  /*6700*/  FADD R37, R52, R113 ;  /* 0x0000007134257221 */ /* 0x000fe20000000000 */
[----:B------:R4:W5:Y:S01]  /*6710*/  MUFU.EX2 R134, R47 ;  /* 0x0000002f00867308 */ /* 0x0009620000000800 */
[----:B------:R-:W-:Y:S01]  /*6720*/  FADD R33, R127, R100 ;  /* 0x000000647f217221 */ /* 0x000fe20000000000 */
[----:B------:R-:W-:Y:S01]  /*6730*/  FADD R136, R155, R124 ;  /* 0x0000007c9b887221 */ /* 0x000fe20000000000 */
[----:B------:R-:W-:Y:S01]  /*6740*/  @!P6 FMUL R120, R120, R120 ;  /* 0x000000787878e220 */ /* 0x000fe20000400000 */
[----:B-1----:R-:W-:Y:S01]  /*6750*/  @!P2 FMUL R141, R141, R141 ;  /* 0x0000008d8d8da220 */ /* 0x002fe20000400000 */
[----:B---3--:R-:W-:Y:S01]  /*6760*/  @!P4 FMUL R132, R132, R132 ;  /* 0x000000848484c220 */ /* 0x008fe20000400000 */
[----:B------:R-:W-:Y:S01]  /*6770*/  FADD R61, R29, R44 ;  /* 0x0000002c1d3d7221 */ /* 0x000fe20000000000 */
[----:B------:R-:W-:Y:S01]  /*6780*/  FADD R150, R37, R138 ;  /* 0x0000008a25967221 */ /* 0x000fe20000000000 */
[----:B------:R-:W-:Y:S01]  /*6790*/  FADD R152, R41, R140 ;  /* 0x0000008c29987221 */ /* 0x000fe20000000000 */
[----:B--2---:R-:W-:Y:S01]  /*67a0*/  @!P1 FMUL R145, R145, R145 ;  /* 0x0000009191919220 */ /* 0x004fe20000400000 */
[----:B----4-:R-:W-:Y:S01]  /*67b0*/  FADD R47, R33, R136 ;  /* 0x00000088212f7221 */ /* 0x010fe20000000000 */
[----:B------:R-:W-:Y:S01]  /*67c0*/  FADD R29, R36, R101 ;  /* 0x00000065241d7221 */ /* 0x000fe20000000000 */
[----:B------:R-:W-:Y:S01]  /*67d0*/  FADD R44, R72, R141 ;  /* 0x0000008d482c7221 */ /* 0x000fe20000000000 */
[----:B------:R-:W-:Y:S01]  /*67e0*/  FADD R37, R56, R121 ;  /* 0x0000007938257221 */ /* 0x000fe20000000000 */
[----:B------:R-:W-:Y:S01]  /*67f0*/  FADD R138, R88, R145 ;  /* 0x00000091588a7221 */ /* 0x000fe20000000000 */
[----:B------:R-:W-:Y:S01]  /*6800*/  FADD R33, R131, R104 ;  /* 0x0000006883217221 */ /* 0x000fe20000000000 */
[----:B------:R-:W-:Y:S01]  /*6810*/  FADD R136, R157, R132 ;  /* 0x000000849d887221 */ /* 0x000fe20000000000 */
[----:B-----5:R-:W-:Y:S01]  /*6820*/  @!P5 FMUL R134, R134, R134 ;  /* 0x000000868686d220 */ /* 0x020fe20000400000 */
[----:B------:R-:W-:Y:S01]  /*6830*/  FADD R41, R147, R120 ;  /* 0x0000007893297221 */ /* 0x000fe20000000000 */
        /* <DEDUP_REMOVED lines=27> */
[----:B------:R-:W-:Y:S01]  /*69f0*/  MOV R29, UR31 ;  /* 0x0000001f001d7c02 */ /* 0x000fe20008000f00 */
[----:B------:R-:W-:Y:S01]  /*6a00*/  FADD R65, R65, R166 ;  /* 0x000000a641417221 */ /* 0x000fe20000000000 */
[----:B------:R-:W-:Y:S01]  /*6a10*/  FADD R168, R69, R168 ;  /* 0x000000a845a87221 */ /* 0x000fe20000000000 */
[----:B------:R-:W-:Y:S01]  /*6a20*/  FADD R140, R49, R140 ;  /* 0x0000008c318c7221 */ /* 0x000fe20000000000 */
[----:B------:R-:W-:Y:S01]  /*6a30*/  FADD R45, R45, R138 ;  /* 0x0000008a2d2d7221 */ /* 0x000fe20000000000 */
[----:B------:R1:W-:Y:S01]  /*6a40*/  SYNCS.ARRIVE.TRANS64.A1T0 RZ, [R29+UR34], RZ ;  /* 0x000000ff1dff79a7 */ /* 0x0003e20008100022 */
[----:B------:R-:W-:Y:S01]  /*6a50*/  F2FP.F16.F32.PACK_AB R51, R38, R51 ;  /* 0x000000332633723e */ /* 0x000fe200000000ff */
[----:B------:R-:W-:Y:S01]  /*6a60*/  FADD R191, R65, R168 ;  /* 0x000000a841bf7221 */ /* 0x000fe20000000000 */
[----:B------:R-:W-:Y:S01]  /*6a70*/  F2FP.F16.F32.PACK_AB R53, R42, R21 ;  /* 0x000000152a35723e */ /* 0x000fe200000000ff */
[----:B------:R-:W-:Y:S01]  /*6a80*/  FADD R192, R45, R140 ;  /* 0x0000008c2dc07221 */ /* 0x000fe20000000000 */
[----:B------:R-:W-:-:S02]  /*6a90*/  F2FP.F16.F32.PACK_AB R69, R71, R74 ;  /* 0x0000004a4745723e */ /* 0x000fc400000000ff */
[----:B------:R-:W-:Y:S02]  /*6aa0*/  F2FP.F16.F32.PACK_AB R44, R127, R32 ;  /* 0x000000207f2c723e */ /* 0x000fe400000000ff */
[----:B------:R-:W-:Y:S02]  /*6ab0*/  F2FP.F16.F32.PACK_AB R46, R131, R36 ;  /* 0x00000024832e723e */ /* 0x000fe400000000ff */
[----:B------:R-:W-:Y:S02]  /*6ac0*/  F2FP.F16.F32.PACK_AB R49, R34, R19 ;  /* 0x000000132231723e */ /* 0x000fe400000000ff */
[----:B------:R-:W-:Y:S02]  /*6ad0*/  F2FP.F16.F32.PACK_AB R61, R50, R23 ;  /* 0x00000017323d723e */ /* 0x000fe400000000ff */
[----:B------:R-:W-:Y:S02]  /*6ae0*/  F2FP.F16.F32.PACK_AB R59, R59, R62 ;  /* 0x0000003e3b3b723e */ /* 0x000fe400000000ff */
        /* <DEDUP_REMOVED lines=20> */
[----:B-1----:R-:W-:Y:S02]  /*6c30*/  F2FP.F16.F32.PACK_AB R29, R8, R7 ;  /* 0x00000007081d723e */ /* 0x002fe400000000ff */
        /* <DEDUP_REMOVED lines=32> */
[----:B------:R-:W-:Y:S01]  /*6e40*/  F2FP.F16.F32.PACK_AB R90, R134, R145 ;  /* 0x00000091865a723e */ /* 0x000fe200000000ff */
[----:B------:R-:W-:Y:S06]  /*6e50*/  @!P0 BRA `(.L_x_19) ;  /* 0x0000000000048947 */ /* 0x000fec0003800000 */
[----:B------:R-:W-:Y:S01]  /*6e60*/  BPT.TRAP 0x1 ;  /* 0x000000040000795c */ /* 0x000fe20000300000 */
.L_x_19:
[----:B------:R-:W1:Y:S01]  /*6e70*/  SYNCS.PHASECHK.TRANS64.TRYWAIT P1, [UR36+0x84008], R4 ;  /* 0x08400804ff0075a7 */ /* 0x000e620008020164 */
[----:B------:R-:W-:Y:S01]  /*6e80*/  ULOP3.LUT UR7, UR30, 0x8000000, URZ, 0xfc, !UPT ;  /* 0x080000001e077892 */ /* 0x000fe2000f8efc3f */
[----:B-1----:R-:W-:Y:S11]  /*6e90*/  @!P1 BRA `(.L_x_20) ;  /* 0x0000013400e89947 */ /* 0x002ff60003800000 */
.L_x_112:
[----:B------:R-:W-:Y:S01]  /*6ea0*/  UIADD3 UR10, UR7, 0x1800, URZ ;  /* 0x00001800070a7890 */ /* 0x000fe2000fffe03f */
[----:B------:R-:W-:Y:S01]  /*6eb0*/  STL [R1+0x184], R192 ;  /* 0x000184c001007387 */ /* 0x000fe20000100800 */
[----:B------:R-:W-:-:S03]  /*6ec0*/  UMOV UR11, 0x40000040 ;  /* 0x40000040000b7882 */ /* 0x000fc60000000000 */
[----:B------:R2:W-:Y:S02]  /*6ed0*/  STL [R1+0x180], R191 ;  /* 0x000180bf01007387 */ /* 0x0005e40000100800 */
[----:B--2---:R-:W-:-:S06]  /*6ee0*/  WARPGROUP.ARRIVE ;  /* 0x00000000000079c5 */ /* 0x004fcc0000000000 */
[----:B------:R-:W-:Y:S01]  /*6ef0*/  HGMMA.64x192x16.F32 R108, R28, gdesc[UR8].tnspB, RZ, !UPT, gsb0 ;  /* 0x42e000081c6c7df0 */ /* 0x000fe2000c0008ff */
[----:B------:R-:W-:Y:S01]  /*6f00*/  UIADD3 UR10, UR7, 0x1880, URZ ;  /* 0x00001880070a7890 */ /* 0x000fe2000fffe03f */
[----:B------:R-:W-:Y:S01]  /*6f10*/  UMOV UR11, 0x40000040 ;  /* 0x40000040000b7882 */ /* 0x000fe20000000000 */
[----:B------:R-:W-:Y:S02]  /*6f20*/  WARPGROUP.DEPBAR.LE gsb0, 0x0 ;  /* 0x00008000000079c5 */ /* 0x000fe40000010000 */
[----:B------:R-:W-:-:S15]  /*6f30*/  WARPGROUP.ARRIVE ;  /* 0x00000000000079c5 */ /* 0x000fde0000000000 */
[----:B------:R-:W-:Y:S01]  /*6f40*/  HGMMA.64x192x16.F32 R108, R44, gdesc[UR8].tnspB, R108, gsb0 ;  /* 0x42e000082c6c7df0 */ /* 0x000fe2000800086c */
        /* <DEDUP_REMOVED lines=62> */
[----:B------:R-:W-:Y:S01]  /*7330*/  F2FP.F16.F32.PACK_AB R91, R6, R91 ;  /* 0x0000005b065b723e */ /* 0x000fe200000000ff */
[----:B------:R-:W-:Y:S02]  /*7340*/  WARPGROUP.DEPBAR.LE gsb0, 0x0 ;  /* 0x00008000000079c5 */ /* 0x000fe40000010000 */
[----:B------:R-:W-:-:S14]  /*7350*/  WARPGROUP.ARRIVE ;  /* 0x00000000000079c5 */ /* 0x000fdc0000000000 */
[----:B------:R-:W-:Y:S01]  /*7360*/  HGMMA.64x192x16.F32 R108, R92, gdesc[UR8].tnspB, R108, gsb0 ;  /* 0x42e000085c6c7df0 */ /* 0x000fe2000800086c */
[----:B------:R-:W-:Y:S01]  /*7370*/  UIADD3 UR10, UR7, 0x1f80, URZ ;  /* 0x00001f80070a7890 */ /* 0x000fe2000fffe03f */
[----:B------:R-:W-:Y:S01]  /*7380*/  UMOV UR11, 0x40000040 ;  /* 0x40000040000b7882 */ /* 0x000fe20000000000 */
[----:B------:R-:W-:Y:S02]  /*7390*/  WARPGROUP.DEPBAR.LE gsb0, 0x0 ;  /* 0x00008000000079c5 */ /* 0x000fe40000010000 */
[----:B------:R-:W-:Y:S01]  /*73a0*/  MOV R86, R123 ;  /* 0x0000007b00567202 */ /* 0x000fe20000000f00 */
[----:B------:R-:W-:Y:S01]  /*73b0*/  IMAD.MOV.U32 R84, RZ, RZ, R125 ;  /* 0x000000ffff547224 */ /* 0x000fe200078e007d */
        /* <DEDUP_REMOVED lines=22> */
[----:B-1----:R-:W-:Y:S01]  /*7520*/  MOV R4, R203 ;  /* 0x000000cb00047202 */ /* 0x002fe20000000f00 */
        /* <DEDUP_REMOVED lines=23> */
[----:B------:R-:W-:-:S02]  /*76a0*/  MOV R69, R140 ;  /* 0x0000008c00457202 */ /* 0x000fc40000000f00 */
[----:B------:R-:W-:Y:S02]  /*76b0*/  MOV R67, R142 ;  /* 0x0000008e00437202 */ /* 0x000fe40000000f00 */
[----:B------:R-:W-:Y:S02]  /*76c0*/  MOV R65, R144 ;  /* 0x0000009000417202 */ /* 0x000fe40000000f00 */
[----:B------:R-:W-:Y:S02]  /*76d0*/  MOV R63, R146 ;  /* 0x00000092003f7202 */ /* 0x000fe40000000f00 */
[----:B------:R-:W-:Y:S02]  /*76e0*/  MOV R62, R147 ;  /* 0x00000093003e7202 */ /* 0x000fe40000000f00 */
[----:B------:R-:W-:Y:S02]  /*76f0*/  MOV R59, R150 ;  /* 0x00000096003b7202 */ /* 0x000fe40000000f00 */
        /* <DEDUP_REMOVED lines=66> */
[----:B------:R1:W5:Y:S01]  /*7b20*/  LDL.LU R192, [R1+0x184] ;  /* 0x0001840001c07983 */ /* 0x0003620000300800 */
[----:B------:R-:W-:-:S02]  /*7b30*/  MOV R115, R78 ;  /* 0x0000004e00737202 */ /* 0x000fc40000000f00 */
[----:B------:R-:W-:Y:S01]  /*7b40*/  MOV R116, R77 ;  /* 0x0000004d00747202 */ /* 0x000fe20000000f00 */
[----:B------:R1:W5:Y:S01]  /*7b50*/  LDL.LU R191, [R1+0x180] ;  /* 0x0001800001bf7983 */ /* 0x0003620000300800 */
        /* <DEDUP_REMOVED lines=55> */
[----:B------:R-:W-:-:S06]  /*7ed0*/  MOV R186, R7 ;  /* 0x0000000700ba7202 */ /* 0x000fcc0000000f00 */
[----:B------:R-:W-:-:S06]  /*7ee0*/  WARPGROUP.ARRIVE ;  /* 0x00000000000079c5 */ /* 0x000fcc0000000000 */
[----:B------:R-:W-:Y:S03]  /*7ef0*/  HGMMA.64x192x16.F32 R92, R88, gdesc[UR8].tnspB, R92, gsb0 ;  /* 0x42e00008585c7df0 */ /* 0x000fe6000800085c */
[----:B------:R-:W-:Y:S02]  /*7f00*/  WARPGROUP.DEPBAR.LE gsb0, 0x0 ;  /* 0x00008000000079c5 */ /* 0x000fe40000010000 */
[----:B------:R1:W-:Y:S04]  /*7f10*/  STL.64 [R1], R92 ;  /* 0x0000005c01007387 */ /* 0x0003e80000100a00 */
[----:B------:R1:W-:Y:S04]  /*7f20*/  STL.64 [R1+0x8], R94 ;  /* 0x0000085e01007387 */ /* 0x0003e80000100a00 */
        /* <DEDUP_REMOVED lines=45> */
[----:B------:R1:W-:Y:S01]  /*8200*/  STL.64 [R1+0x178], R186 ;  /* 0x000178ba01007387 */ /* 0x0003e20000100a00 */
[----:B------:R-:W-:Y:S05]  /*8210*/  @!P0 BRA `(.L_x_21) ;  /* 0x0000000000048947 */ /* 0x000fea0003800000 */
[----:B------:R-:W-:Y:S01]  /*8220*/  BPT.TRAP 0x1 ;  /* 0x000000040000795c */ /* 0x000fe20000300000 */
.L_x_21:
[----:B------:R-:W-:Y:S01]  /*8230*/  UISETP.GT.U32.AND UP0, UPT, UR4, 0x1, UPT ;  /* 0x000000010400788c */ /* 0x000fe2000bf04070 */
[----:B------:R-:W-:Y:S01]  /*8240*/  MOV R4, RZ ;  /* 0x000000ff00047202 */ /* 0x000fe20000000f00 */
[----:B------:R-:W-:-:S04]  /*8250*/  UIADD3 UR10, UR36, 0x84028, URZ ;  /* 0x00084028240a7890 */ /* 0x000fc8000fffe03f */
[----:B------:R-:W-:Y:S01]  /*8260*/  PLOP3.LUT P1, PT, PT, PT, UP0, 0x80, 0x0 ;  /* 0x000000000000781c */ /* 0x000fe20003f2f008 */
[----:B------:R-:W-:-:S09]  /*8270*/  UPRMT UR10, URZ, 0x654, UR10 ;  /* 0x000006543f0a7896 */ /* 0x000fd2000800000a */
[----:B------:R-:W-:Y:S03]  /*8280*/  SYNCS.ARRIVE.TRANS64.RED.A1T0 RZ, [UR10], RZ ;  /* 0x000000ffffff79a7 */ /* 0x000fe6000810040a */
[----:B------:R-:W-:Y:S05]  /*8290*/  @P1 BRA `(.L_x_22) ;  /* 0x0000000000041947 */ /* 0x000fea0003800000 */
[----:B------:R-:W-:Y:S01]  /*82a0*/  BPT.TRAP 0x1 ;  /* 0x000000040000795c */ /* 0x000fe20000300000 */
.L_x_22:
[C---:B------:R-:W-:Y:S01]  /*82b0*/  ISETP.GE.AND P2, PT, R5.reuse, 0x201, PT ;  /* 0x000002010500780c */ /* 0x040fe20003f46270 */
[----:B------:R-:W-:Y:S01]  /*82c0*/  UMOV UR38, 0x1 ;  /* 0x0000000100267882 */ /* 0x000fe20000000000 */
[----:B------:R-:W-:Y:S01]  /*82d0*/  IADD3 R6, R5, 0xff, RZ ;  /* 0x000000ff05067810 */ /* 0x000fe20007ffe0ff */
[----:B------:R-:W-:Y:S01]  /*82e0*/  UMOV UR4, 0x2 ;  /* 0x0000000200047882 */ /* 0x000fe20000000000 */
[----:B------:R-:W-:Y:S02]  /*82f0*/  IADD3 R0, R0, 0x100, RZ ;  /* 0x0000010000007810 */ /* 0x000fe40007ffe0ff */
[----:B------:R-:W-:-:S04]  /*8300*/  SHF.R.S32.HI R7, RZ, 0x1f, R6 ;  /* 0x0000001fff077819 */ /* 0x000fc80000011406 */
[----:B------:R-:W-:-:S04]  /*8310*/  LEA.HI R7, R7, R6, RZ, 0x8 ;  /* 0x0000000607077211 */ /* 0x000fc800078f40ff */
[----:B------:R-:W-:Y:S01]  /*8320*/  LEA.HI.SX32 R189, R7, 0xffffffff, 0x18 ;  /* 0xffffffff07bd7811 */ /* 0x000fe200078fc2ff */
[----:B------:R-:W-:Y:S06]  /*8330*/  @!P2 BRA `(.L_x_23) ;  /* 0x0000006000d4a947 */ /* 0x000fec0003800000 */
[----:B------:R-:W-:Y:S01]  /*8340*/  MOV R5, R2 ;  /* 0x0000000200057202 */ /* 0x000fe20000000f00 */
[----:B-1----:R-:W-:Y:S01]  /*8350*/  IMAD.MOV.U32 R179, RZ, RZ, R3 ;  /* 0x000000ffffb37224 */ /* 0x002fe200078e0003 */
[----:B------:R-:W-:Y:S01]  /*8360*/  MOV R181, R189 ;  /* 0x000000bd00b57202 */ /* 0x000fe20000000f00 */
[----:B------:R-:W-:Y:S01]  /*8370*/  UMOV UR4, 0x2 ;  /* 0x0000000200047882 */ /* 0x000fe20000000000 */
[----:B------:R-:W-:Y:S01]  /*8380*/  MOV R4, RZ ;  /* 0x000000ff00047202 */ /* 0x000fe20000000f00 */
[----:B------:R-:W-:Y:S01]  /*8390*/  UMOV UR38, 0x1 ;  /* 0x0000000100267882 */ /* 0x000fe20000000000 */
[----:B------:R-:W-:-:S05]  /*83a0*/  ULDC UR39, c[0x0][0x604] ;  /* 0x0001810000277ab9 */ /* 0x000fca0000000800 */
.L_x_34:
[----:B------:R-:W-:-:S13]  /*83b0*/  PLOP3.LUT P3, PT, PT, PT, UP1, 0x80, 0x0 ;  /* 0x000000000000781c */ /* 0x000fda0003f6f018 */
[----:B--2---:R-:W-:Y:S05]  /*83c0*/  @!P3 BRA `(.L_x_24) ;  /* 0x000000000004b947 */ /* 0x004fea0003800000 */
[----:B------:R-:W-:Y:S01]  /*83d0*/  BPT.TRAP 0x1 ;  /* 0x000000040000795c */ /* 0x000fe20000300000 */
.L_x_24:
[----:B------:R-:W-:Y:S01]  /*83e0*/  ULEA UR10, UR4, UR36, 0x3 ;  /* 0x00000024040a7291 */ /* 0x000fe2000f8e183f */
[----:B------:R-:W-:-:S08]  /*83f0*/  SHF.L.U32 R2, R4, 0x1f, RZ ;  /* 0x0000001f04027819 */ /* 0x000fd000000006ff */
[----:B------:R-:W1:Y:S02]  /*8400*/  SYNCS.PHASECHK.TRANS64.TRYWAIT P2, [UR10+0x84000], R2 ;  /* 0x08400002ff0075a7 */ /* 0x000e64000804014a */
[----:B-1----:R-:W-:Y:S05]  /*8410*/  @!P2 BRA `(.L_x_25) ;  /* 0x0000012000a0a947 */ /* 0x002fea0003800000 */
.L_x_113:
[----:B------:R-:W-:Y:S01]  /*8420*/  UIMAD UR54, UR4, 0x1800, UR6 ;  /* 0x00001800043678a4 */ /* 0x000fe2000f8e0206 */
[----:B------:R-:W-:Y:S01]  /*8430*/  WARPGROUP.ARRIVE ;  /* 0x00000000000079c5 */ /* 0x000fe20000000000 */
[----:B------:R-:W-:Y:S01]  /*8440*/  UMOV UR55, 0x40000040 ;  /* 0x4000004000377882 */ /* 0x000fe20000000000 */
[----:B------:R-:W-:Y:S01]  /*8450*/  UMOV UR51, 0x40000040 ;  /* 0x4000004000337882 */ /* 0x000fe20000000000 */
[----:B------:R-:W-:Y:S02]  /*8460*/  UIADD3 UR50, UR54, 0x2, URZ ;  /* 0x0000000236327890 */ /* 0x000fe4000fffe03f */
[----:B------:R-:W-:Y:S01]  /*8470*/  UIADD3 UR46, UR54, 0x4, URZ ;  /* 0x00000004362e7890 */ /* 0x000fe2000fffe03f */
[----:B------:R-:W-:Y:S02]  /*8480*/  UMOV UR47, 0x40000040 ;  /* 0x40000040002f7882 */ /* 0x000fe40000000000 */
[----:B------:R-:W-:Y:S01]  /*8490*/  HGMMA.64x256x16.F32 R24, gdesc[UR52], RZ, !UPT, gsb0 ;  /* 0x03e00000341879f0 */ /* 0x000fe2000c0008ff */
[----:B------:R-:W-:Y:S01]  /*84a0*/  UIADD3 UR42, UR54, 0x6, URZ ;  /* 0x00000006362a7890 */ /* 0x000fe2000fffe03f */
[----:B------:R-:W-:Y:S01]  /*84b0*/  UMOV UR43, 0x40000040 ;  /* 0x40000040002b7882 */ /* 0x000fe20000000000 */
        /* <DEDUP_REMOVED lines=16> */
[----:B------:R-:W-:-:S04]  /*85c0*/  UIADD3 UR4, UR4, 0x1, URZ ;  /* 0x0000000104047890 */ /* 0x000fc8000fffe03f */
[----:B------:R-:W-:-:S04]  /*85d0*/  UISETP.NE.AND UP0, UPT, UR4, 0x5, UPT ;  /* 0x000000050400788c */ /* 0x000fc8000bf05270 */
[----:B------:R-:W-:Y:S01]  /*85e0*/  USEL UR4, UR4, URZ, UP0 ;  /* 0x0000003f04047287 */ /* 0x000fe20008000000 */
        /* <DEDUP_REMOVED lines=39> */
[----:B------:R-:W-:-:S06]  /*8860*/  USEL UR10, URZ, 0x1, UP0 ;  /* 0x000000013f0a7887 */ /* 0x000fcc0008000000 */
[----:B------:R-:W-:Y:S01]  /*8870*/  LOP3.LUT R182, R4, UR10, RZ, 0x3c, !PT ;  /* 0x0000000a04b67c12 */ /* 0x000fe2000f8e3cff */
[----:B------:R-:W-:Y:S02]  /*8880*/  WARPGROUP.DEPBAR.LE gsb0, 0x0 ;  /* 0x00008000000079c5 */ /* 0x000fe40000010000 */
[----:B------:R-:W-:-:S15]  /*8890*/  WARPGROUP.ARRIVE ;  /* 0x00000000000079c5 */ /* 0x000fde0000000000 */
[----:B------:R-:W-:-:S03]  /*88a0*/  NOP ;  /* 0x0000000000007918 */ /* 0x000fc60000000000 */
[----:B------:R-:W-:Y:S03]  /*88b0*/  HGMMA.64x256x16.F32 R24, gdesc[UR56], R24, gsb0 ;  /* 0x03e00000381879f0 */ /* 0x000fe60008000818 */
[----:B------:R-:W-:Y:S02]  /*88c0*/  WARPGROUP.DEPBAR.LE gsb0, 0x0 ;  /* 0x00008000000079c5 */ /* 0x000fe40000010000 */
[----:B------:R-:W-:Y:S05]  /*88d0*/  @!P3 BRA `(.L_x_26) ;  /* 0x000000000004b947 */ /* 0x000fea0003800000 */
[----:B------:R-:W-:Y:S01]  /*88e0*/  BPT.TRAP 0x1 ;  /* 0x000000040000795c */ /* 0x000fe20000300000 */
.L_x_26:
[----:B-1----:R-:W-:Y:S01]  /*88f0*/  FMNMX R2, R24, R5, !PT ;  /* 0x0000000518027209 */ /* 0x002fe20007800000 */
[----:B------:R-:W2:Y:S03]  /*8900*/  LDL.LU R235, [R1+0x160] ;  /* 0x0001600001eb7983 */ /* 0x000ea60000300800 */
[----:B------:R-:W-:Y:S01]  /*8910*/  FMNMX R3, R25, R2, !PT ;  /* 0x0000000219037209 */ /* 0x000fe20007800000 */
[----:B------:R-:W3:Y:S03]  /*8920*/  LDL.LU R234, [R1+0x164] ;  /* 0x0001640001ea7983 */ /* 0x000ee60000300800 */
[----:B------:R-:W-:Y:S01]  /*8930*/  FMNMX R2, R28, R3, !PT ;  /* 0x000000031c027209 */ /* 0x000fe20007800000 */
[----:B------:R-:W4:Y:S03]  /*8940*/  LDL.LU R233, [R1+0x170] ;  /* 0x0001700001e97983 */ /* 0x000f260000300800 */
        /* <DEDUP_REMOVED lines=96> */
[----:B------:R-:W-:-:S04]  /*8f50*/  FMNMX R3, R125, R2, !PT ;  /* 0x000000027d037209 */ /* 0x000fc80007800000 */
        /* <DEDUP_REMOVED lines=11> */
[----:B------:R-:W-:-:S05]  /*9010*/  FMNMX R4, R149, R2, !PT ;  /* 0x0000000295047209 */ /* 0x000fca0007800000 */
[----:B------:R-:W1:Y:S02]  /*9020*/  SHFL.BFLY PT, R3, R4, 0x1, 0x1f ;  /* 0x0c201f0004037f89 */ /* 0x000e6400000e0000 */
[----:B-1----:R-:W-:-:S05]  /*9030*/  FMNMX R6, R4, R3, !PT ;  /* 0x0000000304067209 */ /* 0x002fca0007800000 */
[----:B------:R-:W1:Y:S02]  /*9040*/  SHFL.BFLY PT, R3, R6, 0x2, 0x1f ;  /* 0x0c401f0006037f89 */ /* 0x000e6400000e0000 */
[----:B-1----:R-:W-:-:S04]  /*9050*/  FMNMX R2, R6, R3, !PT ;  /* 0x0000000306027209 */ /* 0x002fc80007800000 */
[----:B------:R-:W-:-:S04]  /*9060*/  FSETP.NEU.AND P2, PT, R2, -INF , PT ;  /* 0xff8000000200780b */ /* 0x000fc80003f4d000 */
[----:B------:R-:W-:-:S05]  /*9070*/  FSEL R180, R2, RZ, P2 ;  /* 0x000000ff02b47208 */ /* 0x000fca0001000000 */
[C---:B------:R-:W-:Y:S01]  /*9080*/  FMUL R3, R180.reuse, UR39 ;  /* 0x00000027b4037c20 */ /* 0x040fe20008400000 */
[----:B------:R-:W-:-:S03]  /*9090*/  FADD R180, -R180, R5 ;  /* 0x00000005b4b47221 */ /* 0x000fc60000000100 */
[--C-:B------:R-:W-:Y:S01]  /*90a0*/  FFMA R24, R24, UR39, -R3.reuse ;  /* 0x0000002718187c23 */ /* 0x100fe20008000803 */
[--C-:B------:R-:W-:Y:S01]  /*90b0*/  FFMA R25, R25, UR39, -R3.reuse ;  /* 0x0000002719197c23 */ /* 0x100fe20008000803 */
[--C-:B------:R-:W-:Y:S01]  /*90c0*/  FFMA R28, R28, UR39, -R3.reuse ;  /* 0x000000271c1c7c23 */ /* 0x100fe20008000803 */
[--C-:B------:R-:W-:Y:S01]  /*90d0*/  FFMA R4, R29, UR39, -R3.reuse ;  /* 0x000000271d047c23 */ /* 0x100fe20008000803 */
[--C-:B------:R-:W-:Y:S01]  /*90e0*/  FFMA R32, R32, UR39, -R3.reuse ;  /* 0x0000002720207c23 */ /* 0x100fe20008000803 */
[----:B------:R-:W-:Y:S01]  /*90f0*/  FSETP.GEU.AND P5, PT, R24, -126, PT ;  /* 0xc2fc00001800780b */ /* 0x000fe20003fae000 */
        /* <DEDUP_REMOVED lines=9> */
[--C-:B------:R-:W-:Y:S01]  /*9190*/  FFMA R44, R44, UR39, -R3.reuse ;  /* 0x000000272c2c7c23 */ /* 0x100fe20008000803 */
[--C-:B------:R-:W-:Y:S01]  /*91a0*/  FFMA R45, R45, UR39, -R3.reuse ;  /* 0x000000272d2d7c23 */ /* 0x100fe20008000803 */
[--C-:B------:R-:W-:Y:S01]  /*91b0*/  FFMA R48, R48, UR39, -R3.reuse ;  /* 0x0000002730307c23 */ /* 0x100fe20008000803 */
[----:B------:R-:W-:Y:S01]  /*91c0*/  @!P5 FMUL R24, R24, 0.5 ;  /* 0x3f0000001818d820 */ /* 0x000fe20000400000 */
[----:B------:R-:W-:Y:S01]  /*91d0*/  FFMA R49, R49, UR39, -R3 ;  /* 0x0000002731317c23 */ /* 0x000fe20008000803 */
[----:B------:R-:W-:-:S02]  /*91e0*/  @!P4 FMUL R25, R25, 0.5 ;  /* 0x3f0000001919c820 */ /* 0x000fc40000400000 */
[----:B------:R-:W-:Y:S01]  /*91f0*/  @!P3 FMUL R28, R28, 0.5 ;  /* 0x3f0000001c1cb820 */ /* 0x000fe20000400000 */
[----:B------:R-:W1:Y:S01]  /*9200*/  MUFU.EX2 R177, R24 ;  /* 0x0000001800b17308 */ /* 0x000e620000000800 */
[----:B------:R-:W-:Y:S02]  /*9210*/  @!P2 FMUL R4, R4, 0.5 ;  /* 0x3f0000000404a820 */ /* 0x000fe40000400000 */
[----:B------:R-:W-:-:S05]  /*9220*/  @!P6 FMUL R32, R32, 0.5 ;  /* 0x3f0000002020e820 */ /* 0x000fca0000400000 */
[----:B------:R-:W2:Y:S08]  /*9230*/  MUFU.EX2 R160, R25 ;  /* 0x0000001900a07308 */ /* 0x000eb00000000800 */
[----:B------:R-:W3:Y:S01]  /*9240*/  MUFU.EX2 R159, R28 ;  /* 0x0000001c009f7308 */ /* 0x000ee20000000800 */
[----:B-1----:R-:W-:Y:S01]  /*9250*/  @!P5 FMUL R177, R177, R177 ;  /* 0x000000b1b1b1d220 */ /* 0x002fe20000400000 */
[----:B------:R-:W-:-:S06]  /*9260*/  FSETP.GEU.AND P5, PT, R33, -126, PT ;  /* 0xc2fc00002100780b */ /* 0x000fcc0003fae000 */
[----:B------:R-:W1:Y:S01]  /*9270*/  MUFU.EX2 R4, R4 ;  /* 0x0000000400047308 */ /* 0x000e620000000800 */
        /* <DEDUP_REMOVED lines=8> */
[----:B-1----:R-:W-:Y:S01]  /*9300*/  @!P2 FMUL R4, R4, R4 ;  /* 0x000000040404a220 */ /* 0x002fe20000400000 */
[----:B------:R-:W-:-:S05]  /*9310*/  FSETP.GEU.AND P2, PT, R40, -126, PT ;  /* 0xc2fc00002800780b */ /* 0x000fca0003f4e000 */
[----:B------:R-:W-:Y:S01]  /*9320*/  @!P3 FMUL R37, R37, 0.5 ;  /* 0x3f0000002525b820 */ /* 0x000fe20000400000 */
        /* <DEDUP_REMOVED lines=18> */
[----:B------:R-:W-:Y:S01]  /*9450*/  FSETP.GEU.AND P2, PT, R49, -126, PT ;  /* 0xc2fc00003100780b */ /* 0x000fe20003f4e000 */
[----:B------:R-:W-:-:S04]  /*9460*/  FFMA R52, R52, UR39, -R3 ;  /* 0x0000002734347c23 */ /* 0x000fc80008000803 */
[----:B------:R-:W-:Y:S01]  /*9470*/  @!P3 FMUL R48, R48, 0.5 ;  /* 0x3f0000003030b820 */ /* 0x000fe20000400000 */
[----:B------:R-:W3:Y:S01]  /*9480*/  MUFU.EX2 R155, R45 ;  /* 0x0000002d009b7308 */ /* 0x000ee20000000800 */
[----:B-1----:R-:W-:-:S06]  /*9490*/  @!P6 FMUL R156, R156, R156 ;  /* 0x0000009c9c9ce220 */ /* 0x002fcc0000400000 */
[----:B------:R-:W-:Y:S01]  /*94a0*/  @!P2 FMUL R49, R49, 0.5 ;  /* 0x3f0000003131a820 */ /* 0x000fe20000400000 */
[----:B------:R-:W1:Y:S01]  /*94b0*/  MUFU.EX2 R172, R48 ;  /* 0x0000003000ac7308 */ /* 0x000e620000000800 */
[----:B------:R-:W-:Y:S01]  /*94c0*/  FSETP.GEU.AND P6, PT, R52, -126, PT ;  /* 0xc2fc00003400780b */ /* 0x000fe20003fce000 */
[--C-:B------:R-:W-:Y:S01]  /*94d0*/  FFMA R53, R53, UR39, -R3.reuse ;  /* 0x0000002735357c23 */ /* 0x100fe20008000803 */
[--C-:B------:R-:W-:Y:S01]  /*94e0*/  FFMA R56, R56, UR39, -R3.reuse ;  /* 0x0000002738387c23 */ /* 0x100fe20008000803 */
[--C-:B------:R-:W-:Y:S01]  /*94f0*/  FFMA R57, R57, UR39, -R3.reuse ;  /* 0x0000002739397c23 */ /* 0x100fe20008000803 */
[----:B--2---:R-:W-:Y:S01]  /*9500*/  @!P5 FMUL R173, R173, R173 ;  /* 0x000000adadadd220 */ /* 0x004fe20000400000 */
[--C-:B------:R-:W-:Y:S01]  /*9510*/  FFMA R60, R60, UR39, -R3.reuse ;  /* 0x000000273c3c7c23 */ /* 0x100fe20008000803 */
[--C-:B------:R-:W-:Y:S01]  /*9520*/  FFMA R64, R64, UR39, -R3.reuse ;  /* 0x0000002740407c23 */ /* 0x100fe20008000803 */
[----:B------:R-:W2:Y:S01]  /*9530*/  MUFU.EX2 R154, R49 ;  /* 0x00000031009a7308 */ /* 0x000ea20000000800 */
[----:B---3--:R-:W-:Y:S01]  /*9540*/  @!P4 FMUL R155, R155, R155 ;  /* 0x0000009b9b9bc220 */ /* 0x008fe20000400000 */
[----:B------:R-:W-:Y:S01]  /*9550*/  FSETP.GEU.AND P5, PT, R53, -126, PT ;  /* 0xc2fc00003500780b */ /* 0x000fe20003fae000 */
[--C-:B------:R-:W-:Y:S01]  /*9560*/  FFMA R5, R65, UR39, -R3.reuse ;  /* 0x0000002741057c23 */ /* 0x100fe20008000803 */
[----:B------:R-:W-:Y:S01]  /*9570*/  FSETP.GEU.AND P4, PT, R56, -126, PT ;  /* 0xc2fc00003800780b */ /* 0x000fe20003f8e000 */
[--C-:B------:R-:W-:Y:S01]  /*9580*/  FFMA R68, R68, UR39, -R3.reuse ;  /* 0x0000002744447c23 */ /* 0x100fe20008000803 */
[----:B------:R-:W-:Y:S01]  /*9590*/  @!P6 FMUL R52, R52, 0.5 ;  /* 0x3f0000003434e820 */ /* 0x000fe20000400000 */
[--C-:B------:R-:W-:Y:S01]  /*95a0*/  FFMA R6, R69, UR39, -R3.reuse ;  /* 0x0000002745067c23 */ /* 0x100fe20008000803 */
[--C-:B------:R-:W-:Y:S01]  /*95b0*/  FFMA R72, R72, UR39, -R3.reuse ;  /* 0x0000002748487c23 */ /* 0x100fe20008000803 */
[----:B-1----:R-:W-:Y:S01]  /*95c0*/  @!P3 FMUL R172, R172, R172 ;  /* 0x000000acacacb220 */ /* 0x002fe20000400000 */
[----:B------:R-:W-:Y:S01]  /*95d0*/  FSETP.GEU.AND P3, PT, R57, -126, PT ;  /* 0xc2fc00003900780b */ /* 0x000fe20003f6e000 */
[----:B------:R-:W1:Y:S01]  /*95e0*/  MUFU.EX2 R171, R52 ;  /* 0x0000003400ab7308 */ /* 0x000e620000000800 */
[--C-:B------:R-:W-:Y:S01]  /*95f0*/  FFMA R7, R73, UR39, -R3.reuse ;  /* 0x0000002749077c23 */ /* 0x100fe20008000803 */
[--C-:B------:R-:W-:Y:S01]  /*9600*/  FFMA R76, R76, UR39, -R3.reuse ;  /* 0x000000274c4c7c23 */ /* 0x100fe20008000803 */
[--C-:B------:R-:W-:Y:S01]  /*9610*/  FFMA R8, R77, UR39, -R3.reuse ;  /* 0x000000274d087c23 */ /* 0x100fe20008000803 */
[--C-:B------:R-:W-:Y:S01]  /*9620*/  FFMA R80, R80, UR39, -R3.reuse ;  /* 0x0000002750507c23 */ /* 0x100fe20008000803 */
[--C-:B------:R-:W-:Y:S01]  /*9630*/  FFMA R9, R81, UR39, -R3.reuse ;  /* 0x0000002751097c23 */ /* 0x100fe20008000803 */
[----:B--2---:R-:W-:Y:S01]  /*9640*/  @!P2 FMUL R154, R154, R154 ;  /* 0x0000009a9a9aa220 */ /* 0x004fe20000400000 */
[----:B------:R-:W-:Y:S01]  /*9650*/  FSETP.GEU.AND P2, PT, R60, -126, PT ;  /* 0xc2fc00003c00780b */ /* 0x000fe20003f4e000 */
[----:B------:R-:W-:Y:S01]  /*9660*/  @!P5 FMUL R53, R53, 0.5 ;  /* 0x3f0000003535d820 */ /* 0x000fe20000400000 */
[----:B------:R-:W-:Y:S01]  /*9670*/  @!P4 FMUL R56, R56, 0.5 ;  /* 0x3f0000003838c820 */ /* 0x000fe20000400000 */
[--C-:B------:R-:W-:Y:S01]  /*9680*/  FFMA R84, R84, UR39, -R3.reuse ;  /* 0x0000002754547c23 */ /* 0x100fe20008000803 */
[--C-:B------:R-:W-:Y:S01]  /*9690*/  FFMA R88, R88, UR39, -R3.reuse ;  /* 0x0000002758587c23 */ /* 0x100fe20008000803 */
[----:B------:R-:W-:Y:S01]  /*96a0*/  @!P3 FMUL R57, R57, 0.5 ;  /* 0x3f0000003939b820 */ /* 0x000fe20000400000 */
[----:B------:R-:W2:Y:S01]  /*96b0*/  MUFU.EX2 R153, R53 ;  /* 0x0000003500997308 */ /* 0x000ea20000000800 */
[--C-:B------:R-:W-:Y:S01]  /*96c0*/  FFMA R48, R61, UR39, -R3.reuse ;  /* 0x000000273d307c23 */ /* 0x100fe20008000803 */
[--C-:B------:R-:W-:Y:S01]  /*96d0*/  FFMA R162, R89, UR39, -R3.reuse ;  /* 0x0000002759a27c23 */ /* 0x100fe20008000803 */
[--C-:B------:R-:W-:Y:S01]  /*96e0*/  FFMA R161, R92, UR39, -R3.reuse ;  /* 0x000000275ca17c23 */ /* 0x100fe20008000803 */
[--C-:B------:R-:W-:Y:S01]  /*96f0*/  FFMA R10, R93, UR39, -R3.reuse ;  /* 0x000000275d0a7c23 */ /* 0x100fe20008000803 */
[--C-:B------:R-:W-:Y:S01]  /*9700*/  FFMA R11, R96, UR39, -R3.reuse ;  /* 0x00000027600b7c23 */ /* 0x100fe20008000803 */
[--C-:B------:R-:W-:Y:S01]  /*9710*/  FFMA R12, R97, UR39, -R3.reuse ;  /* 0x00000027610c7c23 */ /* 0x100fe20008000803 */
[----:B------:R-:W-:Y:S01]  /*9720*/  @!P2 FMUL R60, R60, 0.5 ;  /* 0x3f0000003c3ca820 */ /* 0x000fe20000400000 */
[----:B------:R-:W3:Y:S01]  /*9730*/  MUFU.EX2 R170, R56 ;  /* 0x0000003800aa7308 */ /* 0x000ee20000000800 */
[----:B-1----:R-:W-:Y:S01]  /*9740*/  @!P6 FMUL R171, R171, R171 ;  /* 0x000000abababe220 */ /* 0x002fe20000400000 */
[----:B------:R-:W-:Y:S01]  /*9750*/  FSETP.GEU.AND P6, PT, R48, -126, PT ;  /* 0xc2fc00003000780b */ /* 0x000fe20003fce000 */
[--C-:B------:R-:W-:Y:S01]  /*9760*/  FFMA R13, R120, UR39, -R3.reuse ;  /* 0x00000027780d7c23 */ /* 0x100fe20008000803 */
[--C-:B------:R-:W-:Y:S01]  /*9770*/  FFMA R14, R136, UR39, -R3.reuse ;  /* 0x00000027880e7c23 */ /* 0x100fe20008000803 */
[--C-:B------:R-:W-:Y:S01]  /*9780*/  FFMA R15, R137, UR39, -R3.reuse ;  /* 0x00000027890f7c23 */ /* 0x100fe20008000803 */
[--C-:B------:R-:W-:Y:S01]  /*9790*/  FFMA R16, R140, UR39, -R3.reuse ;  /* 0x000000278c107c23 */ /* 0x100fe20008000803 */
[--C-:B------:R-:W-:Y:S01]  /*97a0*/  FFMA R18, R128, UR39, -R3.reuse ;  /* 0x0000002780127c23 */ /* 0x100fe20008000803 */
[----:B------:R-:W1:Y:S01]  /*97b0*/  MUFU.EX2 R152, R57 ;  /* 0x0000003900987308 */ /* 0x000e620000000800 */
[--C-:B------:R-:W-:Y:S01]  /*97c0*/  FFMA R17, R141, UR39, -R3.reuse ;  /* 0x000000278d117c23 */ /* 0x100fe20008000803 */
[--C-:B------:R-:W-:Y:S01]  /*97d0*/  FFMA R19, R144, UR39, -R3.reuse ;  /* 0x0000002790137c23 */ /* 0x100fe20008000803 */
[--C-:B------:R-:W-:Y:S01]  /*97e0*/  FFMA R20, R129, UR39, -R3.reuse ;  /* 0x0000002781147c23 */ /* 0x100fe20008000803 */
[--C-:B------:R-:W-:Y:S01]  /*97f0*/  FFMA R22, R145, UR39, -R3.reuse ;  /* 0x0000002791167c23 */ /* 0x100fe20008000803 */
[--C-:B------:R-:W-:Y:S01]  /*9800*/  FFMA R21, R132, UR39, -R3.reuse ;  /* 0x0000002784157c23 */ /* 0x100fe20008000803 */
[--C-:B------:R-:W-:Y:S01]  /*9810*/  FFMA R23, R148, UR39, -R3.reuse ;  /* 0x0000002794177c23 */ /* 0x100fe20008000803 */
[--C-:B------:R-:W-:Y:S01]  /*9820*/  FFMA R24, R133, UR39, -R3.reuse ;  /* 0x0000002785187c23 */ /* 0x100fe20008000803 */
[----:B------:R-:W4:Y:S01]  /*9830*/  MUFU.EX2 R169, R60 ;  /* 0x0000003c00a97308 */ /* 0x000f220000000800 */
[----:B--2---:R-:W-:Y:S01]  /*9840*/  @!P5 FMUL R153, R153, R153 ;  /* 0x000000999999d220 */ /* 0x004fe20000400000 */
[----:B---3--:R-:W-:Y:S01]  /*9850*/  @!P4 FMUL R170, R170, R170 ;  /* 0x000000aaaaaac220 */ /* 0x008fe20000400000 */
[----:B------:R-:W-:Y:S01]  /*9860*/  FSETP.GEU.AND P5, PT, R64, -126, PT ;  /* 0xc2fc00004000780b */ /* 0x000fe20003fae000 */
[----:B------:R-:W2:Y:S01]  /*9870*/  LDL.LU R45, [R1+0x154] ;  /* 0x00015400012d7983 */ /* 0x000ea20000300800 */
[----:B------:R-:W-:Y:S01]  /*9880*/  FSETP.GEU.AND P4, PT, R5, -126, PT ;  /* 0xc2fc00000500780b */ /* 0x000fe20003f8e000 */
[----:B------:R-:W-:Y:S01]  /*9890*/  @!P6 FMUL R48, R48, 0.5 ;  /* 0x3f0000003030e820 */ /* 0x000fe20000400000 */
[--C-:B------:R-:W-:Y:S01]  /*98a0*/  FFMA R89, R100, UR39, -R3.reuse ;  /* 0x0000002764597c23 */ /* 0x100fe20008000803 */
[--C-:B------:R-:W-:Y:S01]  /*98b0*/  FFMA R69, R105, UR39, -R3.reuse ;  /* 0x0000002769457c23 */ /* 0x100fe20008000803 */
[----:B-1----:R-:W-:Y:S01]  /*98c0*/  @!P3 FMUL R152, R152, R152 ;  /* 0x000000989898b220 */ /* 0x002fe20000400000 */
[----:B------:R-:W-:Y:S01]  /*98d0*/  FSETP.GEU.AND P3, PT, R68, -126, PT ;  /* 0xc2fc00004400780b */ /* 0x000fe20003f6e000 */
[--C-:B------:R-:W-:Y:S01]  /*98e0*/  FFMA R56, R85, UR39, -R3.reuse ;  /* 0x0000002755387c23 */ /* 0x100fe20008000803 */
[----:B------:R-:W1:Y:S01]  /*98f0*/  MUFU.EX2 R48, R48 ;  /* 0x0000003000307308 */ /* 0x000e620000000800 */
[--C-:B------:R-:W-:Y:S01]  /*9900*/  FFMA R81, R125, UR39, -R3.reuse ;  /* 0x000000277d517c23 */ /* 0x100fe20008000803 */
[--C-:B------:R-:W-:Y:S01]  /*9910*/  FFMA R65, R113, UR39, -R3.reuse ;  /* 0x0000002771417c23 */ /* 0x100fe20008000803 */
[--C-:B------:R-:W-:Y:S01]  /*9920*/  FFMA R77, R116, UR39, -R3.reuse ;  /* 0x00000027744d7c23 */ /* 0x100fe20008000803 */
[----:B----4-:R-:W-:Y:S01]  /*9930*/  @!P2 FMUL R169, R169, R169 ;  /* 0x000000a9a9a9a220 */ /* 0x010fe20000400000 */
[----:B------:R-:W-:Y:S01]  /*9940*/  FSETP.GEU.AND P2, PT, R6, -126, PT ;  /* 0xc2fc00000600780b */ /* 0x000fe20003f4e000 */
[----:B------:R-:W-:Y:S01]  /*9950*/  @!P5 FMUL R64, R64, 0.5 ;  /* 0x3f0000004040d820 */ /* 0x000fe20000400000 */
[----:B------:R-:W-:Y:S01]  /*9960*/  @!P4 FMUL R5, R5, 0.5 ;  /* 0x3f0000000505c820 */ /* 0x000fe20000400000 */
[--C-:B------:R-:W-:Y:S01]  /*9970*/  FFMA R92, R101, UR39, -R3.reuse ;  /* 0x00000027655c7c23 */ /* 0x100fe20008000803 */
[----:B------:R-:W3:Y:S02]  /*9980*/  LDL.LU R49, [R1+0x150] ;  /* 0x0001500001317983 */ /* 0x000ee40000300800 */
[----:B------:R-:W-:Y:S01]  /*9990*/  @!P3 FMUL R68, R68, 0.5 ;  /* 0x3f0000004444b820 */ /* 0x000fe20000400000 */
[----:B------:R-:W4:Y:S01]  /*99a0*/  MUFU.EX2 R168, R64 ;  /* 0x0000004000a87308 */ /* 0x000f220000000800 */
[----:B------:R-:W-:Y:S01]  /*99b0*/  FFMA R85, R108, UR39, -R3 ;  /* 0x000000276c557c23 */ /* 0x000fe20008000803 */
[----:B------:R-:W2:Y:S01]  /*99c0*/  LDL.LU R52, [R1+0x144] ;  /* 0x0001440001347983 */ /* 0x000ea20000300800 */
[----:B-1----:R-:W-:-:S03]  /*99d0*/  @!P6 FMUL R48, R48, R48 ;  /* 0x000000303030e220 */ /* 0x002fc60000400000 */
[----:B------:R-:W-:Y:S02]  /*99e0*/  @!P2 FMUL R6, R6, 0.5 ;  /* 0x3f0000000606a820 */ /* 0x000fe40000400000 */
[----:B------:R-:W1:Y:S01]  /*99f0*/  MUFU.EX2 R5, R5 ;  /* 0x0000000500057308 */ /* 0x000e620000000800 */
[----:B------:R-:W-:-:S07]  /*9a00*/  FSETP.GEU.AND P6, PT, R72, -126, PT ;  /* 0xc2fc00004800780b */ /* 0x000fce0003fce000 */
[----:B------:R1:W1:Y:S01]  /*9a10*/  MUFU.EX2 R167, R68 ;  /* 0x0000004400a77308 */ /* 0x0002620000000800 */
[----:B----4-:R-:W-:Y:S01]  /*9a20*/  @!P5 FMUL R168, R168, R168 ;  /* 0x000000a8a8a8d220 */ /* 0x010fe20000400000 */
[--C-:B------:R-:W-:Y:S01]  /*9a30*/  FFMA R64, R112, UR39, -R3.reuse ;  /* 0x0000002770407c23 */ /* 0x100fe20008000803 */
[----:B------:R-:W4:Y:S05]  /*9a40*/  LDL.LU R53, [R1+0x140] ;  /* 0x0001400001357983 */ /* 0x000f2a0000300800 */
[----:B------:R-:W1:Y:S01]  /*9a50*/  MUFU.EX2 R6, R6 ;  /* 0x0000000600067308 */ /* 0x000e620000000800 */
[----:B------:R-:W-:Y:S01]  /*9a60*/  FSETP.GEU.AND P5, PT, R7, -126, PT ;  /* 0xc2fc00000700780b */ /* 0x000fe20003fae000 */
[----:B-1----:R-:W-:Y:S01]  /*9a70*/  @!P4 FMUL R5, R5, R5 ;  /* 0x000000050505c220 */ /* 0x002fe20000400000 */
[----:B------:R-:W-:Y:S01]  /*9a80*/  FSETP.GEU.AND P4, PT, R76, -126, PT ;  /* 0xc2fc00004c00780b */ /* 0x000fe20003f8e000 */
[----:B------:R-:W-:Y:S01]  /*9a90*/  @!P6 FMUL R72, R72, 0.5 ;  /* 0x3f0000004848e820 */ /* 0x000fe20000400000 */
[----:B------:R-:W-:Y:S01]  /*9aa0*/  FFMA R68, R104, UR39, -R3 ;  /* 0x0000002768447c23 */ /* 0x000fe20008000803 */
[----:B------:R-:W3:Y:S01]  /*9ab0*/  LDL.LU R61, [R1+0x134] ;  /* 0x00013400013d7983 */ /* 0x000ee20000300800 */
[----:B------:R-:W-:Y:S01]  /*9ac0*/  @!P3 FMUL R167, R167, R167 ;  /* 0x000000a7a7a7b220 */ /* 0x000fe20000400000 */
[----:B------:R-:W-:Y:S01]  /*9ad0*/  FSETP.GEU.AND P3, PT, R8, -126, PT ;  /* 0xc2fc00000800780b */ /* 0x000fe20003f6e000 */
[----:B------:R-:W1:Y:S01]  /*9ae0*/  MUFU.EX2 R166, R72 ;  /* 0x0000004800a67308 */ /* 0x000e620000000800 */
[----:B------:R-:W2:Y:S01]  /*9af0*/  LDL.LU R57, [R1+0x130] ;  /* 0x0001300001397983 */ /* 0x000ea20000300800 */
[----:B------:R-:W-:Y:S01]  /*9b00*/  @!P2 FMUL R6, R6, R6 ;  /* 0x000000060606a220 */ /* 0x000fe20000400000 */
[----:B------:R-:W-:-:S02]  /*9b10*/  FSETP.GEU.AND P2, PT, R80, -126, PT ;  /* 0xc2fc00005000780b */ /* 0x000fc40003f4e000 */
[----:B------:R-:W-:Y:S02]  /*9b20*/  @!P5 FMUL R7, R7, 0.5 ;  /* 0x3f0000000707d820 */ /* 0x000fe40000400000 */
[----:B------:R-:W-:Y:S01]  /*9b30*/  @!P4 FMUL R76, R76, 0.5 ;  /* 0x3f0000004c4cc820 */ /* 0x000fe20000400000 */
[----:B------:R-:W4:Y:S04]  /*9b40*/  LDL.LU R60, [R1+0x124] ;  /* 0x00012400013c7983 */ /* 0x000f280000300800 */
[----:B------:R-:W-:Y:S01]  /*9b50*/  @!P3 FMUL R8, R8, 0.5 ;  /* 0x3f0000000808b820 */ /* 0x000fe20000400000 */
[----:B------:R-:W1:Y:S01]  /*9b60*/  MUFU.EX2 R165, R76 ;  /* 0x0000004c00a57308 */ /* 0x000e620000000800 */
[----:B------:R-:W3:Y:S01]  /*9b70*/  LDL.LU R73, [R1+0x120] ;  /* 0x0001200001497983 */ /* 0x000ee20000300800 */
[----:B-1----:R-:W-:Y:S01]  /*9b80*/  @!P6 FMUL R166, R166, R166 ;  /* 0x000000a6a6a6e220 */ /* 0x002fe20000400000 */
[----:B------:R-:W-:-:S05]  /*9b90*/  @!P2 FMUL R80, R80, 0.5 ;  /* 0x3f0000005050a820 */ /* 0x000fca0000400000 */
[----:B------:R-:W1:Y:S01]  /*9ba0*/  MUFU.EX2 R7, R7 ;  /* 0x0000000700077308 */ /* 0x000e620000000800 */
[----:B------:R-:W-:-:S07]  /*9bb0*/  FSETP.GEU.AND P6, PT, R9, -126, PT ;  /* 0xc2fc00000900780b */ /* 0x000fce0003fce000 */
[----:B------:R-:W1:Y:S01]  /*9bc0*/  MUFU.EX2 R8, R8 ;  /* 0x0000000800087308 */ /* 0x000e620000000800 */
[----:B------:R-:W-:Y:S01]  /*9bd0*/  @!P4 FMUL R165, R165, R165 ;  /* 0x000000a5a5a5c220 */ /* 0x000fe20000400000 */
[--C-:B------:R-:W-:Y:S01]  /*9be0*/  FFMA R76, R121, UR39, -R3.reuse ;  /* 0x00000027794c7c23 */ /* 0x100fe20008000803 */
[----:B------:R-:W2:Y:S01]  /*9bf0*/  LDL.LU R72, [R1+0x114] ;  /* 0x0001140001487983 */ /* 0x000ea20000300800 */
[----:B------:R-:W-:Y:S02]  /*9c00*/  FSETP.GEU.AND P4, PT, R88, -126, PT ;  /* 0xc2fc00005800780b */ /* 0x000fe40003f8e000 */
[----:B------:R-:W-:Y:S01]  /*9c10*/  @!P6 FMUL R9, R9, 0.5 ;  /* 0x3f0000000909e820 */ /* 0x000fe20000400000 */
[----:B------:R-:W4:Y:S01]  /*9c20*/  LDL.LU R93, [R1+0x110] ;  /* 0x00011000015d7983 */ /* 0x000f220000300800 */
[----:B------:R1:W1:Y:S02]  /*9c30*/  MUFU.EX2 R164, R80 ;  /* 0x0000005000a47308 */ /* 0x0002640000000800 */
[----:B-1----:R-:W-:Y:S01]  /*9c40*/  @!P5 FMUL R7, R7, R7 ;  /* 0x000000070707d220 */ /* 0x002fe20000400000 */
[----:B------:R-:W-:Y:S01]  /*9c50*/  FSETP.GEU.AND P5, PT, R84, -126, PT ;  /* 0xc2fc00005400780b */ /* 0x000fe20003fae000 */
[----:B------:R-:W3:Y:S04]  /*9c60*/  LDL.LU R96, [R1+0x104] ;  /* 0x0001040001607983 */ /* 0x000ee80000300800 */
[----:B------:R-:W2:Y:S01]  /*9c70*/  LDL.LU R97, [R1+0x100] ;  /* 0x0001000001617983 */ /* 0x000ea20000300800 */
[----:B------:R-:W1:Y:S01]  /*9c80*/  MUFU.EX2 R9, R9 ;  /* 0x0000000900097308 */ /* 0x000e620000000800 */
[----:B------:R-:W-:Y:S01]  /*9c90*/  @!P3 FMUL R8, R8, R8 ;  /* 0x000000080808b220 */ /* 0x000fe20000400000 */
[----:B------:R-:W-:Y:S01]  /*9ca0*/  FSETP.GEU.AND P3, PT, R162, -126, PT ;  /* 0xc2fc0000a200780b */ /* 0x000fe20003f6e000 */
[----:B------:R-:W-:Y:S01]  /*9cb0*/  @!P4 FMUL R88, R88, 0.5 ;  /* 0x3f0000005858c820 */ /* 0x000fe20000400000 */
[----:B------:R-:W-:Y:S01]  /*9cc0*/  FFMA R80, R124, UR39, -R3 ;  /* 0x000000277c507c23 */ /* 0x000fe20008000803 */
[----:B------:R-:W4:Y:S02]  /*9cd0*/  LDL.LU R100, [R1+0xf4] ;  /* 0x0000f40001647983 */ /* 0x000f240000300800 */
[----:B------:R-:W-:Y:S01]  /*9ce0*/  @!P5 FMUL R84, R84, 0.5 ;  /* 0x3f0000005454d820 */ /* 0x000fe20000400000 */
[----:B------:R-:W1:Y:S01]  /*9cf0*/  MUFU.EX2 R178, R88 ;  /* 0x0000005800b27308 */ /* 0x000e620000000800 */
[----:B------:R-:W-:Y:S01]  /*9d00*/  @!P2 FMUL R164, R164, R164 ;  /* 0x000000a4a4a4a220 */ /* 0x000fe20000400000 */
[----:B------:R-:W-:Y:S01]  /*9d10*/  FSETP.GEU.AND P2, PT, R161, -126, PT ;  /* 0xc2fc0000a100780b */ /* 0x000fe20003f4e000 */
[----:B------:R-:W3:Y:S04]  /*9d20*/  LDL.LU R101, [R1+0xf0] ;  /* 0x0000f00001657983 */ /* 0x000ee80000300800 */
[----:B------:R-:W-:Y:S01]  /*9d30*/  @!P3 FMUL R162, R162, 0.5 ;  /* 0x3f000000a2a2b820 */ /* 0x000fe20000400000 */
[----:B------:R-:W1:Y:S02]  /*9d40*/  MUFU.EX2 R163, R84 ;  /* 0x0000005400a37308 */ /* 0x000e640000000800 */
[----:B-1----:R-:W-:-:S05]  /*9d50*/  @!P6 FMUL R9, R9, R9 ;  /* 0x000000090909e220 */ /* 0x002fca0000400000 */
[----:B------:R-:W-:Y:S01]  /*9d60*/  @!P2 FMUL R161, R161, 0.5 ;  /* 0x3f000000a1a1a820 */ /* 0x000fe20000400000 */
[----:B------:R-:W1:Y:S01]  /*9d70*/  MUFU.EX2 R162, R162 ;  /* 0x000000a200a27308 */ /* 0x000e620000000800 */
[----:B------:R-:W-:Y:S01]  /*9d80*/  FSETP.GEU.AND P6, PT, R10, -126, PT ;  /* 0xc2fc00000a00780b */ /* 0x000fe20003fce000 */
[----:B------:R-:W-:Y:S01]  /*9d90*/  @!P4 FMUL R178, R178, R178 ;  /* 0x000000b2b2b2c220 */ /* 0x000fe20000400000 */
[----:B------:R-:W-:Y:S01]  /*9da0*/  FFMA R88, R109, UR39, -R3 ;  /* 0x000000276d587c23 */ /* 0x000fe20008000803 */
[----:B------:R-:W2:Y:S04]  /*9db0*/  LDL.LU R104, [R1+0xe4] ;  /* 0x0000e40001687983 */ /* 0x000ea80000300800 */
[----:B------:R-:W1:Y:S01]  /*9dc0*/  MUFU.EX2 R161, R161 ;  /* 0x000000a100a17308 */ /* 0x000e620000000800 */
[----:B------:R-:W-:Y:S01]  /*9dd0*/  @!P5 FMUL R163, R163, R163 ;  /* 0x000000a3a3a3d220 */ /* 0x000fe20000400000 */
[----:B------:R-:W-:-:S02]  /*9de0*/  FSETP.GEU.AND P5, PT, R11, -126, PT ;  /* 0xc2fc00000b00780b */ /* 0x000fc40003fae000 */
[----:B------:R-:W-:Y:S02]  /*9df0*/  FSETP.GEU.AND P4, PT, R12, -126, PT ;  /* 0xc2fc00000c00780b */ /* 0x000fe40003f8e000 */
[----:B------:R-:W-:Y:S01]  /*9e00*/  @!P6 FMUL R10, R10, 0.5 ;  /* 0x3f0000000a0ae820 */ /* 0x000fe20000400000 */
[----:B-1----:R-:W-:Y:S01]  /*9e10*/  @!P3 FMUL R162, R162, R162 ;  /* 0x000000a2a2a2b220 */ /* 0x002fe20000400000 */
[----:B------:R-:W-:Y:S01]  /*9e20*/  FSETP.GEU.AND P3, PT, R13, -126, PT ;  /* 0xc2fc00000d00780b */ /* 0x000fe20003f6e000 */
[----:B------:R-:W-:-:S03]  /*9e30*/  FADD R33, R177, R178 ;  /* 0x000000b2b1217221 */ /* 0x000fc60000000000 */
[----:B------:R-:W1:Y:S01]  /*9e40*/  MUFU.EX2 R10, R10 ;  /* 0x0000000a000a7308 */ /* 0x000e620000000800 */
[----:B------:R-:W-:Y:S01]  /*9e50*/  FFMA R84, R117, UR39, -R3 ;  /* 0x0000002775547c23 */ /* 0x000fe20008000803 */
[----:B------:R-:W4:Y:S01]  /*9e60*/  LDL.LU R105, [R1+0xe0] ;  /* 0x0000e00001697983 */ /* 0x000f220000300800 */
[----:B------:R-:W-:Y:S01]  /*9e70*/  @!P2 FMUL R161, R161, R161 ;  /* 0x000000a1a1a1a220 */ /* 0x000fe20000400000 */
[----:B------:R-:W-:Y:S01]  /*9e80*/  FSETP.GEU.AND P2, PT, R68, -126, PT ;  /* 0xc2fc00004400780b */ /* 0x000fe20003f4e000 */
[----:B------:R-:W-:Y:S01]  /*9e90*/  @!P5 FMUL R11, R11, 0.5 ;  /* 0x3f0000000b0bd820 */ /* 0x000fe20000400000 */
[----:B------:R-:W-:-:S03]  /*9ea0*/  @!P4 FMUL R12, R12, 0.5 ;  /* 0x3f0000000c0cc820 */ /* 0x000fc60000400000 */
[----:B------:R-:W-:Y:S01]  /*9eb0*/  @!P3 FMUL R13, R13, 0.5 ;  /* 0x3f0000000d0db820 */ /* 0x000fe20000400000 */
[----:B-1----:R-:W-:Y:S01]  /*9ec0*/  @!P6 FMUL R10, R10, R10 ;  /* 0x0000000a0a0ae220 */ /* 0x002fe20000400000 */
[----:B------:R-:W1:Y:S06]  /*9ed0*/  MUFU.EX2 R11, R11 ;  /* 0x0000000b000b7308 */ /* 0x000e6c0000000800 */
[----:B------:R-:W-:Y:S01]  /*9ee0*/  @!P2 FMUL R68, R68, 0.5 ;  /* 0x3f0000004444a820 */ /* 0x000fe20000400000 */
[----:B------:R-:W-:Y:S01]  /*9ef0*/  FADD R32, R160, R162 ;  /* 0x000000a2a0207221 */ /* 0x000fe20000000000 */
[----:B------:R-:W-:Y:S01]  /*9f00*/  FFMA R3, R149, UR39, -R3 ;  /* 0x0000002795037c23 */ /* 0x000fe20008000803 */
[----:B------:R-:W3:Y:S01]  /*9f10*/  LDL.LU R120, [R1+0xd4] ;  /* 0x0000d40001787983 */ /* 0x000ee20000300800 */
[----:B------:R-:W1:Y:S01]  /*9f20*/  MUFU.EX2 R12, R12 ;  /* 0x0000000c000c7308 */ /* 0x000e620000000800 */
[----:B------:R-:W-:Y:S01]  /*9f30*/  FSETP.GEU.AND P6, PT, R14, -126, PT ;  /* 0xc2fc00000e00780b */ /* 0x000fe20003fce000 */
[----:B------:R-:W-:Y:S01]  /*9f40*/  FADD R29, R159, R161 ;  /* 0x000000a19f1d7221 */ /* 0x000fe20000000000 */
[----:B------:R-:W2:Y:S04]  /*9f50*/  LDL.LU R108, [R1+0xd0] ;  /* 0x0000d000016c7983 */ /* 0x000ea80000300800 */
[----:B------:R-:W4:Y:S01]  /*9f60*/  LDL.LU R109, [R1+0xc4] ;  /* 0x0000c400016d7983 */ /* 0x000f220000300800 */
[----:B------:R-:W1:Y:S02]  /*9f70*/  MUFU.EX2 R13, R13 ;  /* 0x0000000d000d7308 */ /* 0x000e640000000800 */
[----:B-1----:R-:W-:-:S06]  /*9f80*/  @!P5 FMUL R11, R11, R11 ;  /* 0x0000000b0b0bd220 */ /* 0x002fcc0000400000 */
[----:B------:R-:W1:Y:S01]  /*9f90*/  MUFU.EX2 R68, R68 ;  /* 0x0000004400447308 */ /* 0x000e620000000800 */
[----:B------:R-:W-:Y:S01]  /*9fa0*/  @!P4 FMUL R12, R12, R12 ;  /* 0x0000000c0c0cc220 */ /* 0x000fe20000400000 */
[----:B------:R-:W-:Y:S01]  /*9fb0*/  FSETP.GEU.AND P5, PT, R89, -126, PT ;  /* 0xc2fc00005900780b */ /* 0x000fe20003fae000 */
[----:B------:R-:W-:Y:S01]  /*9fc0*/  @!P6 FMUL R14, R14, 0.5 ;  /* 0x3f0000000e0ee820 */ /* 0x000fe20000400000 */
[----:B------:R-:W-:Y:S01]  /*9fd0*/  FSETP.GEU.AND P4, PT, R69, -126, PT ;  /* 0xc2fc00004500780b */ /* 0x000fe20003f8e000 */
[----:B------:R-:W3:Y:S01]  /*9fe0*/  LDL.LU R112, [R1+0xc0] ;  /* 0x0000c00001707983 */ /* 0x000ee20000300800 */
[----:B------:R-:W-:Y:S01]  /*9ff0*/  @!P3 FMUL R13, R13, R13 ;  /* 0x0000000d0d0db220 */ /* 0x000fe20000400000 */
[----:B------:R-:W-:Y:S02]  /*a000*/  FSETP.GEU.AND P3, PT, R76, -126, PT ;  /* 0xc2fc00004c00780b */ /* 0x000fe40003f6e000 */
[----:B------:R-:W1:Y:S01]  /*a010*/  MUFU.EX2 R14, R14 ;  /* 0x0000000e000e7308 */ /* 0x000e620000000800 */
[----:B------:R-:W2:Y:S01]  /*a020*/  LDL.LU R113, [R1+0xb4] ;  /* 0x0000b40001717983 */ /* 0x000ea20000300800 */
[----:B-1----:R-:W-:Y:S01]  /*a030*/  @!P2 FMUL R68, R68, R68 ;  /* 0x000000444444a220 */ /* 0x002fe20000400000 */
[----:B------:R-:W-:-:S03]  /*a040*/  FSETP.GEU.AND P2, PT, R15, -126, PT ;  /* 0xc2fc00000f00780b */ /* 0x000fc60003f4e000 */
[----:B------:R-:W-:Y:S02]  /*a050*/  @!P5 FMUL R89, R89, 0.5 ;  /* 0x3f0000005959d820 */ /* 0x000fe40000400000 */
[----:B------:R-:W-:Y:S01]  /*a060*/  @!P4 FMUL R69, R69, 0.5 ;  /* 0x3f0000004545c820 */ /* 0x000fe20000400000 */
[----:B------:R-:W-:Y:S01]  /*a070*/  FADD R28, R170, R13 ;  /* 0x0000000daa1c7221 */ /* 0x000fe20000000000 */
[----:B------:R-:W4:Y:S01]  /*a080*/  LDL.LU R116, [R1+0xb0] ;  /* 0x0000b00001747983 */ /* 0x000f220000300800 */
[----:B------:R-:W-:Y:S01]  /*a090*/  @!P3 FMUL R76, R76, 0.5 ;  /* 0x3f0000004c4cb820 */ /* 0x000fe20000400000 */
[----:B------:R-:W-:Y:S04]  /*a0a0*/  MUFU.EX2 R89, R89 ;  /* 0x0000005900597308 */ /* 0x000fe80000000800 */
[----:B------:R-:W-:-:S04]  /*a0b0*/  @!P2 FMUL R15, R15, 0.5 ;  /* 0x3f0000000f0fa820 */ /* 0x000fc80000400000 */
[----:B------:R-:W1:Y:S01]  /*a0c0*/  MUFU.EX2 R69, R69 ;  /* 0x0000004500457308 */ /* 0x000e620000000800 */
[----:B------:R-:W-:Y:S01]  /*a0d0*/  @!P6 FMUL R14, R14, R14 ;  /* 0x0000000e0e0ee220 */ /* 0x000fe20000400000 */
[----:B------:R-:W-:Y:S01]  /*a0e0*/  FSETP.GEU.AND P6, PT, R80, -126, PT ;  /* 0xc2fc00005000780b */ /* 0x000fe20003fce000 */
[----:B------:R-:W-:Y:S01]  /*a0f0*/  FADD R33, R33, R28 ;  /* 0x0000001c21217221 */ /* 0x000fe20000000000 */
[----:B------:R-:W-:Y:S01]  /*a100*/  FADD R25, R174, R68 ;  /* 0x00000044ae197221 */ /* 0x000fe20000000000 */
[----:B------:R-:W3:Y:S03]  /*a110*/  LDL.LU R117, [R1+0xa4] ;  /* 0x0000a40001757983 */ /* 0x000ee60000300800 */
[----:B------:R-:W1:Y:S08]  /*a120*/  MUFU.EX2 R76, R76 ;  /* 0x0000004c004c7308 */ /* 0x000e700000000800 */
[----:B------:R-:W1:Y:S02]  /*a130*/  MUFU.EX2 R15, R15 ;  /* 0x0000000f000f7308 */ /* 0x000e640000000800 */
[----:B-1----:R-:W-:Y:S01]  /*a140*/  @!P4 FMUL R69, R69, R69 ;  /* 0x000000454545c220 */ /* 0x002fe20000400000 */
[----:B------:R-:W-:Y:S01]  /*a150*/  @!P5 FMUL R89, R89, R89 ;  /* 0x000000595959d220 */ /* 0x000fe20000400000 */
[----:B------:R-:W-:Y:S01]  /*a160*/  FSETP.GEU.AND P4, PT, R85, -126, PT ;  /* 0xc2fc00005500780b */ /* 0x000fe20003f8e000 */
[----:B------:R-:W-:Y:S01]  /*a170*/  @!P6 FMUL R80, R80, 0.5 ;  /* 0x3f0000005050e820 */ /* 0x000fe20000400000 */
[----:B------:R-:W-:Y:S01]  /*a180*/  FSETP.GEU.AND P5, PT, R81, -126, PT ;  /* 0xc2fc00005100780b */ /* 0x000fe20003fae000 */
[----:B------:R-:W-:Y:S01]  /*a190*/  FADD R28, R166, R14 ;  /* 0x0000000ea61c7221 */ /* 0x000fe20000000000 */
[----:B------:R-:W2:Y:S01]  /*a1a0*/  LDL.LU R121, [R1+0xa0] ;  /* 0x0000a00001797983 */ /* 0x000ea20000300800 */
[----:B------:R-:W-:Y:S01]  /*a1b0*/  @!P3 FMUL R76, R76, R76 ;  /* 0x0000004c4c4cb220 */ /* 0x000fe20000400000 */
[----:B------:R-:W-:Y:S01]  /*a1c0*/  FSETP.GEU.AND P3, PT, R16, -126, PT ;  /* 0xc2fc00001000780b */ /* 0x000fe20003f6e000 */
[----:B------:R-:W1:Y:S01]  /*a1d0*/  MUFU.EX2 R80, R80 ;  /* 0x0000005000507308 */ /* 0x000e620000000800 */
[----:B------:R-:W-:Y:S01]  /*a1e0*/  @!P2 FMUL R15, R15, R15 ;  /* 0x0000000f0f0fa220 */ /* 0x000fe20000400000 */
[----:B------:R-:W-:-:S04]  /*a1f0*/  FSETP.GEU.AND P2, PT, R88, -126, PT ;  /* 0xc2fc00005800780b */ /* 0x000fc80003f4e000 */
[----:B------:R-:W-:Y:S02]  /*a200*/  @!P4 FMUL R85, R85, 0.5 ;  /* 0x3f0000005555c820 */ /* 0x000fe40000400000 */
[----:B------:R-:W-:Y:S01]  /*a210*/  @!P5 FMUL R81, R81, 0.5 ;  /* 0x3f0000005151d820 */ /* 0x000fe20000400000 */
[----:B------:R-:W-:Y:S01]  /*a220*/  FADD R28, R25, R28 ;  /* 0x0000001c191c7221 */ /* 0x000fe20000000000 */
[----:B------:R-:W4:Y:S02]  /*a230*/  LDL.LU R136, [R1+0x94] ;  /* 0x0000940001887983 */ /* 0x000f240000300800 */
[----:B------:R-:W-:Y:S01]  /*a240*/  @!P3 FMUL R16, R16, 0.5 ;  /* 0x3f0000001010b820 */ /* 0x000fe20000400000 */
[----:B------:R-:W1:Y:S02]  /*a250*/  MUFU.EX2 R85, R85 ;  /* 0x0000005500557308 */ /* 0x000e640000000800 */
[----:B------:R-:W-:-:S06]  /*a260*/  @!P2 FMUL R88, R88, 0.5 ;  /* 0x3f0000005858a820 */ /* 0x000fcc0000400000 */
[----:B------:R-:W1:Y:S02]  /*a270*/  MUFU.EX2 R81, R81 ;  /* 0x0000005100517308 */ /* 0x000e640000000800 */
[----:B-1----:R-:W-:Y:S01]  /*a280*/  @!P6 FMUL R80, R80, R80 ;  /* 0x000000505050e220 */ /* 0x002fe20000400000 */
[----:B------:R-:W-:Y:S01]  /*a290*/  FSETP.GEU.AND P6, PT, R64, -126, PT ;  /* 0xc2fc00004000780b */ /* 0x000fe20003fce000 */
[----:B------:R-:W-:Y:S01]  /*a2a0*/  FADD R25, R152, R76 ;  /* 0x0000004c98197221 */ /* 0x000fe20000000000 */
[----:B------:R-:W-:Y:S01]  /*a2b0*/  FADD R33, R33, R28 ;  /* 0x0000001c21217221 */ /* 0x000fe20000000000 */
[----:B------:R-:W3:Y:S02]  /*a2c0*/  LDL.LU R124, [R1+0x90] ;  /* 0x00009000017c7983 */ /* 0x000ee40000300800 */
[----:B------:R-:W1:Y:S08]  /*a2d0*/  MUFU.EX2 R16, R16 ;  /* 0x0000001000107308 */ /* 0x000e700000000800 */
[----:B------:R-:W1:Y:S01]  /*a2e0*/  MUFU.EX2 R88, R88 ;  /* 0x0000005800587308 */ /* 0x000e620000000800 */
[----:B------:R-:W-:Y:S01]  /*a2f0*/  @!P4 FMUL R85, R85, R85 ;  /* 0x000000555555c220 */ /* 0x000fe20000400000 */
[----:B------:R-:W-:Y:S01]  /*a300*/  @!P5 FMUL R81, R81, R81 ;  /* 0x000000515151d220 */ /* 0x000fe20000400000 */
[----:B------:R-:W-:Y:S01]  /*a310*/  FSETP.GEU.AND P4, PT, R17, -126, PT ;  /* 0xc2fc00001100780b */ /* 0x000fe20003f8e000 */
[----:B------:R-:W-:Y:S01]  /*a320*/  @!P6 FMUL R64, R64, 0.5 ;  /* 0x3f0000004040e820 */ /* 0x000fe20000400000 */
[----:B------:R-:W-:Y:S01]  /*a330*/  FSETP.GEU.AND P5, PT, R18, -126, PT ;  /* 0xc2fc00001200780b */ /* 0x000fe20003fae000 */
[----:B------:R-:W-:Y:S01]  /*a340*/  FADD R32, R32, R25 ;  /* 0x0000001920207221 */ /* 0x000fe20000000000 */
[----:B------:R-:W-:Y:S01]  /*a350*/  FADD R28, R7, R15 ;  /* 0x0000000f071c7221 */ /* 0x000fe20000000000 */
[----:B------:R-:W2:Y:S01]  /*a360*/  LDL.LU R125, [R1+0x84] ;  /* 0x00008400017d7983 */ /* 0x000ea20000300800 */
[----:B-1----:R-:W-:Y:S01]  /*a370*/  @!P3 FMUL R16, R16, R16 ;  /* 0x000000101010b220 */ /* 0x002fe20000400000 */
[----:B------:R-:W-:Y:S01]  /*a380*/  FSETP.GEU.AND P3, PT, R65, -126, PT ;  /* 0xc2fc00004100780b */ /* 0x000fe20003f6e000 */
[----:B------:R-:W1:Y:S01]  /*a390*/  MUFU.EX2 R64, R64 ;  /* 0x0000004000407308 */ /* 0x000e620000000800 */
[----:B------:R-:W-:Y:S01]  /*a3a0*/  @!P2 FMUL R88, R88, R88 ;  /* 0x000000585858a220 */ /* 0x000fe20000400000 */
[----:B------:R-:W-:-:S03]  /*a3b0*/  FSETP.GEU.AND P2, PT, R77, -126, PT ;  /* 0xc2fc00004d00780b */ /* 0x000fc60003f4e000 */
[----:B------:R-:W-:Y:S02]  /*a3c0*/  @!P4 FMUL R17, R17, 0.5 ;  /* 0x3f0000001111c820 */ /* 0x000fe40000400000 */
[----:B------:R-:W-:Y:S01]  /*a3d0*/  @!P5 FMUL R18, R18, 0.5 ;  /* 0x3f0000001212d820 */ /* 0x000fe20000400000 */
[----:B------:R-:W-:Y:S01]  /*a3e0*/  FADD R25, R156, R69 ;  /* 0x000000459c197221 */ /* 0x000fe20000000000 */
[----:B------:R-:W4:Y:S03]  /*a3f0*/  LDL.LU R128, [R1+0x80] ;  /* 0x0000800001807983 */ /* 0x000f260000300800 */
        /* <DEDUP_REMOVED lines=11> */
[----:B------:R-:W-:Y:S01]  /*a4b0*/  FADD R28, R169, R80 ;  /* 0x00000050a91c7221 */ /* 0x000fe20000000000 */
[----:B------:R-:W-:Y:S01]  /*a4c0*/  @!P4 FMUL R17, R17, R17 ;  /* 0x000000111111c220 */ /* 0x000fe20000400000 */
[----:B------:R-:W-:Y:S01]  /*a4d0*/  @!P5 FMUL R18, R18, R18 ;  /* 0x000000121212d220 */ /* 0x000fe20000400000 */
[----:B------:R-:W-:Y:S01]  /*a4e0*/  FSETP.GEU.AND P4, PT, R20, -126, PT ;  /* 0xc2fc00001400780b */ /* 0x000fe20003f8e000 */
[----:B------:R-:W-:Y:S01]  /*a4f0*/  @!P6 FMUL R19, R19, 0.5 ;  /* 0x3f0000001313e820 */ /* 0x000fe20000400000 */
[----:B------:R-:W-:Y:S01]  /*a500*/  FSETP.GEU.AND P5, PT, R22, -126, PT ;  /* 0xc2fc00001600780b */ /* 0x000fe20003fae000 */
[----:B------:R-:W-:Y:S01]  /*a510*/  FADD R29, R29, R28 ;  /* 0x0000001c1d1d7221 */ /* 0x000fe20000000000 */
[----:B------:R-:W-:Y:S01]  /*a520*/  FADD R28, R173, R85 ;  /* 0x00000055ad1c7221 */ /* 0x000fe20000000000 */
[----:B-1----:R-:W-:Y:S01]  /*a530*/  @!P3 FMUL R65, R65, R65 ;  /* 0x000000414141b220 */ /* 0x002fe20000400000 */
[----:B------:R-:W-:Y:S01]  /*a540*/  FSETP.GEU.AND P3, PT, R21, -126, PT ;  /* 0xc2fc00001500780b */ /* 0x000fe20003f6e000 */
[----:B------:R-:W-:Y:S01]  /*a550*/  FADD R32, R32, R25 ;  /* 0x0000001920207221 */ /* 0x000fe20000000000 */
[----:B------:R-:W-:Y:S01]  /*a560*/  FADD R28, R28, R36 ;  /* 0x000000241c1c7221 */ /* 0x000fe20000000000 */
[----:B------:R-:W2:Y:S01]  /*a570*/  LDL.LU R132, [R1+0x70] ;  /* 0x0000700001847983 */ /* 0x000ea20000300800 */
[----:B------:R-:W-:Y:S01]  /*a580*/  @!P2 FMUL R77, R77, R77 ;  /* 0x0000004d4d4da220 */ /* 0x000fe20000400000 */
[----:B------:R-:W-:Y:S01]  /*a590*/  FSETP.GEU.AND P2, PT, R23, -126, PT ;  /* 0xc2fc00001700780b */ /* 0x000fe20003f4e000 */
[----:B------:R-:W1:Y:S01]  /*a5a0*/  MUFU.EX2 R19, R19 ;  /* 0x0000001300137308 */ /* 0x000e620000000800 */
[----:B------:R-:W-:Y:S01]  /*a5b0*/  FADD R29, R29, R28 ;  /* 0x0000001c1d1d7221 */ /* 0x000fe20000000000 */
[----:B------:R-:W-:Y:S01]  /*a5c0*/  FADD R28, R4, R10 ;  /* 0x0000000a041c7221 */ /* 0x000fe20000000000 */
[----:B------:R-:W-:Y:S01]  /*a5d0*/  FADD R25, R48, R81 ;  /* 0x0000005130197221 */ /* 0x000fe20000000000 */
[----:B------:R-:W-:Y:S01]  /*a5e0*/  @!P4 FMUL R20, R20, 0.5 ;  /* 0x3f0000001414c820 */ /* 0x000fe20000400000 */
[----:B------:R-:W-:Y:S01]  /*a5f0*/  @!P5 FMUL R22, R22, 0.5 ;  /* 0x3f0000001616d820 */ /* 0x000fe20000400000 */
[----:B------:R-:W-:Y:S01]  /*a600*/  FADD R36, R8, R17 ;  /* 0x0000001108247221 */ /* 0x000fe20000000000 */
[----:B------:R-:W-:Y:S01]  /*a610*/  FADD R28, R28, R25 ;  /* 0x000000191c1c7221 */ /* 0x000fe20000000000 */
[----:B------:R-:W-:Y:S01]  /*a620*/  FADD R25, R155, R88 ;  /* 0x000000589b197221 */ /* 0x000fe20000000000 */
[----:B------:R-:W-:Y:S01]  /*a630*/  @!P3 FMUL R21, R21, 0.5 ;  /* 0x3f0000001515b820 */ /* 0x000fe20000400000 */
[----:B------:R-:W1:Y:S01]  /*a640*/  MUFU.EX2 R20, R20 ;  /* 0x0000001400147308 */ /* 0x000e620000000800 */
[----:B------:R-:W4:Y:S01]  /*a650*/  LDL.LU R133, [R1+0x64] ;  /* 0x0000640001857983 */ /* 0x000f220000300800 */
[----:B------:R-:W-:Y:S01]  /*a660*/  @!P2 FMUL R23, R23, 0.5 ;  /* 0x3f0000001717a820 */ /* 0x000fe20000400000 */
[----:B------:R-:W-:-:S05]  /*a670*/  FADD R25, R25, R36 ;  /* 0x0000002419197221 */ /* 0x000fca0000000000 */
[----:B------:R-:W1:Y:S01]  /*a680*/  MUFU.EX2 R22, R22 ;  /* 0x0000001600167308 */ /* 0x000e620000000800 */
[----:B------:R-:W-:Y:S01]  /*a690*/  FADD R28, R28, R25 ;  /* 0x000000191c1c7221 */ /* 0x000fe20000000000 */
[----:B------:R-:W-:Y:S01]  /*a6a0*/  FADD R36, R176, R11 ;  /* 0x0000000bb0247221 */ /* 0x000fe20000000000 */
[----:B------:R-:W-:Y:S01]  /*a6b0*/  FADD R25, R168, R18 ;  /* 0x00000012a8197221 */ /* 0x000fe20000000000 */
[----:B-1----:R-:W-:Y:S01]  /*a6c0*/  @!P6 FMUL R19, R19, R19 ;  /* 0x000000131313e220 */ /* 0x002fe20000400000 */
[----:B------:R-:W3:Y:S03]  /*a6d0*/  LDL.LU R137, [R1+0x60] ;  /* 0x0000600001897983 */ /* 0x000ee60000300800 */
[----:B------:R-:W1:Y:S01]  /*a6e0*/  MUFU.EX2 R21, R21 ;  /* 0x0000001500157308 */ /* 0x000e620000000800 */
[----:B------:R-:W-:Y:S01]  /*a6f0*/  FADD R36, R36, R25 ;  /* 0x0000001924247221 */ /* 0x000fe20000000000 */
[----:B------:R-:W-:-:S06]  /*a700*/  FADD R25, R172, R64 ;  /* 0x00000040ac197221 */ /* 0x000fcc0000000000 */
[----:B------:R-:W1:Y:S01]  /*a710*/  MUFU.EX2 R23, R23 ;  /* 0x0000001700177308 */ /* 0x000e620000000800 */
[----:B------:R-:W-:Y:S01]  /*a720*/  FADD R37, R164, R19 ;  /* 0x00000013a4257221 */ /* 0x000fe20000000000 */
[----:B------:R-:W-:Y:S01]  /*a730*/  @!P4 FMUL R20, R20, R20 ;  /* 0x000000141414c220 */ /* 0x000fe20000400000 */
[----:B------:R-:W-:Y:S01]  /*a740*/  @!P5 FMUL R22, R22, R22 ;  /* 0x000000161616d220 */ /* 0x000fe20000400000 */
[----:B------:R-:W-:Y:S01]  /*a750*/  FSETP.GEU.AND P4, PT, R92, -126, PT ;  /* 0xc2fc00005c00780b */ /* 0x000fe20003f8e000 */
[----:B------:R-:W-:Y:S01]  /*a760*/  FADD R25, R25, R37 ;  /* 0x0000002519197221 */ /* 0x000fe20000000000 */
[----:B------:R-:W-:Y:S01]  /*a770*/  FSETP.GEU.AND P5, PT, R24, -126, PT ;  /* 0xc2fc00001800780b */ /* 0x000fe20003fae000 */
[----:B------:R-:W-:Y:S01]  /*a780*/  FADD R37, R158, R12 ;  /* 0x0000000c9e257221 */ /* 0x000fe20000000000 */
[----:B------:R-:W-:Y:S01]  /*a790*/  FSETP.GEU.AND P6, PT, R56, -126, PT ;  /* 0xc2fc00003800780b */ /* 0x000fe20003fce000 */
[----:B------:R-:W-:Y:S01]  /*a7a0*/  FADD R36, R36, R25 ;  /* 0x0000001924247221 */ /* 0x000fe20000000000 */
[----:B-1----:R-:W-:Y:S01]  /*a7b0*/  @!P3 FMUL R21, R21, R21 ;  /* 0x000000151515b220 */ /* 0x002fe20000400000 */
[----:B------:R-:W-:Y:S01]  /*a7c0*/  FADD R25, R5, R20 ;  /* 0x0000001405197221 */ /* 0x000fe20000000000 */
[----:B------:R-:W-:Y:S01]  /*a7d0*/  FSETP.GEU.AND P3, PT, R84, -126, PT ;  /* 0xc2fc00005400780b */ /* 0x000fe20003f6e000 */
[----:B------:R-:W-:Y:S01]  /*a7e0*/  FADD R40, R9, R22 ;  /* 0x0000001609287221 */ /* 0x000fe20000000000 */
[----:B------:R-:W2:Y:S01]  /*a7f0*/  LDL.LU R140, [R1+0x54] ;  /* 0x00005400018c7983 */ /* 0x000ea20000300800 */
[----:B------:R-:W-:Y:S01]  /*a800*/  FADD R37, R37, R25 ;  /* 0x0000001925257221 */ /* 0x000fe20000000000 */
[----:B------:R-:W-:Y:S01]  /*a810*/  @!P2 FMUL R23, R23, R23 ;  /* 0x000000171717a220 */ /* 0x000fe20000400000 */
[----:B------:R-:W-:Y:S01]  /*a820*/  FSETP.GEU.AND P2, PT, R3, -126, PT ;  /* 0xc2fc00000300780b */ /* 0x000fe20003f4e000 */
[----:B------:R-:W-:Y:S01]  /*a830*/  FADD R25, R154, R65 ;  /* 0x000000419a197221 */ /* 0x000fe20000000000 */
[----:B------:R-:W-:Y:S01]  /*a840*/  @!P4 FMUL R92, R92, 0.5 ;  /* 0x3f0000005c5cc820 */ /* 0x000fe20000400000 */
[----:B------:R-:W-:Y:S01]  /*a850*/  @!P5 FMUL R24, R24, 0.5 ;  /* 0x3f0000001818d820 */ /* 0x000fe20000400000 */
[----:B------:R-:W-:Y:S01]  /*a860*/  @!P6 FMUL R56, R56, 0.5 ;  /* 0x3f0000003838e820 */ /* 0x000fe20000400000 */
[----:B------:R-:W-:Y:S01]  /*a870*/  FADD R25, R25, R40 ;  /* 0x0000002819197221 */ /* 0x000fe20000000000 */
[----:B------:R-:W-:-:S02]  /*a880*/  FADD R40, R175, R89 ;  /* 0x00000059af287221 */ /* 0x000fc40000000000 */
[----:B------:R-:W-:Y:S01]  /*a890*/  @!P3 FMUL R84, R84, 0.5 ;  /* 0x3f0000005454b820 */ /* 0x000fe20000400000 */
[----:B------:R-:W-:Y:S01]  /*a8a0*/  FADD R33, R33, R36 ;  /* 0x0000002421217221 */ /* 0x000fe20000000000 */
[----:B------:R-:W-:Y:S01]  /*a8b0*/  FADD R37, R37, R25 ;  /* 0x0000001925257221 */ /* 0x000fe20000000000 */
[----:B------:R-:W-:Y:S01]  /*a8c0*/  FADD R25, R167, R21 ;  /* 0x00000015a7197221 */ /* 0x000fe20000000000 */
[----:B------:R-:W1:Y:S01]  /*a8d0*/  MUFU.EX2 R92, R92 ;  /* 0x0000005c005c7308 */ /* 0x000e620000000800 */
[----:B------:R-:W4:Y:S01]  /*a8e0*/  LDL.LU R141, [R1+0x50] ;  /* 0x00005000018d7983 */ /* 0x000f220000300800 */
[----:B------:R-:W-:Y:S01]  /*a8f0*/  @!P2 FMUL R3, R3, 0.5 ;  /* 0x3f0000000303a820 */ /* 0x000fe20000400000 */
[----:B------:R-:W-:-:S05]  /*a900*/  FADD R40, R40, R25 ;  /* 0x0000001928287221 */ /* 0x000fca0000000000 */
[----:B------:R-:W1:Y:S01]  /*a910*/  MUFU.EX2 R24, R24 ;  /* 0x0000001800187308 */ /* 0x000e620000000800 */
[----:B------:R-:W-:-:S07]  /*a920*/  FADD R41, R163, R23 ;  /* 0x00000017a3297221 */ /* 0x000fce0000000000 */
[----:B------:R-:W1:Y:S08]  /*a930*/  MUFU.EX2 R56, R56 ;  /* 0x0000003800387308 */ /* 0x000e700000000800 */
[----:B------:R-:W1:Y:S02]  /*a940*/  MUFU.EX2 R84, R84 ;  /* 0x0000005400547308 */ /* 0x000e640000000800 */
[----:B-1----:R-:W-:Y:S01]  /*a950*/  @!P4 FMUL R92, R92, R92 ;  /* 0x0000005c5c5cc220 */ /* 0x002fe20000400000 */
[----:B------:R-:W-:Y:S01]  /*a960*/  FADD R32, R32, R37 ;  /* 0x0000002520207221 */ /* 0x000fe20000000000 */
[----:B------:R-:W-:Y:S01]  /*a970*/  FMNMX R36, R26, R179, !PT ;  /* 0x000000b31a247209 */ /* 0x000fe20007800000 */
[----:B------:R-:W3:Y:S03]  /*a980*/  LDL.LU R144, [R1+0x44] ;  /* 0x0000440001907983 */ /* 0x000ee60000300800 */
[----:B------:R1:W1:Y:S01]  /*a990*/  MUFU.EX2 R25, R3 ;  /* 0x0000000300197308 */ /* 0x0002620000000800 */
[----:B------:R-:W-:Y:S01]  /*a9a0*/  @!P5 FMUL R24, R24, R24 ;  /* 0x000000181818d220 */ /* 0x000fe20000400000 */
[----:B------:R-:W-:Y:S01]  /*a9b0*/  @!P6 FMUL R56, R56, R56 ;  /* 0x000000383838e220 */ /* 0x000fe20000400000 */
[----:B------:R-:W2:Y:S01]  /*a9c0*/  LDL.LU R145, [R1+0x40] ;  /* 0x0000400001917983 */ /* 0x000ea20000300800 */
[----:B------:R-:W-:Y:S01]  /*a9d0*/  @!P3 FMUL R84, R84, R84 ;  /* 0x000000545454b220 */ /* 0x000fe20000400000 */
[----:B-1----:R-:W-:-:S02]  /*a9e0*/  FADD R3, R171, R77 ;  /* 0x0000004dab037221 */ /* 0x002fc40000000000 */
[----:B------:R-:W4:Y:S02]  /*a9f0*/  LDL.LU R148, [R1+0x34] ;  /* 0x0000340001947983 */ /* 0x000f240000300800 */
[----:B------:R-:W-:Y:S01]  /*aa00*/  FADD R3, R3, R41 ;  /* 0x0000002903037221 */ /* 0x000fe20000000000 */
[----:B------:R-:W-:Y:S01]  /*aa10*/  FADD R41, R6, R24 ;  /* 0x0000001806297221 */ /* 0x000fe20000000000 */
[----:B------:R-:W3:Y:S02]  /*aa20*/  LDL.LU R149, [R1+0x30] ;  /* 0x0000300001957983 */ /* 0x000ee40000300800 */
[----:B------:R-:W-:Y:S01]  /*aa30*/  FADD R3, R40, R3 ;  /* 0x0000000328037221 */ /* 0x000fe20000000000 */
[----:B------:R-:W-:Y:S01]  /*aa40*/  FADD R40, R157, R92 ;  /* 0x0000005c9d287221 */ /* 0x000fe20000000000 */
[----:B------:R-:W-:-:S03]  /*aa50*/  @!P2 FMUL R25, R25, R25 ;  /* 0x000000191919a220 */ /* 0x000fc60000400000 */
[----:B------:R-:W-:Y:S01]  /*aa60*/  FADD R40, R40, R41 ;  /* 0x0000002928287221 */ /* 0x000fe20000000000 */
[----:B------:R-:W-:Y:S01]  /*aa70*/  FADD R41, R153, R84 ;  /* 0x0000005499297221 */ /* 0x000fe20000000000 */
[----:B------:R-:W-:-:S04]  /*aa80*/  FADD R44, R56, R25 ;  /* 0x00000019382c7221 */ /* 0x000fc80000000000 */
[----:B------:R-:W-:Y:S01]  /*aa90*/  FADD R41, R41, R44 ;  /* 0x0000002c29297221 */ /* 0x000fe20000000000 */
[----:B------:R-:W-:Y:S01]  /*aaa0*/  FADD R3, R29, R3 ;  /* 0x000000031d037221 */ /* 0x000fe20000000000 */
[----:B------:R-:W-:Y:S01]  /*aab0*/  FMNMX R36, R27, R36, !PT ;  /* 0x000000241b247209 */ /* 0x000fe20007800000 */
[----:B------:R-:W2:Y:S01]  /*aac0*/  LDL.LU R44, [R1+0x24] ;  /* 0x00002400012c7983 */ /* 0x000ea20000300800 */
[----:B------:R-:W-:Y:S01]  /*aad0*/  FADD R40, R40, R41 ;  /* 0x0000002928287221 */ /* 0x000fe20000000000 */
[----:B------:R-:W-:Y:S02]  /*aae0*/  FADD R3, R33, R3 ;  /* 0x0000000321037221 */ /* 0x000fe40000000000 */
[----:B------:R-:W4:Y:S01]  /*aaf0*/  LDL.LU R41, [R1+0x20] ;  /* 0x0000200001297983 */ /* 0x000f220000300800 */
[----:B------:R-:W-:Y:S01]  /*ab00*/  FADD R28, R28, R40 ;  /* 0x000000281c1c7221 */ /* 0x000fe20000000000 */
[----:B------:R-:W-:Y:S02]  /*ab10*/  FMNMX R36, R30, R36, !PT ;  /* 0x000000241e247209 */ /* 0x000fe40007800000 */
[----:B------:R-:W3:Y:S01]  /*ab20*/  LDL.LU R40, [R1+0x14] ;  /* 0x0000140001287983 */ /* 0x000ee20000300800 */
[----:B------:R-:W-:-:S03]  /*ab30*/  FADD R28, R32, R28 ;  /* 0x0000001c201c7221 */ /* 0x000fc60000000000 */
[----:B------:R-:W2:Y:S01]  /*ab40*/  LDL.LU R32, [R1+0x10] ;  /* 0x0000100001207983 */ /* 0x000ea20000300800 */
[----:B------:R-:W-:-:S03]  /*ab50*/  FADD R29, R3, R28 ;  /* 0x0000001c031d7221 */ /* 0x000fc60000000000 */
[----:B------:R-:W4:Y:S01]  /*ab60*/  LDL.LU R33, [R1+0x4] ;  /* 0x0000040001217983 */ /* 0x000f220000300800 */
[----:B------:R-:W-:-:S03]  /*ab70*/  FMNMX R36, R31, R36, !PT ;  /* 0x000000241f247209 */ /* 0x000fc60007800000 */
[----:B------:R-:W3:Y:S01]  /*ab80*/  LDL.LU R28, [R1] ;  /* 0x00000000011c7983 */ /* 0x000ee20000300800 */
        /* <DEDUP_REMOVED lines=60> */
[----:B------:R-:W1:Y:S01]  /*af50*/  SHFL.BFLY PT, R37, R36, 0x1, 0x1f ;  /* 0x0c201f0024257f89 */ /* 0x000e6200000e0000 */
[----:B------:R-:W-:-:S05]  /*af60*/  FMUL R180, R180, UR39 ;  /* 0x00000027b4b47c20 */ /* 0x000fca0008400000 */
[----:B------:R-:W-:-:S13]  /*af70*/  FSETP.GEU.AND P2, PT, R180, -126, PT ;  /* 0xc2fc0000b400780b */ /* 0x000fda0003f4e000 */
[----:B------:R-:W-:Y:S01]  /*af80*/  @!P2 FMUL R180, R180, 0.5 ;  /* 0x3f000000b4b4a820 */ /* 0x000fe20000400000 */
[----:B-1----:R-:W-:-:S05]  /*af90*/  FMNMX R37, R36, R37, !PT ;  /* 0x0000002524257209 */ /* 0x002fca0007800000 */
[----:B------:R-:W1:Y:S01]  /*afa0*/  MUFU.EX2 R180, R180 ;  /* 0x000000b400b47308 */ /* 0x000e620000000800 */
[----:B------:R-:W4:Y:S01]  /*afb0*/  SHFL.BFLY PT, R36, R37, 0x2, 0x1f ;  /* 0x0c401f0025247f89 */ /* 0x000f2200000e0000 */
[----:B-1----:R-:W-:-:S04]  /*afc0*/  @!P2 FMUL R180, R180, R180 ;  /* 0x000000b4b4b4a220 */ /* 0x002fc80000400000 */
[----:B--2---:R-:W-:Y:S01]  /*afd0*/  FMUL R32, R32, R180 ;  /* 0x000000b420207220 */ /* 0x004fe20000400000 */
[----:B----4-:R-:W-:Y:S01]  /*afe0*/  FMNMX R3, R37, R36, !PT ;  /* 0x0000002425037209 */ /* 0x010fe20007800000 */
[-C--:B------:R-:W-:Y:S01]  /*aff0*/  FMUL R33, R33, R180.reuse ;  /* 0x000000b421217220 */ /* 0x080fe20000400000 */
[----:B---3--:R-:W-:Y:S02]  /*b000*/  FMUL R28, R28, R180 ;  /* 0x000000b41c1c7220 */ /* 0x008fe40000400000 */
[----:B------:R-:W-:-:S03]  /*b010*/  FSETP.NEU.AND P2, PT, R3, -INF , PT ;  /* 0xff8000000300780b */ /* 0x000fc60003f4d000 */
[----:B------:R-:W-:Y:S04]  /*b020*/  STL [R1], R28 ;  /* 0x0000001c01007387 */ /* 0x000fe80000100800 */
[----:B------:R-:W-:Y:S04]  /*b030*/  STL [R1+0x4], R33 ;  /* 0x0000042101007387 */ /* 0x000fe80000100800 */
[----:B------:R1:W-:Y:S02]  /*b040*/  STL [R1+0x10], R32 ;  /* 0x0000102001007387 */ /* 0x0003e40000100800 */
[----:B-1----:R-:W-:-:S05]  /*b050*/  FSEL R32, R3, RZ, P2 ;  /* 0x000000ff03207208 */ /* 0x002fca0001000000 */
[----:B------:R-:W-:-:S04]  /*b060*/  FMUL R28, R32, UR39 ;  /* 0x00000027201c7c20 */ /* 0x000fc80008400000 */
[----:B------:R-:W-:-:S05]  /*b070*/  FFMA R30, R30, UR39, -R28 ;  /* 0x000000271e1e7c23 */ /* 0x000fca000800081c */
[----:B------:R-:W-:Y:S01]  /*b080*/  FSETP.GEU.AND P4, PT, R30, -126, PT ;  /* 0xc2fc00001e00780b */ /* 0x000fe20003f8e000 */
[----:B------:R-:W-:-:S12]  /*b090*/  FFMA R36, R31, UR39, -R28 ;  /* 0x000000271f247c23 */ /* 0x000fd8000800081c */
[----:B------:R-:W-:-:S04]  /*b0a0*/  @!P4 FMUL R30, R30, 0.5 ;  /* 0x3f0000001e1ec820 */ /* 0x000fc80000400000 */
[----:B------:R-:W1:Y:S01]  /*b0b0*/  MUFU.EX2 R31, R30 ;  /* 0x0000001e001f7308 */ /* 0x000e620000000800 */
[--C-:B------:R-:W-:Y:S01]  /*b0c0*/  FFMA R39, R39, UR39, -R28.reuse ;  /* 0x0000002727277c23 */ /* 0x100fe2000800081c */
[----:B------:R-:W-:Y:S01]  /*b0d0*/  FFMA R26, R26, UR39, -R28 ;  /* 0x000000271a1a7c23 */ /* 0x000fe2000800081c */
[----:B------:R-:W-:Y:S01]  /*b0e0*/  FMUL R40, R40, R180 ;  /* 0x000000b428287220 */ /* 0x000fe20000400000 */
[----:B-1----:R-:W-:Y:S02]  /*b0f0*/  @!P4 FMUL R31, R31, R31 ;  /* 0x0000001f1f1fc220 */ /* 0x002fe40000400000 */
[C---:B------:R-:W-:Y:S02]  /*b100*/  FSETP.GEU.AND P4, PT, R39.reuse, -126, PT ;  /* 0xc2fc00002700780b */ /* 0x040fe40003f8e000 */
[----:B------:R-:W-:Y:S01]  /*b110*/  FSETP.GEU.AND P2, PT, R26, -126, PT ;  /* 0xc2fc00001a00780b */ /* 0x000fe20003f4e000 */
[----:B------:R1:W-:Y:S10]  /*b120*/  STL [R1+0x14], R40 ;  /* 0x0000142801007387 */ /* 0x0003f40000100800 */
[----:B------:R-:W-:-:S04]  /*b130*/  @!P4 FMUL R39, R39, 0.5 ;  /* 0x3f0000002727c820 */ /* 0x000fc80000400000 */
[----:B-1----:R-:W1:Y:S01]  /*b140*/  MUFU.EX2 R40, R39 ;  /* 0x0000002700287308 */ /* 0x002e620000000800 */
[----:B------:R-:W-:Y:S01]  /*b150*/  @!P2 FMUL R26, R26, 0.5 ;  /* 0x3f0000001a1aa820 */ /* 0x000fe20000400000 */
[----:B-----5:R-:W-:Y:S01]  /*b160*/  FFMA R192, R180, R192, R29 ;  /* 0x000000c0b4c07223 */ /* 0x020fe2000000001d */
[----:B------:R-:W-:-:S05]  /*b170*/  FFMA R37, R50, UR39, -R28 ;  /* 0x0000002732257c23 */ /* 0x000fca000800081c */
[----:B------:R-:W2:Y:S01]  /*b180*/  MUFU.EX2 R29, R26 ;  /* 0x0000001a001d7308 */ /* 0x000ea20000000800 */
[--C-:B------:R-:W-:Y:S01]  /*b190*/  FFMA R27, R27, UR39, -R28.reuse ;  /* 0x000000271b1b7c23 */ /* 0x100fe2000800081c */
[-C--:B------:R-:W-:Y:S01]  /*b1a0*/  FMUL R41, R41, R180.reuse ;  /* 0x000000b429297220 */ /* 0x080fe20000400000 */
[----:B------:R-:W-:Y:S01]  /*b1b0*/  FMUL R44, R44, R180 ;  /* 0x000000b42c2c7220 */ /* 0x000fe20000400000 */
[----:B-1----:R-:W-:Y:S01]  /*b1c0*/  @!P4 FMUL R40, R40, R40 ;  /* 0x000000282828c220 */ /* 0x002fe20000400000 */
[----:B------:R-:W-:Y:S01]  /*b1d0*/  FSETP.GEU.AND P4, PT, R37, -126, PT ;  /* 0xc2fc00002500780b */ /* 0x000fe20003f8e000 */
[-C--:B------:R-:W-:Y:S01]  /*b1e0*/  FMUL R149, R149, R180.reuse ;  /* 0x000000b495957220 */ /* 0x080fe20000400000 */
[-C--:B------:R-:W-:Y:S01]  /*b1f0*/  FMUL R148, R148, R180.reuse ;  /* 0x000000b494947220 */ /* 0x080fe20000400000 */
[-C--:B------:R-:W-:Y:S01]  /*b200*/  FMUL R145, R145, R180.reuse ;  /* 0x000000b491917220 */ /* 0x080fe20000400000 */
[----:B------:R-:W-:Y:S01]  /*b210*/  FSETP.GEU.AND P3, PT, R27, -126, PT ;  /* 0xc2fc00001b00780b */ /* 0x000fe20003f6e000 */
[----:B------:R-:W-:Y:S01]  /*b220*/  STL [R1+0x20], R41 ;  /* 0x0000202901007387 */ /* 0x000fe20000100800 */
[-C--:B------:R-:W-:Y:S01]  /*b230*/  FMUL R144, R144, R180.reuse ;  /* 0x000000b490907220 */ /* 0x080fe20000400000 */
[----:B------:R-:W-:Y:S01]  /*b240*/  FFMA R35, R35, UR39, -R28 ;  /* 0x0000002723237c23 */ /* 0x000fe2000800081c */
[-C--:B------:R-:W-:Y:S01]  /*b250*/  FMUL R141, R141, R180.reuse ;  /* 0x000000b48d8d7220 */ /* 0x080fe20000400000 */
[----:B------:R-:W-:Y:S01]  /*b260*/  STL [R1+0x24], R44 ;  /* 0x0000242c01007387 */ /* 0x000fe20000100800 */
[----:B------:R-:W-:Y:S01]  /*b270*/  FSETP.GEU.AND P5, PT, R36, -126, PT ;  /* 0xc2fc00002400780b */ /* 0x000fe20003fae000 */
[-C--:B------:R-:W-:Y:S01]  /*b280*/  FMUL R140, R140, R180.reuse ;  /* 0x000000b48c8c7220 */ /* 0x080fe20000400000 */
[-C--:B------:R-:W-:Y:S01]  /*b290*/  FMUL R137, R137, R180.reuse ;  /* 0x000000b489897220 */ /* 0x080fe20000400000 */
[----:B------:R-:W-:Y:S01]  /*b2a0*/  STL [R1+0x30], R149 ;  /* 0x0000309501007387 */ /* 0x000fe20000100800 */
[-C--:B------:R-:W-:Y:S01]  /*b2b0*/  FMUL R133, R133, R180.reuse ;  /* 0x000000b485857220 */ /* 0x080fe20000400000 */
[----:B--2---:R-:W-:Y:S01]  /*b2c0*/  @!P2 FMUL R29, R29, R29 ;  /* 0x0000001d1d1da220 */ /* 0x004fe20000400000 */
[----:B------:R-:W-:Y:S01]  /*b2d0*/  @!P4 FMUL R37, R37, 0.5 ;  /* 0x3f0000002525c820 */ /* 0x000fe20000400000 */
[----:B------:R-:W-:Y:S01]  /*b2e0*/  STL [R1+0x34], R148 ;  /* 0x0000349401007387 */ /* 0x000fe20000100800 */
[----:B------:R-:W-:Y:S01]  /*b2f0*/  FMUL R132, R132, R180 ;  /* 0x000000b484847220 */ /* 0x000fe20000400000 */
[----:B------:R-:W-:-:S02]  /*b300*/  FSETP.GEU.AND P2, PT, R35, -126, PT ;  /* 0xc2fc00002300780b */ /* 0x000fc40003f4e000 */
[----:B------:R-:W-:Y:S01]  /*b310*/  STL [R1+0x40], R145 ;  /* 0x0000409101007387 */ /* 0x000fe20000100800 */
[-C--:B------:R-:W-:Y:S01]  /*b320*/  FMUL R129, R129, R180.reuse ;  /* 0x000000b481817220 */ /* 0x080fe20000400000 */
[-C--:B------:R-:W-:Y:S02]  /*b330*/  FMUL R128, R128, R180.reuse ;  /* 0x000000b480807220 */ /* 0x080fe40000400000 */
[----:B------:R-:W-:Y:S01]  /*b340*/  STL [R1+0x44], R144 ;  /* 0x0000449001007387 */ /* 0x000fe20000100800 */
[----:B------:R-:W-:-:S03]  /*b350*/  FMUL R125, R125, R180 ;  /* 0x000000b47d7d7220 */ /* 0x000fc60000400000 */
[----:B------:R-:W-:Y:S01]  /*b360*/  STL [R1+0x50], R141 ;  /* 0x0000508d01007387 */ /* 0x000fe20000100800 */
[----:B------:R-:W-:-:S03]  /*b370*/  FMUL R124, R124, R180 ;  /* 0x000000b47c7c7220 */ /* 0x000fc60000400000 */
[----:B------:R-:W-:Y:S01]  /*b380*/  STL [R1+0x54], R140 ;  /* 0x0000548c01007387 */ /* 0x000fe20000100800 */
[-C--:B------:R-:W-:Y:S01]  /*b390*/  FMUL R136, R136, R180.reuse ;  /* 0x000000b488887220 */ /* 0x080fe20000400000 */
[----:B------:R-:W1:Y:S02]  /*b3a0*/  MUFU.EX2 R37, R37 ;  /* 0x0000002500257308 */ /* 0x000e640000000800 */
[----:B------:R-:W-:Y:S01]  /*b3b0*/  STL [R1+0x60], R137 ;  /* 0x0000608901007387 */ /* 0x000fe20000100800 */
[----:B------:R-:W-:-:S03]  /*b3c0*/  FMUL R121, R121, R180 ;  /* 0x000000b479797220 */ /* 0x000fc60000400000 */
[----:B------:R-:W-:Y:S01]  /*b3d0*/  STL [R1+0x64], R133 ;  /* 0x0000648501007387 */ /* 0x000fe20000100800 */
[-C--:B------:R-:W-:Y:S01]  /*b3e0*/  FMUL R117, R117, R180.reuse ;  /* 0x000000b475757220 */ /* 0x080fe20000400000 */
[----:B------:R-:W-:Y:S02]  /*b3f0*/  @!P3 FMUL R27, R27, 0.5 ;  /* 0x3f0000001b1bb820 */ /* 0x000fe40000400000 */
[----:B------:R-:W-:Y:S01]  /*b400*/  STL [R1+0x70], R132 ;  /* 0x0000708401007387 */ /* 0x000fe20000100800 */
[----:B------:R-:W-:-:S03]  /*b410*/  FMUL R116, R116, R180 ;  /* 0x000000b474747220 */ /* 0x000fc60000400000 */
[----:B------:R-:W-:Y:S01]  /*b420*/  STL [R1+0x74], R129 ;  /* 0x0000748101007387 */ /* 0x000fe20000100800 */
[----:B------:R-:W-:Y:S01]  /*b430*/  FMUL R113, R113, R180 ;  /* 0x000000b471717220 */ /* 0x000fe20000400000 */
[----:B------:R-:W-:Y:S02]  /*b440*/  @!P5 FMUL R36, R36, 0.5 ;  /* 0x3f0000002424d820 */ /* 0x000fe40000400000 */
[----:B------:R-:W-:Y:S04]  /*b450*/  STL [R1+0x80], R128 ;  /* 0x0000808001007387 */ /* 0x000fe80000100800 */
[----:B------:R-:W-:Y:S04]  /*b460*/  STL [R1+0x84], R125 ;  /* 0x0000847d01007387 */ /* 0x000fe80000100800 */
[----:B------:R-:W-:Y:S01]  /*b470*/  STL [R1+0x90], R124 ;  /* 0x0000907c01007387 */ /* 0x000fe20000100800 */
[----:B------:R-:W2:Y:S03]  /*b480*/  MUFU.EX2 R27, R27 ;  /* 0x0000001b001b7308 */ /* 0x000ea60000000800 */
[----:B------:R-:W-:Y:S01]  /*b490*/  STL [R1+0x94], R136 ;  /* 0x0000948801007387 */ /* 0x000fe20000100800 */
[----:B------:R-:W-:-:S03]  /*b4a0*/  @!P2 FMUL R35, R35, 0.5 ;  /* 0x3f0000002323a820 */ /* 0x000fc60000400000 */
[----:B------:R-:W-:Y:S01]  /*b4b0*/  STL [R1+0xa0], R121 ;  /* 0x0000a07901007387 */ /* 0x000fe20000100800 */
[----:B------:R-:W3:Y:S03]  /*b4c0*/  MUFU.EX2 R36, R36 ;  /* 0x0000002400247308 */ /* 0x000ee60000000800 */
[----:B------:R-:W-:Y:S04]  /*b4d0*/  STL [R1+0xa4], R117 ;  /* 0x0000a47501007387 */ /* 0x000fe80000100800 */
[----:B------:R-:W-:Y:S04]  /*b4e0*/  STL [R1+0xb0], R116 ;  /* 0x0000b07401007387 */ /* 0x000fe80000100800 */
[----:B------:R4:W-:Y:S01]  /*b4f0*/  STL [R1+0xb4], R113 ;  /* 0x0000b47101007387 */ /* 0x0009e20000100800 */
[-C--:B------:R-:W-:Y:S01]  /*b500*/  FMUL R112, R112, R180.reuse ;  /* 0x000000b470707220 */ /* 0x080fe20000400000 */
[----:B------:R-:W-:Y:S01]  /*b510*/  FMUL R109, R109, R180 ;  /* 0x000000b46d6d7220 */ /* 0x000fe20000400000 */
[----:B-1----:R-:W-:Y:S01]  /*b520*/  @!P4 FMUL R37, R37, R37 ;  /* 0x000000252525c220 */ /* 0x002fe20000400000 */
[----:B----4-:R-:W-:Y:S01]  /*b530*/  FADD R113, -R32, R179 ;  /* 0x000000b320717221 */ /* 0x010fe20000000100 */
[----:B------:R-:W-:-:S02]  /*b540*/  FFMA R32, R38, UR39, -R28 ;  /* 0x0000002726207c23 */ /* 0x000fc4000800081c */
[----:B------:R1:W-:Y:S01]  /*b550*/  MUFU.EX2 R38, R35 ;  /* 0x0000002300267308 */ /* 0x0003e20000000800 */
[-C--:B------:R-:W-:Y:S01]  /*b560*/  FMUL R108, R108, R180.reuse ;  /* 0x000000b46c6c7220 */ /* 0x080fe20000400000 */
[-C--:B------:R-:W-:Y:S01]  /*b570*/  FMUL R120, R120, R180.reuse ;  /* 0x000000b478787220 */ /* 0x080fe20000400000 */
[--C-:B------:R-:W-:Y:S01]  /*b580*/  FFMA R34, R34, UR39, -R28.reuse ;  /* 0x0000002722227c23 */ /* 0x100fe2000800081c */
[--C-:B-1----:R-:W-:Y:S01]  /*b590*/  FFMA R35, R62, UR39, -R28.reuse ;  /* 0x000000273e237c23 */ /* 0x102fe2000800081c */
[-C--:B------:R-:W-:Y:S01]  /*b5a0*/  FMUL R105, R105, R180.reuse ;  /* 0x000000b469697220 */ /* 0x080fe20000400000 */
[----:B------:R-:W-:Y:S03]  /*b5b0*/  STL [R1+0xc0], R112 ;  /* 0x0000c07001007387 */ /* 0x000fe60000100800 */
[----:B------:R-:W-:Y:S01]  /*b5c0*/  FSETP.GEU.AND P4, PT, R35, -126, PT ;  /* 0xc2fc00002300780b */ /* 0x000fe20003f8e000 */
[-C--:B------:R-:W-:Y:S01]  /*b5d0*/  FMUL R104, R104, R180.reuse ;  /* 0x000000b468687220 */ /* 0x080fe20000400000 */
[----:B------:R-:W-:Y:S01]  /*b5e0*/  STL [R1+0xc4], R109 ;  /* 0x0000c46d01007387 */ /* 0x000fe20000100800 */
[-C--:B------:R-:W-:Y:S01]  /*b5f0*/  FMUL R101, R101, R180.reuse ;  /* 0x000000b465657220 */ /* 0x080fe20000400000 */
[-C--:B------:R-:W-:Y:S01]  /*b600*/  FMUL R100, R100, R180.reuse ;  /* 0x000000b464647220 */ /* 0x080fe20000400000 */
[----:B------:R-:W-:Y:S01]  /*b610*/  FFMA R41, R42, UR39, -R28 ;  /* 0x000000272a297c23 */ /* 0x000fe2000800081c */
[----:B------:R-:W-:Y:S01]  /*b620*/  STL [R1+0xd0], R108 ;  /* 0x0000d06c01007387 */ /* 0x000fe20000100800 */
[-C--:B------:R-:W-:Y:S01]  /*b630*/  FMUL R97, R97, R180.reuse ;  /* 0x000000b461617220 */ /* 0x080fe20000400000 */
[----:B------:R-:W-:Y:S01]  /*b640*/  FSETP.GEU.AND P6, PT, R34, -126, PT ;  /* 0xc2fc00002200780b */ /* 0x000fe20003fce000 */
[-C--:B------:R-:W-:Y:S01]  /*b650*/  FMUL R96, R96, R180.reuse ;  /* 0x000000b460607220 */ /* 0x080fe20000400000 */
[----:B------:R-:W-:Y:S01]  /*b660*/  STL [R1+0xd4], R120 ;  /* 0x0000d47801007387 */ /* 0x000fe20000100800 */
[----:B--2---:R-:W-:Y:S01]  /*b670*/  @!P3 FMUL R27, R27, R27 ;  /* 0x0000001b1b1bb220 */ /* 0x004fe20000400000 */
[-C--:B------:R-:W-:Y:S01]  /*b680*/  FMUL R93, R93, R180.reuse ;  /* 0x000000b45d5d7220 */ /* 0x080fe20000400000 */
[----:B------:R-:W-:Y:S01]  /*b690*/  FSETP.GEU.AND P3, PT, R32, -126, PT ;  /* 0xc2fc00002000780b */ /* 0x000fe20003f6e000 */
[----:B------:R-:W-:Y:S01]  /*b6a0*/  STL [R1+0xe0], R105 ;  /* 0x0000e06901007387 */ /* 0x000fe20000100800 */
[----:B------:R-:W-:Y:S01]  /*b6b0*/  FMUL R72, R72, R180 ;  /* 0x000000b448487220 */ /* 0x000fe20000400000 */
[----:B---3--:R-:W-:-:S02]  /*b6c0*/  @!P5 FMUL R36, R36, R36 ;  /* 0x000000242424d220 */ /* 0x008fc40000400000 */
[----:B------:R-:W-:Y:S01]  /*b6d0*/  STL [R1+0xe4], R104 ;  /* 0x0000e46801007387 */ /* 0x000fe20000100800 */
[-C--:B------:R-:W-:Y:S01]  /*b6e0*/  FMUL R73, R73, R180.reuse ;  /* 0x000000b449497220 */ /* 0x080fe20000400000 */
[----:B------:R-:W-:Y:S02]  /*b6f0*/  FSETP.GEU.AND P5, PT, R41, -126, PT ;  /* 0xc2fc00002900780b */ /* 0x000fe40003fae000 */
[----:B------:R-:W-:Y:S01]  /*b700*/  STL [R1+0xf0], R101 ;  /* 0x0000f06501007387 */ /* 0x000fe20000100800 */
[-C--:B------:R-:W-:Y:S01]  /*b710*/  FMUL R60, R60, R180.reuse ;  /* 0x000000b43c3c7220 */ /* 0x080fe20000400000 */
[-C--:B------:R-:W-:Y:S02]  /*b720*/  FMUL R57, R57, R180.reuse ;  /* 0x000000b439397220 */ /* 0x080fe40000400000 */
[----:B------:R-:W-:Y:S01]  /*b730*/  STL [R1+0xf4], R100 ;  /* 0x0000f46401007387 */ /* 0x000fe20000100800 */
[----:B------:R-:W-:Y:S01]  /*b740*/  FMUL R61, R61, R180 ;  /* 0x000000b43d3d7220 */ /* 0x000fe20000400000 */
[----:B------:R-:W-:-:S02]  /*b750*/  @!P4 FMUL R35, R35, 0.5 ;  /* 0x3f0000002323c820 */ /* 0x000fc40000400000 */
[----:B------:R-:W-:Y:S01]  /*b760*/  STL [R1+0x100], R97 ;  /* 0x0001006101007387 */ /* 0x000fe20000100800 */
[----:B------:R-:W-:-:S03]  /*b770*/  FMUL R53, R53, R180 ;  /* 0x000000b435357220 */ /* 0x000fc60000400000 */
[----:B------:R-:W-:Y:S01]  /*b780*/  STL [R1+0x104], R96 ;  /* 0x0001046001007387 */ /* 0x000fe20000100800 */
[----:B------:R-:W-:-:S03]  /*b790*/  FMUL R52, R52, R180 ;  /* 0x000000b434347220 */ /* 0x000fc60000400000 */
[----:B------:R-:W-:Y:S01]  /*b7a0*/  STL [R1+0x110], R93 ;  /* 0x0001105d01007387 */ /* 0x000fe20000100800 */
[----:B------:R-:W-:-:S03]  /*b7b0*/  FMUL R49, R49, R180 ;  /* 0x000000b431317220 */ /* 0x000fc60000400000 */
[----:B------:R-:W-:Y:S01]  /*b7c0*/  STL [R1+0x114], R72 ;  /* 0x0001144801007387 */ /* 0x000fe20000100800 */
[----:B------:R-:W-:-:S03]  /*b7d0*/  FMUL R45, R45, R180 ;  /* 0x000000b42d2d7220 */ /* 0x000fc60000400000 */
[----:B------:R-:W-:Y:S01]  /*b7e0*/  STL [R1+0x120], R73 ;  /* 0x0001204901007387 */ /* 0x000fe20000100800 */
[----:B------:R-:W-:-:S03]  /*b7f0*/  @!P6 FMUL R34, R34, 0.5 ;  /* 0x3f0000002222e820 */ /* 0x000fc60000400000 */
[----:B------:R-:W-:Y:S01]  /*b800*/  STL [R1+0x124], R60 ;  /* 0x0001243c01007387 */ /* 0x000fe20000100800 */
[----:B------:R-:W1:Y:S03]  /*b810*/  MUFU.EX2 R35, R35 ;  /* 0x0000002300237308 */ /* 0x000e660000000800 */
[----:B------:R-:W-:Y:S01]  /*b820*/  STL [R1+0x130], R57 ;  /* 0x0001303901007387 */ /* 0x000fe20000100800 */
[----:B------:R-:W-:-:S03]  /*b830*/  @!P3 FMUL R32, R32, 0.5 ;  /* 0x3f0000002020b820 */ /* 0x000fc60000400000 */
[----:B------:R-:W-:Y:S04]  /*b840*/  STL [R1+0x134], R61 ;  /* 0x0001343d01007387 */ /* 0x000fe80000100800 */
[----:B------:R-:W-:Y:S01]  /*b850*/  STL [R1+0x140], R53 ;  /* 0x0001403501007387 */ /* 0x000fe20000100800 */
[----:B------:R-:W-:-:S03]  /*b860*/  @!P5 FMUL R41, R41, 0.5 ;  /* 0x3f0000002929d820 */ /* 0x000fc60000400000 */
[----:B------:R-:W-:Y:S04]  /*b870*/  STL [R1+0x144], R52 ;  /* 0x0001443401007387 */ /* 0x000fe80000100800 */
[----:B------:R-:W-:Y:S04]  /*b880*/  STL [R1+0x150], R49 ;  /* 0x0001503101007387 */ /* 0x000fe80000100800 */
[----:B------:R2:W-:Y:S01]  /*b890*/  STL [R1+0x154], R45 ;  /* 0x0001542d01007387 */ /* 0x0005e20000100800 */
[----:B------:R-:W-:Y:S01]  /*b8a0*/  MUFU.EX2 R32, R32 ;  /* 0x0000002000207308 */ /* 0x000fe20000000800 */
[----:B------:R-:W-:-:S07]  /*b8b0*/  FFMA R39, R54, UR39, -R28 ;  /* 0x0000002736277c23 */ /* 0x000fce000800081c */
[----:B--2---:R-:W2:Y:S01]  /*b8c0*/  MUFU.EX2 R45, R34 ;  /* 0x00000022002d7308 */ /* 0x004ea20000000800 */
[----:B------:R-:W-:-:S07]  /*b8d0*/  FFMA R54, R71, UR39, -R28 ;  /* 0x0000002747367c23 */ /* 0x000fce000800081c */
[----:B------:R-:W3:Y:S01]  /*b8e0*/  MUFU.EX2 R41, R41 ;  /* 0x0000002900297308 */ /* 0x000ee20000000800 */
[--C-:B------:R-:W-:Y:S01]  /*b8f0*/  FFMA R42, R43, UR39, -R28.reuse ;  /* 0x000000272b2a7c23 */ /* 0x100fe2000800081c */
[----:B-1----:R-:W-:Y:S01]  /*b900*/  @!P4 FMUL R35, R35, R35 ;  /* 0x000000232323c220 */ /* 0x002fe20000400000 */
[----:B------:R-:W-:Y:S01]  /*b910*/  FSETP.GEU.AND P4, PT, R54, -126, PT ;  /* 0xc2fc00003600780b */ /* 0x000fe20003f8e000 */
[--C-:B------:R-:W-:Y:S01]  /*b920*/  FFMA R47, R47, UR39, -R28.reuse ;  /* 0x000000272f2f7c23 */ /* 0x100fe2000800081c */
[--C-:B------:R-:W-:Y:S01]  /*b930*/  FFMA R43, R46, UR39, -R28.reuse ;  /* 0x000000272e2b7c23 */ /* 0x100fe2000800081c */
[----:B------:R-:W-:Y:S01]  /*b940*/  FFMA R51, R51, UR39, -R28 ;  /* 0x0000002733337c23 */ /* 0x000fe2000800081c */
[----:B--2---:R-:W-:Y:S01]  /*b950*/  @!P6 FMUL R45, R45, R45 ;  /* 0x0000002d2d2de220 */ /* 0x004fe20000400000 */
[----:B------:R-:W-:Y:S01]  /*b960*/  FSETP.GEU.AND P6, PT, R42, -126, PT ;  /* 0xc2fc00002a00780b */ /* 0x000fe20003fce000 */
[----:B------:R-:W-:Y:S01]  /*b970*/  @!P3 FMUL R32, R32, R32 ;  /* 0x000000202020b220 */ /* 0x000fe20000400000 */
[----:B------:R-:W-:Y:S01]  /*b980*/  FSETP.GEU.AND P3, PT, R47, -126, PT ;  /* 0xc2fc00002f00780b */ /* 0x000fe20003f6e000 */
[----:B------:R-:W-:Y:S01]  /*b990*/  @!P2 FMUL R38, R38, R38 ;  /* 0x000000262626a220 */ /* 0x000fe20000400000 */
[----:B------:R-:W-:Y:S01]  /*b9a0*/  FSETP.GEU.AND P2, PT, R43, -126, PT ;  /* 0xc2fc00002b00780b */ /* 0x000fe20003f4e000 */
[----:B---3--:R-:W-:Y:S01]  /*b9b0*/  @!P5 FMUL R41, R41, R41 ;  /* 0x000000292929d220 */ /* 0x008fe20000400000 */
[----:B------:R-:W-:-:S02]  /*b9c0*/  FSETP.GEU.AND P5, PT, R51, -126, PT ;  /* 0xc2fc00003300780b */ /* 0x000fc40003fae000 */
[----:B------:R-:W-:-:S05]  /*b9d0*/  @!P4 FMUL R54, R54, 0.5 ;  /* 0x3f0000003636c820 */ /* 0x000fca0000400000 */
[----:B------:R-:W-:Y:S01]  /*b9e0*/  @!P6 FMUL R42, R42, 0.5 ;  /* 0x3f0000002a2ae820 */ /* 0x000fe20000400000 */
[----:B------:R-:W1:Y:S01]  /*b9f0*/  MUFU.EX2 R54, R54 ;  /* 0x0000003600367308 */ /* 0x000e620000000800 */
[----:B------:R-:W-:Y:S02]  /*ba00*/  @!P3 FMUL R47, R47, 0.5 ;  /* 0x3f0000002f2fb820 */ /* 0x000fe40000400000 */
[----:B------:R-:W-:Y:S02]  /*ba10*/  @!P2 FMUL R43, R43, 0.5 ;  /* 0x3f0000002b2ba820 */ /* 0x000fe40000400000 */
[----:B------:R-:W-:-:S03]  /*ba20*/  @!P5 FMUL R51, R51, 0.5 ;  /* 0x3f0000003333d820 */ /* 0x000fc60000400000 */
[----:B------:R-:W2:Y:S01]  /*ba30*/  MUFU.EX2 R42, R42 ;  /* 0x0000002a002a7308 */ /* 0x000ea20000000800 */
[----:B------:R-:W-:-:S07]  /*ba40*/  FFMA R61, R82, UR39, -R28 ;  /* 0x00000027523d7c23 */ /* 0x000fce000800081c */
[----:B------:R-:W3:Y:S08]  /*ba50*/  MUFU.EX2 R72, R47 ;  /* 0x0000002f00487308 */ /* 0x000ef00000000800 */
[----:B------:R-:W4:Y:S01]  /*ba60*/  MUFU.EX2 R73, R51 ;  /* 0x0000003300497308 */ /* 0x000f220000000800 */
[----:B-1----:R-:W-:-:S07]  /*ba70*/  @!P4 FMUL R54, R54, R54 ;  /* 0x000000363636c220 */ /* 0x002fce0000400000 */
[----:B------:R-:W1:Y:S01]  /*ba80*/  MUFU.EX2 R43, R43 ;  /* 0x0000002b002b7308 */ /* 0x000e620000000800 */
[----:B------:R-:W-:Y:S01]  /*ba90*/  FSETP.GEU.AND P4, PT, R61, -126, PT ;  /* 0xc2fc00003d00780b */ /* 0x000fe20003f8e000 */
[--C-:B------:R-:W-:Y:S01]  /*baa0*/  FFMA R34, R59, UR39, -R28.reuse ;  /* 0x000000273b227c23 */ /* 0x100fe2000800081c */
[----:B--2---:R-:W-:Y:S01]  /*bab0*/  @!P6 FMUL R42, R42, R42 ;  /* 0x0000002a2a2ae220 */ /* 0x004fe20000400000 */
[--C-:B------:R-:W-:Y:S01]  /*bac0*/  FFMA R50, R63, UR39, -R28.reuse ;  /* 0x000000273f327c23 */ /* 0x100fe2000800081c */
[----:B------:R-:W-:Y:S01]  /*bad0*/  FSETP.GEU.AND P6, PT, R39, -126, PT ;  /* 0xc2fc00002700780b */ /* 0x000fe20003fce000 */
[----:B------:R-:W-:Y:S01]  /*bae0*/  FFMA R33, R58, UR39, -R28 ;  /* 0x000000273a217c23 */ /* 0x000fe2000800081c */
[----:B---3--:R-:W-:Y:S01]  /*baf0*/  @!P3 FMUL R72, R72, R72 ;  /* 0x000000484848b220 */ /* 0x008fe20000400000 */
[----:B------:R-:W-:Y:S01]  /*bb00*/  FSETP.GEU.AND P3, PT, R34, -126, PT ;  /* 0xc2fc00002200780b */ /* 0x000fe20003f6e000 */
[----:B----4-:R-:W-:Y:S01]  /*bb10*/  @!P5 FMUL R73, R73, R73 ;  /* 0x000000494949d220 */ /* 0x010fe20000400000 */
[----:B------:R-:W-:Y:S01]  /*bb20*/  FSETP.GEU.AND P5, PT, R50, -126, PT ;  /* 0xc2fc00003200780b */ /* 0x000fe20003fae000 */
[----:B-1----:R-:W-:Y:S01]  /*bb30*/  @!P2 FMUL R43, R43, R43 ;  /* 0x0000002b2b2ba220 */ /* 0x002fe20000400000 */
[----:B------:R-:W-:-:S02]  /*bb40*/  FSETP.GEU.AND P2, PT, R33, -126, PT ;  /* 0xc2fc00002100780b */ /* 0x000fc40003f4e000 */
[----:B------:R-:W-:-:S04]  /*bb50*/  @!P4 FMUL R61, R61, 0.5 ;  /* 0x3f0000003d3dc820 */ /* 0x000fc80000400000 */
[----:B------:R-:W-:-:S03]  /*bb60*/  @!P6 FMUL R39, R39, 0.5 ;  /* 0x3f0000002727e820 */ /* 0x000fc60000400000 */
[----:B------:R-:W-:Y:S02]  /*bb70*/  @!P3 FMUL R34, R34, 0.5 ;  /* 0x3f0000002222b820 */ /* 0x000fe40000400000 */
[----:B------:R-:W-:Y:S01]  /*bb80*/  @!P5 FMUL R50, R50, 0.5 ;  /* 0x3f0000003232d820 */ /* 0x000fe20000400000 */
[----:B------:R-:W1:Y:S01]  /*bb90*/  MUFU.EX2 R61, R61 ;  /* 0x0000003d003d7308 */ /* 0x000e620000000800 */
[----:B------:R-:W-:Y:S01]  /*bba0*/  FMUL R235, R235, R180 ;  /* 0x000000b4ebeb7220 */ /* 0x000fe20000400000 */
[----:B------:R-:W-:-:S06]  /*bbb0*/  @!P2 FMUL R33, R33, 0.5 ;  /* 0x3f0000002121a820 */ /* 0x000fcc0000400000 */
[----:B------:R-:W2:Y:S01]  /*bbc0*/  MUFU.EX2 R39, R39 ;  /* 0x0000002700277308 */ /* 0x000ea20000000800 */
[----:B------:R-:W-:-:S07]  /*bbd0*/  FFMA R52, R67, UR39, -R28 ;  /* 0x0000002743347c23 */ /* 0x000fce000800081c */
[----:B------:R-:W3:Y:S01]  /*bbe0*/  MUFU.EX2 R34, R34 ;  /* 0x0000002200227308 */ /* 0x000ee20000000800 */
[--C-:B------:R-:W-:Y:S01]  /*bbf0*/  FFMA R67, R94, UR39, -R28.reuse ;  /* 0x000000275e437c23 */ /* 0x100fe2000800081c */
[----:B------:R4:W-:Y:S06]  /*bc00*/  STL [R1+0x160], R235 ;  /* 0x000160eb01007387 */ /* 0x0009ec0000100800 */
[----:B------:R-:W4:Y:S01]  /*bc10*/  MUFU.EX2 R50, R50 ;  /* 0x0000003200327308 */ /* 0x000f220000000800 */
[----:B------:R-:W4:Y:S07]  /*bc20*/  LDL.LU R117, [R1+0x8] ;  /* 0x0000080001757983 */ /* 0x000f2e0000300800 */
[----:B------:R-:W4:Y:S01]  /*bc30*/  MUFU.EX2 R33, R33 ;  /* 0x0000002100217308 */ /* 0x000f220000000800 */
[--C-:B------:R-:W-:Y:S01]  /*bc40*/  FFMA R49, R66, UR39, -R28.reuse ;  /* 0x0000002742317c23 */ /* 0x100fe2000800081c */
[----:B-1----:R-:W-:Y:S01]  /*bc50*/  @!P4 FMUL R61, R61, R61 ;  /* 0x0000003d3d3dc220 */ /* 0x002fe20000400000 */
[----:B------:R-:W-:Y:S01]  /*bc60*/  FSETP.GEU.AND P4, PT, R67, -126, PT ;  /* 0xc2fc00004300780b */ /* 0x000fe20003f8e000 */
[--C-:B------:R-:W-:Y:S01]  /*bc70*/  FFMA R51, R70, UR39, -R28.reuse ;  /* 0x0000002746337c23 */ /* 0x100fe2000800081c */
[----:B--2---:R-:W-:Y:S01]  /*bc80*/  @!P6 FMUL R39, R39, R39 ;  /* 0x000000272727e220 */ /* 0x004fe20000400000 */
[----:B------:R-:W-:Y:S01]  /*bc90*/  FFMA R53, R74, UR39, -R28 ;  /* 0x000000274a357c23 */ /* 0x000fe2000800081c */
[----:B------:R-:W-:Y:S01]  /*bca0*/  FSETP.GEU.AND P6, PT, R49, -126, PT ;  /* 0xc2fc00003100780b */ /* 0x000fe20003fce000 */
[----:B---3--:R-:W-:Y:S01]  /*bcb0*/  @!P3 FMUL R34, R34, R34 ;  /* 0x000000222222b220 */ /* 0x008fe20000400000 */
[----:B------:R-:W-:Y:S01]  /*bcc0*/  FSETP.GEU.AND P3, PT, R51, -126, PT ;  /* 0xc2fc00003300780b */ /* 0x000fe20003f6e000 */
[----:B----4-:R-:W-:Y:S01]  /*bcd0*/  @!P5 FMUL R50, R50, R50 ;  /* 0x000000323232d220 */ /* 0x010fe20000400000 */
[----:B------:R-:W-:Y:S01]  /*bce0*/  FSETP.GEU.AND P5, PT, R53, -126, PT ;  /* 0xc2fc00003500780b */ /* 0x000fe20003fae000 */
[----:B------:R-:W-:Y:S01]  /*bcf0*/  @!P2 FMUL R33, R33, R33 ;  /* 0x000000212121a220 */ /* 0x000fe20000400000 */
[----:B------:R-:W-:-:S03]  /*bd00*/  FSETP.GEU.AND P2, PT, R52, -126, PT ;  /* 0xc2fc00003400780b */ /* 0x000fc60003f4e000 */
[----:B------:R-:W-:-:S04]  /*bd10*/  @!P4 FMUL R67, R67, 0.5 ;  /* 0x3f0000004343c820 */ /* 0x000fc80000400000 */
[----:B------:R-:W-:Y:S02]  /*bd20*/  @!P6 FMUL R49, R49, 0.5 ;  /* 0x3f0000003131e820 */ /* 0x000fe40000400000 */
[----:B------:R-:W-:Y:S01]  /*bd30*/  @!P3 FMUL R51, R51, 0.5 ;  /* 0x3f0000003333b820 */ /* 0x000fe20000400000 */
[----:B------:R-:W1:Y:S01]  /*bd40*/  MUFU.EX2 R67, R67 ;  /* 0x0000004300437308 */ /* 0x000e620000000800 */
[----:B------:R-:W-:Y:S02]  /*bd50*/  @!P5 FMUL R53, R53, 0.5 ;  /* 0x3f0000003535d820 */ /* 0x000fe40000400000 */
[----:B------:R-:W-:-:S05]  /*bd60*/  @!P2 FMUL R52, R52, 0.5 ;  /* 0x3f0000003434a820 */ /* 0x000fca0000400000 */
[----:B------:R-:W2:Y:S01]  /*bd70*/  MUFU.EX2 R49, R49 ;  /* 0x0000003100317308 */ /* 0x000ea20000000800 */
[----:B------:R-:W-:-:S07]  /*bd80*/  FFMA R94, R138, UR39, -R28 ;  /* 0x000000278a5e7c23 */ /* 0x000fce000800081c */
[----:B------:R-:W3:Y:S08]  /*bd90*/  MUFU.EX2 R51, R51 ;  /* 0x0000003300337308 */ /* 0x000ef00000000800 */
[----:B------:R-:W4:Y:S01]  /*bda0*/  MUFU.EX2 R53, R53 ;  /* 0x0000003500357308 */ /* 0x000f220000000800 */
[----:B------:R-:W-:-:S07]  /*bdb0*/  FFMA R58, R75, UR39, -R28 ;  /* 0x000000274b3a7c23 */ /* 0x000fce000800081c */
[----:B------:R-:W4:Y:S01]  /*bdc0*/  MUFU.EX2 R52, R52 ;  /* 0x0000003400347308 */ /* 0x000f220000000800 */
[----:B-1----:R-:W-:Y:S01]  /*bdd0*/  @!P4 FMUL R67, R67, R67 ;  /* 0x000000434343c220 */ /* 0x002fe20000400000 */
        /* <DEDUP_REMOVED lines=10> */
[----:B------:R-:W-:Y:S01]  /*be80*/  @!P2 FMUL R52, R52, R52 ;  /* 0x000000343434a220 */ /* 0x000fe20000400000 */
[----:B------:R-:W-:-:S02]  /*be90*/  FSETP.GEU.AND P2, PT, R26, -126, PT ;  /* 0xc2fc00001a00780b */ /* 0x000fc40003f4e000 */
[----:B------:R-:W-:-:S04]  /*bea0*/  @!P4 FMUL R94, R94, 0.5 ;  /* 0x3f0000005e5ec820 */ /* 0x000fc80000400000 */
[----:B------:R-:W-:-:S03]  /*beb0*/  @!P6 FMUL R58, R58, 0.5 ;  /* 0x3f0000003a3ae820 */ /* 0x000fc60000400000 */
        /* <DEDUP_REMOVED lines=24> */
[----:B------:R-:W-:Y:S01]  /*c040*/  @!P6 FMUL R63, R63, 0.5 ;  /* 0x3f0000003f3fe820 */ /* 0x000fe20000400000 */
[----:B------:R-:W1:Y:S02]  /*c050*/  MUFU.EX2 R109, R99 ;  /* 0x00000063006d7308 */ /* 0x000e640000000800 */
[----:B------:R-:W-:Y:S02]  /*c060*/  @!P3 FMUL R66, R66, 0.5 ;  /* 0x3f0000004242b820 */ /* 0x000fe40000400000 */
[----:B------:R-:W-:-:S04]  /*c070*/  @!P5 FMUL R71, R71, 0.5 ;  /* 0x3f0000004747d820 */ /* 0x000fc80000400000 */
[----:B------:R-:W2:Y:S01]  /*c080*/  MUFU.EX2 R63, R63 ;  /* 0x0000003f003f7308 */ /* 0x000ea20000000800 */
[----:B------:R-:W-:Y:S01]  /*c090*/  @!P2 FMUL R57, R57, 0.5 ;  /* 0x3f0000003939a820 */ /* 0x000fe20000400000 */
[--C-:B------:R-:W-:Y:S01]  /*c0a0*/  FFMA R70, R106, UR39, -R28.reuse ;  /* 0x000000276a467c23 */ /* 0x100fe2000800081c */
[----:B------:R-:W-:-:S05]  /*c0b0*/  FFMA R106, R111, UR39, -R28 ;  /* 0x000000276f6a7c23 */ /* 0x000fca000800081c */
[----:B------:R-:W3:Y:S01]  /*c0c0*/  MUFU.EX2 R66, R66 ;  /* 0x0000004200427308 */ /* 0x000ee20000000800 */
[----:B-1----:R-:W-:-:S07]  /*c0d0*/  @!P4 FMUL R109, R109, R109 ;  /* 0x0000006d6d6dc220 */ /* 0x002fce0000400000 */
[----:B------:R-:W1:Y:S01]  /*c0e0*/  MUFU.EX2 R71, R71 ;  /* 0x0000004700477308 */ /* 0x000e620000000800 */
[----:B------:R-:W-:-:S07]  /*c0f0*/  FSETP.GEU.AND P4, PT, R106, -126, PT ;  /* 0xc2fc00006a00780b */ /* 0x000fce0003f8e000 */
[----:B------:R-:W4:Y:S01]  /*c100*/  MUFU.EX2 R57, R57 ;  /* 0x0000003900397308 */ /* 0x000f220000000800 */
[--C-:B------:R-:W-:Y:S01]  /*c110*/  FFMA R74, R98, UR39, -R28.reuse ;  /* 0x00000027624a7c23 */ /* 0x100fe2000800081c */
[----:B--2---:R-:W-:Y:S01]  /*c120*/  @!P6 FMUL R63, R63, R63 ;  /* 0x0000003f3f3fe220 */ /* 0x004fe20000400000 */
[--C-:B------:R-:W-:Y:S01]  /*c130*/  FFMA R100, R123, UR39, -R28.reuse ;  /* 0x000000277b647c23 */ /* 0x100fe2000800081c */
[----:B------:R-:W-:Y:S01]  /*c140*/  FSETP.GEU.AND P6, PT, R70, -126, PT ;  /* 0xc2fc00004600780b */ /* 0x000fe20003fce000 */
[----:B------:R-:W-:Y:S01]  /*c150*/  FFMA R78, R122, UR39, -R28 ;  /* 0x000000277a4e7c23 */ /* 0x000fe2000800081c */
[----:B---3--:R-:W-:Y:S01]  /*c160*/  @!P3 FMUL R66, R66, R66 ;  /* 0x000000424242b220 */ /* 0x008fe20000400000 */
[----:B------:R-:W-:Y:S01]  /*c170*/  FSETP.GEU.AND P3, PT, R74, -126, PT ;  /* 0xc2fc00004a00780b */ /* 0x000fe20003f6e000 */
[----:B-1----:R-:W-:Y:S01]  /*c180*/  @!P5 FMUL R71, R71, R71 ;  /* 0x000000474747d220 */ /* 0x002fe20000400000 */
[----:B------:R-:W-:Y:S01]  /*c190*/  FSETP.GEU.AND P5, PT, R100, -126, PT ;  /* 0xc2fc00006400780b */ /* 0x000fe20003fae000 */
[----:B------:R-:W-:Y:S01]  /*c1a0*/  @!P4 FMUL R106, R106, 0.5 ;  /* 0x3f0000006a6ac820 */ /* 0x000fe20000400000 */
[----:B----4-:R-:W-:Y:S01]  /*c1b0*/  @!P2 FMUL R57, R57, R57 ;  /* 0x000000393939a220 */ /* 0x010fe20000400000 */
[----:B------:R-:W-:-:S05]  /*c1c0*/  FSETP.GEU.AND P2, PT, R78, -126, PT ;  /* 0xc2fc00004e00780b */ /* 0x000fca0003f4e000 */
[----:B------:R-:W-:Y:S01]  /*c1d0*/  @!P6 FMUL R70, R70, 0.5 ;  /* 0x3f0000004646e820 */ /* 0x000fe20000400000 */
[----:B------:R-:W1:Y:S02]  /*c1e0*/  MUFU.EX2 R106, R106 ;  /* 0x0000006a006a7308 */ /* 0x000e640000000800 */
[----:B------:R-:W-:Y:S02]  /*c1f0*/  @!P3 FMUL R74, R74, 0.5 ;  /* 0x3f0000004a4ab820 */ /* 0x000fe40000400000 */
[----:B------:R-:W-:-:S04]  /*c200*/  @!P5 FMUL R100, R100, 0.5 ;  /* 0x3f0000006464d820 */ /* 0x000fc80000400000 */
[----:B------:R-:W2:Y:S01]  /*c210*/  MUFU.EX2 R70, R70 ;  /* 0x0000004600467308 */ /* 0x000ea20000000800 */
[----:B------:R-:W-:Y:S01]  /*c220*/  @!P2 FMUL R78, R78, 0.5 ;  /* 0x3f0000004e4ea820 */ /* 0x000fe20000400000 */
[----:B------:R-:W-:-:S06]  /*c230*/  FFMA R108, R103, UR39, -R28 ;  /* 0x00000027676c7c23 */ /* 0x000fcc000800081c */
[----:B------:R-:W3:Y:S01]  /*c240*/  MUFU.EX2 R74, R74 ;  /* 0x0000004a004a7308 */ /* 0x000ee20000000800 */
[----:B------:R-:W-:-:S07]  /*c250*/  FFMA R103, R114, UR39, -R28 ;  /* 0x0000002772677c23 */ /* 0x000fce000800081c */
[----:B------:R-:W4:Y:S01]  /*c260*/  MUFU.EX2 R100, R100 ;  /* 0x0000006400647308 */ /* 0x000f220000000800 */
[----:B-1----:R-:W-:Y:S01]  /*c270*/  @!P4 FMUL R106, R106, R106 ;  /* 0x0000006a6a6ac220 */ /* 0x002fe20000400000 */
[----:B------:R-:W-:-:S06]  /*c280*/  FSETP.GEU.AND P4, PT, R103, -126, PT ;  /* 0xc2fc00006700780b */ /* 0x000fcc0003f8e000 */
[----:B------:R-:W1:Y:S01]  /*c290*/  MUFU.EX2 R78, R78 ;  /* 0x0000004e004e7308 */ /* 0x000e620000000800 */
[--C-:B------:R-:W-:Y:S01]  /*c2a0*/  FFMA R107, R107, UR39, -R28.reuse ;  /* 0x000000276b6b7c23 */ /* 0x100fe2000800081c */
[--C-:B------:R-:W-:Y:S01]  /*c2b0*/  FFMA R79, R126, UR39, -R28.reuse ;  /* 0x000000277e4f7c23 */ /* 0x100fe2000800081c */
        /* <DEDUP_REMOVED lines=8> */
[----:B------:R-:W-:Y:S01]  /*c340*/  @!P4 FMUL R103, R103, 0.5 ;  /* 0x3f0000006767c820 */ /* 0x000fe20000400000 */
[----:B-1----:R-:W-:Y:S01]  /*c350*/  @!P2 FMUL R78, R78, R78 ;  /* 0x0000004e4e4ea220 */ /* 0x002fe20000400000 */
[----:B------:R-:W-:-:S06]  /*c360*/  FSETP.GEU.AND P2, PT, R93, -126, PT ;  /* 0xc2fc00005d00780b */ /* 0x000fcc0003f4e000 */
[----:B------:R-:W-:Y:S01]  /*c370*/  @!P6 FMUL R107, R107, 0.5 ;  /* 0x3f0000006b6be820 */ /* 0x000fe20000400000 */
[----:B------:R-:W1:Y:S01]  /*c380*/  MUFU.EX2 R103, R103 ;  /* 0x0000006700677308 */ /* 0x000e620000000800 */
[----:B------:R-:W-:Y:S02]  /*c390*/  @!P3 FMUL R79, R79, 0.5 ;  /* 0x3f0000004f4fb820 */ /* 0x000fe40000400000 */
[----:B------:R-:W-:-:S05]  /*c3a0*/  @!P5 FMUL R105, R105, 0.5 ;  /* 0x3f0000006969d820 */ /* 0x000fca0000400000 */
[----:B------:R-:W2:Y:S01]  /*c3b0*/  MUFU.EX2 R107, R107 ;  /* 0x0000006b006b7308 */ /* 0x000ea20000000800 */
[----:B------:R-:W-:-:S07]  /*c3c0*/  @!P2 FMUL R93, R93, 0.5 ;  /* 0x3f0000005d5da820 */ /* 0x000fce0000400000 */
        /* <DEDUP_REMOVED lines=33> */
[----:B--2---:R-:W-:Y:S01]  /*c5e0*/  @!P6 FMUL R95, R95, R95 ;  /* 0x0000005f5f5fe220 */ /* 0x004fe20000400000 */
[----:B---3--:R-:W-:Y:S01]  /*c5f0*/  @!P3 FMUL R99, R99, R99 ;  /* 0x000000636363b220 */ /* 0x008fe20000400000 */
[----:B------:R-:W-:Y:S01]  /*c600*/  FFMA R98, R131, UR39, -R28 ;  /* 0x0000002783627c23 */ /* 0x000fe2000800081c */
[----:B------:R-:W-:Y:S02]  /*c610*/  FSETP.GEU.AND P6, PT, R86, -126, PT ;  /* 0xc2fc00005600780b */ /* 0x000fe40003fce000 */
        /* <DEDUP_REMOVED lines=9> */
[----:B------:R-:W-:Y:S01]  /*c6b0*/  @!P5 FMUL R108, R108, 0.5 ;  /* 0x3f0000006c6cd820 */ /* 0x000fe20000400000 */
[----:B------:R-:W-:Y:S01]  /*c6c0*/  FADD R114, R29, R57 ;  /* 0x000000391d727221 */ /* 0x000fe20000000000 */
[----:B------:R-:W-:-:S03]  /*c6d0*/  FADD R47, R33, R78 ;  /* 0x0000004e212f7221 */ /* 0x000fc60000000000 */
[----:B------:R-:W2:Y:S01]  /*c6e0*/  MUFU.EX2 R86, R86 ;  /* 0x0000005600567308 */ /* 0x000ea20000000800 */
[----:B------:R-:W-:Y:S01]  /*c6f0*/  @!P2 FMUL R98, R98, 0.5 ;  /* 0x3f0000006262a820 */ /* 0x000fe20000400000 */
[----:B------:R-:W-:-:S06]  /*c700*/  FADD R114, R114, R47 ;  /* 0x0000002f72727221 */ /* 0x000fcc0000000000 */
[----:B------:R-:W3:Y:S01]  /*c710*/  MUFU.EX2 R90, R90 ;  /* 0x0000005a005a7308 */ /* 0x000ee20000000800 */
[----:B------:R-:W-:Y:S01]  /*c720*/  FADD R44, R41, R70 ;  /* 0x00000046292c7221 */ /* 0x000fe20000000000 */
[----:B------:R-:W-:Y:S01]  /*c730*/  FADD R47, R53, R94 ;  /* 0x0000005e352f7221 */ /* 0x000fe20000000000 */
[----:B------:R-:W-:Y:S01]  /*c740*/  FADD R111, R27, R66 ;  /* 0x000000421b6f7221 */ /* 0x000fe20000000000 */
[----:B------:R-:W-:Y:S01]  /*c750*/  FADD R46, R34, R100 ;  /* 0x00000064222e7221 */ /* 0x000fe20000000000 */
[----:B------:R-:W-:-:S03]  /*c760*/  FMUL R113, R113, UR39 ;  /* 0x0000002771717c20 */ /* 0x000fc60008400000 */
[----:B------:R-:W4:Y:S01]  /*c770*/  MUFU.EX2 R108, R108 ;  /* 0x0000006c006c7308 */ /* 0x000f220000000800 */
[----:B------:R-:W-:Y:S01]  /*c780*/  FADD R44, R44, R47 ;  /* 0x0000002f2c2c7221 */ /* 0x000fe20000000000 */
[----:B------:R-:W-:Y:S01]  /*c790*/  FADD R111, R111, R46 ;  /* 0x0000002e6f6f7221 */ /* 0x000fe20000000000 */
[----:B------:R-:W-:Y:S01]  /*c7a0*/  FADD R46, R42, R107 ;  /* 0x0000006b2a2e7221 */ /* 0x000fe20000000000 */
[----:B------:R-:W-:-:S04]  /*c7b0*/  FADD R47, R58, R93 ;  /* 0x0000005d3a2f7221 */ /* 0x000fc80000000000 */
[----:B------:R-:W4:Y:S01]  /*c7c0*/  MUFU.EX2 R98, R98 ;  /* 0x0000006200627308 */ /* 0x000f220000000800 */
[----:B-1----:R-:W-:Y:S01]  /*c7d0*/  @!P4 FMUL R97, R97, R97 ;  /* 0x000000616161c220 */ /* 0x002fe20000400000 */
[----:B------:R-:W-:Y:S01]  /*c7e0*/  FSETP.GEU.AND P4, PT, R113, -126, PT ;  /* 0xc2fc00007100780b */ /* 0x000fe20003f8e000 */
[--C-:B------:R-:W-:Y:S01]  /*c7f0*/  FFMA R104, R115, UR39, -R28.reuse ;  /* 0x0000002773687c23 */ /* 0x100fe2000800081c */
[--C-:B------:R-:W-:Y:S01]  /*c800*/  FFMA R101, R118, UR39, -R28.reuse ;  /* 0x0000002776657c23 */ /* 0x100fe2000800081c */
[----:B------:R-:W-:Y:S01]  /*c810*/  FADD R46, R46, R47 ;  /* 0x0000002f2e2e7221 */ /* 0x000fe20000000000 */
[----:B------:R-:W-:Y:S01]  /*c820*/  FADD R62, R31, R67 ;  /* 0x000000431f3e7221 */ /* 0x000fe20000000000 */
[----:B------:R-:W-:Y:S01]  /*c830*/  FADD R47, R35, R79 ;  /* 0x0000004f232f7221 */ /* 0x000fe20000000000 */
[--C-:B------:R-:W-:Y:S01]  /*c840*/  FFMA R30, R87, UR39, -R28.reuse ;  /* 0x00000027571e7c23 */ /* 0x100fe2000800081c */
[--C-:B------:R-:W-:Y:S01]  /*c850*/  FFMA R87, R134, UR39, -R28.reuse ;  /* 0x0000002786577c23 */ /* 0x100fe2000800081c */
[----:B--2---:R-:W-:Y:S01]  /*c860*/  @!P6 FMUL R86, R86, R86 ;  /* 0x000000565656e220 */ /* 0x004fe20000400000 */
[----:B---3--:R-:W-:Y:S01]  /*c870*/  @!P3 FMUL R90, R90, R90 ;  /* 0x0000005a5a5ab220 */ /* 0x008fe20000400000 */
[----:B------:R-:W-:Y:S01]  /*c880*/  FSETP.GEU.AND P6, PT, R104, -126, PT ;  /* 0xc2fc00006800780b */ /* 0x000fe20003fce000 */
[----:B------:R-:W-:Y:S01]  /*c890*/  FFMA R83, R150, UR39, -R28 ;  /* 0x0000002796537c23 */ /* 0x000fe2000800081c */
[----:B------:R-:W-:Y:S01]  /*c8a0*/  FSETP.GEU.AND P3, PT, R101, -126, PT ;  /* 0xc2fc00006500780b */ /* 0x000fe20003f6e000 */
[----:B------:R-:W-:Y:S01]  /*c8b0*/  FADD R114, R114, R44 ;  /* 0x0000002c72727221 */ /* 0x000fe20000000000 */
[----:B------:R-:W-:Y:S01]  /*c8c0*/  FADD R62, R62, R47 ;  /* 0x0000002f3e3e7221 */ /* 0x000fe20000000000 */
[----:B------:R-:W-:Y:S01]  /*c8d0*/  FADD R44, R43, R105 ;  /* 0x000000692b2c7221 */ /* 0x000fe20000000000 */
[----:B------:R-:W-:Y:S01]  /*c8e0*/  FADD R47, R26, R95 ;  /* 0x0000005f1a2f7221 */ /* 0x000fe20000000000 */
[----:B----4-:R-:W-:Y:S01]  /*c8f0*/  @!P5 FMUL R108, R108, R108 ;  /* 0x0000006c6c6cd220 */ /* 0x010fe20000400000 */
[----:B------:R-:W-:Y:S01]  /*c900*/  FSETP.GEU.AND P5, PT, R87, -126, PT ;  /* 0xc2fc00005700780b */ /* 0x000fe20003fae000 */
[----:B------:R-:W-:Y:S01]  /*c910*/  @!P2 FMUL R98, R98, R98 ;  /* 0x000000626262a220 */ /* 0x000fe20000400000 */
[----:B------:R-:W-:Y:S01]  /*c920*/  FADD R47, R44, R47 ;  /* 0x0000002f2c2f7221 */ /* 0x000fe20000000000 */
[----:B------:R-:W-:Y:S01]  /*c930*/  FSETP.GEU.AND P2, PT, R83, -126, PT ;  /* 0xc2fc00005300780b */ /* 0x000fe20003f4e000 */
[----:B------:R-:W-:Y:S01]  /*c940*/  @!P4 FMUL R113, R113, 0.5 ;  /* 0x3f0000007171c820 */ /* 0x000fe20000400000 */
[----:B------:R-:W-:Y:S01]  /*c950*/  FADD R111, R111, R46 ;  /* 0x0000002e6f6f7221 */ /* 0x000fe20000000000 */
[----:B------:R-:W-:Y:S01]  /*c960*/  FADD R62, R62, R47 ;  /* 0x0000002f3e3e7221 */ /* 0x000fe20000000000 */
[----:B------:R-:W-:Y:S01]  /*c970*/  FADD R46, R36, R71 ;  /* 0x00000047242e7221 */ /* 0x000fe20000000000 */
[----:B------:R-:W-:Y:S01]  /*c980*/  FADD R47, R50, R99 ;  /* 0x00000063322f7221 */ /* 0x000fe20000000000 */
[----:B------:R-:W-:Y:S01]  /*c990*/  @!P6 FMUL R104, R104, 0.5 ;  /* 0x3f0000006868e820 */ /* 0x000fe20000400000 */
[----:B------:R-:W-:Y:S01]  /*c9a0*/  @!P3 FMUL R101, R101, 0.5 ;  /* 0x3f0000006565b820 */ /* 0x000fe20000400000 */
        /* <DEDUP_REMOVED lines=8> */
[----:B------:R-:W2:Y:S01]  /*ca30*/  MUFU.EX2 R104, R104 ;  /* 0x0000006800687308 */ /* 0x000ea20000000800 */
[----:B------:R-:W-:-:S07]  /*ca40*/  FADD R47, R45, R74 ;  /* 0x0000004a2d2f7221 */ /* 0x000fce0000000000 */
[----:B------:R-:W3:Y:S01]  /*ca50*/  MUFU.EX2 R101, R101 ;  /* 0x0000006500657308 */ /* 0x000ee20000000800 */
[----:B------:R-:W-:Y:S01]  /*ca60*/  FADD R47, R47, R82 ;  /* 0x000000522f2f7221 */ /* 0x000fe20000000000 */
[----:B------:R-:W-:Y:S01]  /*ca70*/  FADD R82, R37, R103 ;  /* 0x0000006725527221 */ /* 0x000fe20000000000 */
[----:B------:R-:W-:-:S05]  /*ca80*/  FADD R110, R61, R90 ;  /* 0x0000005a3d6e7221 */ /* 0x000fca0000000000 */
[----:B------:R-:W4:Y:S01]  /*ca90*/  MUFU.EX2 R87, R87 ;  /* 0x0000005700577308 */ /* 0x000f220000000800 */
[----:B------:R-:W-:Y:S01]  /*caa0*/  FADD R82, R82, R110 ;  /* 0x0000006e52527221 */ /* 0x000fe20000000000 */
[----:B-1----:R-:W-:-:S06]  /*cab0*/  @!P4 FMUL R113, R113, R113 ;  /* 0x000000717171c220 */ /* 0x002fcc0000400000 */
[----:B------:R-:W1:Y:S01]  /*cac0*/  MUFU.EX2 R83, R83 ;  /* 0x0000005300537308 */ /* 0x000e620000000800 */
[-C--:B------:R-:W-:Y:S01]  /*cad0*/  FMUL R234, R234, R180.reuse ;  /* 0x000000b4eaea7220 */ /* 0x080fe20000400000 */
[-C--:B------:R-:W-:Y:S01]  /*cae0*/  FMUL R233, R233, R180.reuse ;  /* 0x000000b4e9e97220 */ /* 0x080fe20000400000 */
[----:B------:R-:W-:Y:S01]  /*caf0*/  FMUL R232, R232, R180 ;  /* 0x000000b4e8e87220 */ /* 0x000fe20000400000 */
[----:B------:R-:W-:Y:S01]  /*cb00*/  FADD R46, R46, R44 ;  /* 0x0000002c2e2e7221 */ /* 0x000fe20000000000 */
[----:B------:R-:W-:Y:S01]  /*cb10*/  FADD R44, R47, R82 ;  /* 0x000000522f2c7221 */ /* 0x000fe20000000000 */
[-C--:B------:R-:W-:Y:S01]  /*cb20*/  FMUL R117, R117, R113.reuse ;  /* 0x0000007175757220 */ /* 0x080fe20000400000 */
[----:B------:R-:W-:Y:S01]  /*cb30*/  FADD R47, R38, R109 ;  /* 0x0000006d262f7221 */ /* 0x000fe20000000000 */
[----:B------:R-:W-:Y:S01]  /*cb40*/  FADD R82, R52, R98 ;  /* 0x0000006234527221 */ /* 0x000fe20000000000 */
[----:B------:R-:W-:Y:S01]  /*cb50*/  FMUL R231, R231, R113 ;  /* 0x00000071e7e77220 */ /* 0x000fe20000400000 */
[----:B------:R1:W-:Y:S01]  /*cb60*/  STL [R1+0x164], R234 ;  /* 0x000164ea01007387 */ /* 0x0003e20000100800 */
[--C-:B------:R-:W-:Y:S01]  /*cb70*/  FFMA R55, R55, UR39, -R28.reuse ;  /* 0x0000002737377c23 */ /* 0x100fe2000800081c */
[--C-:B------:R-:W-:Y:S01]  /*cb80*/  FFMA R102, R119, UR39, -R28.reuse ;  /* 0x0000002777667c23 */ /* 0x100fe2000800081c */
[----:B--2---:R-:W-:Y:S01]  /*cb90*/  @!P6 FMUL R104, R104, R104 ;  /* 0x000000686868e220 */ /* 0x004fe20000400000 */
[----:B---3--:R-:W-:Y:S01]  /*cba0*/  @!P3 FMUL R101, R101, R101 ;  /* 0x000000656565b220 */ /* 0x008fe20000400000 */
[-C--:B------:R-:W-:Y:S01]  /*cbb0*/  FMUL R230, R230, R113.reuse ;  /* 0x00000071e6e67220 */ /* 0x080fe20000400000 */
[----:B------:R2:W-:Y:S01]  /*cbc0*/  STL [R1+0x170], R233 ;  /* 0x000170e901007387 */ /* 0x0005e20000100800 */
[----:B------:R-:W-:Y:S01]  /*cbd0*/  FSETP.GEU.AND P3, PT, R30, -126, PT ;  /* 0xc2fc00001e00780b */ /* 0x000fe20003f6e000 */
[-C--:B------:R-:W-:Y:S01]  /*cbe0*/  FMUL R229, R229, R113.reuse ;  /* 0x00000071e5e57220 */ /* 0x080fe20000400000 */
[----:B------:R-:W-:Y:S01]  /*cbf0*/  FFMA R28, R151, UR39, -R28 ;  /* 0x00000027971c7c23 */ /* 0x000fe2000800081c */
[----:B------:R2:W-:Y:S01]  /*cc00*/  STL [R1+0x174], R232 ;  /* 0x000174e801007387 */ /* 0x0005e20000100800 */
[-C--:B------:R-:W-:Y:S01]  /*cc10*/  FMUL R228, R228, R113.reuse ;  /* 0x00000071e4e47220 */ /* 0x080fe20000400000 */
[----:B------:R-:W-:Y:S01]  /*cc20*/  FADD R47, R47, R82 ;  /* 0x000000522f2f7221 */ /* 0x000fe20000000000 */
[----:B------:R-:W-:Y:S01]  /*cc30*/  FMUL R227, R227, R113 ;  /* 0x00000071e3e37220 */ /* 0x000fe20000400000 */
[----:B------:R2:W-:Y:S01]  /*cc40*/  STL [R1+0x8], R117 ;  /* 0x0000087501007387 */ /* 0x0005e20000100800 */
[----:B------:R-:W-:Y:S01]  /*cc50*/  FADD R82, R73, R104 ;  /* 0x0000006849527221 */ /* 0x000fe20000000000 */
[----:B------:R-:W-:Y:S01]  /*cc60*/  FADD R110, R59, R91 ;  /* 0x0000005b3b6e7221 */ /* 0x000fe20000000000 */
[----:B----4-:R-:W-:Y:S01]  /*cc70*/  @!P5 FMUL R87, R87, R87 ;  /* 0x000000575757d220 */ /* 0x010fe20000400000 */
[----:B------:R2:W-:Y:S01]  /*cc80*/  STL [R1+0xc], R231 ;  /* 0x00000ce701007387 */ /* 0x0005e20000100800 */
[-C--:B------:R-:W-:Y:S01]  /*cc90*/  FMUL R226, R226, R113.reuse ;  /* 0x00000071e2e27220 */ /* 0x080fe20000400000 */
[----:B------:R-:W-:Y:S01]  /*cca0*/  FSETP.GEU.AND P6, PT, R55, -126, PT ;  /* 0xc2fc00003700780b */ /* 0x000fe20003fce000 */
[----:B------:R-:W-:Y:S01]  /*ccb0*/  FMUL R225, R225, R113 ;  /* 0x00000071e1e17220 */ /* 0x000fe20000400000 */
[----:B------:R-:W-:Y:S01]  /*ccc0*/  FSETP.GEU.AND P5, PT, R102, -126, PT ;  /* 0xc2fc00006600780b */ /* 0x000fe20003fae000 */
[----:B------:R2:W-:Y:S01]  /*ccd0*/  STL [R1+0x18], R230 ;  /* 0x000018e601007387 */ /* 0x0005e20000100800 */
[----:B-1----:R-:W-:Y:S01]  /*cce0*/  @!P2 FMUL R83, R83, R83 ;  /* 0x000000535353a220 */ /* 0x002fe20000400000 */
[-C--:B------:R-:W-:Y:S01]  /*ccf0*/  FMUL R224, R224, R113.reuse ;  /* 0x00000071e0e07220 */ /* 0x080fe20000400000 */
[----:B------:R-:W-:Y:S01]  /*cd00*/  FSETP.GEU.AND P2, PT, R28, -126, PT ;  /* 0xc2fc00001c00780b */ /* 0x000fe20003f4e000 */
[----:B------:R2:W-:Y:S01]  /*cd10*/  STL [R1+0x1c], R229 ;  /* 0x00001ce501007387 */ /* 0x0005e20000100800 */
[-C--:B------:R-:W-:Y:S01]  /*cd20*/  FMUL R223, R223, R113.reuse ;  /* 0x00000071dfdf7220 */ /* 0x080fe20000400000 */
[----:B------:R-:W-:Y:S01]  /*cd30*/  FADD R82, R82, R110 ;  /* 0x0000006e52527221 */ /* 0x000fe20000000000 */
[-C--:B------:R-:W-:Y:S01]  /*cd40*/  FMUL R222, R222, R113.reuse ;  /* 0x00000071dede7220 */ /* 0x080fe20000400000 */
[----:B------:R2:W-:Y:S01]  /*cd50*/  STL [R1+0x28], R228 ;  /* 0x000028e401007387 */ /* 0x0005e20000100800 */
[-C--:B------:R-:W-:Y:S01]  /*cd60*/  FMUL R221, R221, R113.reuse ;  /* 0x00000071dddd7220 */ /* 0x080fe20000400000 */
[----:B------:R-:W-:-:S02]  /*cd70*/  FMUL R220, R220, R113 ;  /* 0x00000071dcdc7220 */ /* 0x000fc40000400000 */
[----:B------:R2:W-:Y:S01]  /*cd80*/  STL [R1+0x2c], R227 ;  /* 0x00002ce301007387 */ /* 0x0005e20000100800 */
[----:B------:R-:W-:-:S03]  /*cd90*/  FMUL R219, R219, R113 ;  /* 0x00000071dbdb7220 */ /* 0x000fc60000400000 */
[----:B------:R2:W-:Y:S01]  /*cda0*/  STL [R1+0x38], R226 ;  /* 0x000038e201007387 */ /* 0x0005e20000100800 */
[----:B------:R-:W-:Y:S01]  /*cdb0*/  FADD R47, R47, R82 ;  /* 0x000000522f2f7221 */ /* 0x000fe20000000000 */
[-C--:B------:R-:W-:Y:S02]  /*cdc0*/  FMUL R218, R218, R113.reuse ;  /* 0x00000071dada7220 */ /* 0x080fe40000400000 */
[----:B------:R2:W-:Y:S01]  /*cdd0*/  STL [R1+0x3c], R225 ;  /* 0x00003ce101007387 */ /* 0x0005e20000100800 */
[----:B------:R-:W-:Y:S01]  /*cde0*/  FADD R112, R32, R75 ;  /* 0x0000004b20707221 */ /* 0x000fe20000000000 */
[----:B------:R-:W-:Y:S02]  /*cdf0*/  FADD R82, R51, R87 ;  /* 0x0000005733527221 */ /* 0x000fe40000000000 */
[----:B------:R2:W-:Y:S01]  /*ce00*/  STL [R1+0x48], R224 ;  /* 0x000048e001007387 */ /* 0x0005e20000100800 */
[----:B------:R-:W-:Y:S01]  /*ce10*/  FMUL R217, R217, R113 ;  /* 0x00000071d9d97220 */ /* 0x000fe20000400000 */
[----:B------:R-:W-:-:S02]  /*ce20*/  @!P3 FMUL R30, R30, 0.5 ;  /* 0x3f0000001e1eb820 */ /* 0x000fc40000400000 */
[----:B------:R2:W-:Y:S01]  /*ce30*/  STL [R1+0x4c], R223 ;  /* 0x00004cdf01007387 */ /* 0x0005e20000100800 */
[-C--:B------:R-:W-:Y:S01]  /*ce40*/  FMUL R216, R216, R113.reuse ;  /* 0x00000071d8d87220 */ /* 0x080fe20000400000 */
[-C--:B------:R-:W-:Y:S02]  /*ce50*/  FMUL R215, R215, R113.reuse ;  /* 0x00000071d7d77220 */ /* 0x080fe40000400000 */
[----:B------:R2:W-:Y:S01]  /*ce60*/  STL [R1+0x58], R222 ;  /* 0x000058de01007387 */ /* 0x0005e20000100800 */
[----:B------:R-:W-:-:S03]  /*ce70*/  FMUL R214, R214, R113 ;  /* 0x00000071d6d67220 */ /* 0x000fc60000400000 */
[----:B------:R2:W-:Y:S01]  /*ce80*/  STL [R1+0x5c], R221 ;  /* 0x00005cdd01007387 */ /* 0x0005e20000100800 */
[----:B------:R-:W-:Y:S01]  /*ce90*/  FADD R112, R112, R82 ;  /* 0x0000005270707221 */ /* 0x000fe20000000000 */
[-C--:B------:R-:W-:Y:S02]  /*cea0*/  FMUL R213, R213, R113.reuse ;  /* 0x00000071d5d57220 */ /* 0x080fe40000400000 */
[----:B------:R2:W-:Y:S01]  /*ceb0*/  STL [R1+0x68], R220 ;  /* 0x000068dc01007387 */ /* 0x0005e20000100800 */
[----:B------:R-:W-:Y:S01]  /*cec0*/  @!P6 FMUL R55, R55, 0.5 ;  /* 0x3f0000003737e820 */ /* 0x000fe20000400000 */
[----:B------:R1:W-:Y:S02]  /*ced0*/  MUFU.EX2 R110, R30 ;  /* 0x0000001e006e7308 */ /* 0x0003e40000000800 */
[----:B------:R2:W-:Y:S01]  /*cee0*/  STL [R1+0x6c], R219 ;  /* 0x00006cdb01007387 */ /* 0x0005e20000100800 */
[----:B------:R-:W-:Y:S01]  /*cef0*/  @!P5 FMUL R102, R102, 0.5 ;  /* 0x3f0000006666d820 */ /* 0x000fe20000400000 */
[----:B------:R-:W-:Y:S01]  /*cf00*/  FADD R82, R63, R83 ;  /* 0x000000533f527221 */ /* 0x000fe20000000000 */
[-C--:B------:R-:W-:Y:S01]  /*cf10*/  FMUL R212, R212, R113.reuse ;  /* 0x00000071d4d47220 */ /* 0x080fe20000400000 */
[----:B------:R2:W-:Y:S01]  /*cf20*/  STL [R1+0x78], R218 ;  /* 0x000078da01007387 */ /* 0x0005e20000100800 */
[-C--:B------:R-:W-:Y:S01]  /*cf30*/  FMUL R211, R211, R113.reuse ;  /* 0x00000071d3d37220 */ /* 0x080fe20000400000 */
[----:B------:R-:W-:Y:S01]  /*cf40*/  @!P2 FMUL R28, R28, 0.5 ;  /* 0x3f0000001c1ca820 */ /* 0x000fe20000400000 */
[----:B-1----:R-:W-:Y:S01]  /*cf50*/  FADD R30, R39, R101 ;  /* 0x00000065271e7221 */ /* 0x002fe20000000000 */
        /* <DEDUP_REMOVED lines=9> */
[----:B------:R-:W1:Y:S01]  /*cff0*/  MUFU.EX2 R55, R55 ;  /* 0x0000003700377308 */ /* 0x000e620000000800 */
[-C--:B------:R-:W-:Y:S02]  /*d000*/  FMUL R206, R206, R113.reuse ;  /* 0x00000071cece7220 */ /* 0x080fe40000400000 */
[----:B------:R2:W-:Y:S01]  /*d010*/  STL [R1+0x9c], R213 ;  /* 0x00009cd501007387 */ /* 0x0005e20000100800 */
[----:B------:R-:W-:-:S03]  /*d020*/  FMUL R205, R205, R113 ;  /* 0x00000071cdcd7220 */ /* 0x000fc60000400000 */
[----:B------:R2:W-:Y:S01]  /*d030*/  STL [R1+0xa8], R212 ;  /* 0x0000a8d401007387 */ /* 0x0005e20000100800 */
[----:B------:R-:W3:Y:S01]  /*d040*/  MUFU.EX2 R102, R102 ;  /* 0x0000006600667308 */ /* 0x000ee20000000800 */
[-C--:B------:R-:W-:Y:S02]  /*d050*/  FMUL R204, R204, R113.reuse ;  /* 0x00000071cccc7220 */ /* 0x080fe40000400000 */
[----:B------:R2:W-:Y:S01]  /*d060*/  STL [R1+0xac], R211 ;  /* 0x0000acd301007387 */ /* 0x0005e20000100800 */
[----:B------:R-:W-:-:S03]  /*d070*/  FMUL R203, R203, R113 ;  /* 0x00000071cbcb7220 */ /* 0x000fc60000400000 */
[----:B------:R2:W-:Y:S01]  /*d080*/  STL [R1+0xb8], R210 ;  /* 0x0000b8d201007387 */ /* 0x0005e20000100800 */
[----:B------:R-:W4:Y:S01]  /*d090*/  MUFU.EX2 R82, R28 ;  /* 0x0000001c00527308 */ /* 0x000f220000000800 */
[-C--:B------:R-:W-:Y:S02]  /*d0a0*/  FMUL R202, R202, R113.reuse ;  /* 0x00000071caca7220 */ /* 0x080fe40000400000 */
[----:B------:R2:W-:Y:S01]  /*d0b0*/  STL [R1+0xbc], R209 ;  /* 0x0000bcd101007387 */ /* 0x0005e20000100800 */
[----:B------:R-:W-:-:S03]  /*d0c0*/  FMUL R201, R201, R113 ;  /* 0x00000071c9c97220 */ /* 0x000fc60000400000 */
        /* <DEDUP_REMOVED lines=17> */
[----:B------:R-:W-:Y:S01]  /*d1e0*/  FADD R112, R112, R30 ;  /* 0x0000001e70707221 */ /* 0x000fe20000000000 */
[----:B------:R-:W-:Y:S02]  /*d1f0*/  FMUL R190, R190, R113 ;  /* 0x00000071bebe7220 */ /* 0x000fe40000400000 */
[----:B------:R2:W-:Y:S01]  /*d200*/  STL [R1+0x10c], R199 ;  /* 0x00010cc701007387 */ /* 0x0005e20000100800 */
[----:B------:R-:W-:Y:S01]  /*d210*/  F2FP.F16.F32.PACK_AB R30, R4, R159 ;  /* 0x0000009f041e723e */ /* 0x000fe200000000ff */
[----:B------:R-:W-:Y:S02]  /*d220*/  FMUL R189, R189, R113 ;  /* 0x00000071bdbd7220 */ /* 0x000fe40000400000 */
[----:B------:R2:W-:Y:S01]  /*d230*/  STL [R1+0x118], R198 ;  /* 0x000118c601007387 */ /* 0x0005e20000100800 */
[----:B------:R-:W-:Y:S01]  /*d240*/  FADD R4, R40, R108 ;  /* 0x0000006c28047221 */ /* 0x000fe20000000000 */
[----:B------:R-:W-:-:S02]  /*d250*/  FADD R115, R54, R97 ;  /* 0x0000006136737221 */ /* 0x000fc40000000000 */
[----:B------:R2:W-:Y:S01]  /*d260*/  STL [R1+0x11c], R197 ;  /* 0x00011cc501007387 */ /* 0x0005e20000100800 */
[----:B------:R-:W-:Y:S01]  /*d270*/  FMUL R188, R188, R113 ;  /* 0x00000071bcbc7220 */ /* 0x000fe20000400000 */
[----:B-1----:R-:W-:Y:S02]  /*d280*/  @!P6 FMUL R55, R55, R55 ;  /* 0x000000373737e220 */ /* 0x002fe40000400000 */
[----:B------:R2:W-:Y:S01]  /*d290*/  STL [R1+0x128], R196 ;  /* 0x000128c401007387 */ /* 0x0005e20000100800 */
[----:B------:R-:W-:Y:S01]  /*d2a0*/  @!P3 FMUL R110, R110, R110 ;  /* 0x0000006e6e6eb220 */ /* 0x000fe20000400000 */
[----:B---3--:R-:W-:Y:S01]  /*d2b0*/  @!P5 FMUL R102, R102, R102 ;  /* 0x000000666666d220 */ /* 0x008fe20000400000 */
[----:B----4-:R-:W-:Y:S01]  /*d2c0*/  @!P2 FMUL R82, R82, R82 ;  /* 0x000000525252a220 */ /* 0x010fe20000400000 */
[----:B------:R2:W-:Y:S01]  /*d2d0*/  STL [R1+0x12c], R195 ;  /* 0x00012cc301007387 */ /* 0x0005e20000100800 */
[-C--:B------:R-:W-:Y:S01]  /*d2e0*/  FMUL R187, R187, R113.reuse ;  /* 0x00000071bbbb7220 */ /* 0x080fe20000400000 */
[----:B------:R-:W-:-:S02]  /*d2f0*/  FMUL R186, R186, R113 ;  /* 0x00000071baba7220 */ /* 0x000fc40000400000 */
[----:B------:R2:W-:Y:S01]  /*d300*/  STL [R1+0x138], R194 ;  /* 0x000138c201007387 */ /* 0x0005e20000100800 */
[-C--:B------:R-:W-:Y:S01]  /*d310*/  FMUL R185, R185, R113.reuse ;  /* 0x00000071b9b97220 */ /* 0x080fe20000400000 */
[----:B------:R-:W-:Y:S02]  /*d320*/  FADD R4, R4, R115 ;  /* 0x0000007304047221 */ /* 0x000fe40000000000 */
[----:B------:R2:W-:Y:S01]  /*d330*/  STL [R1+0x13c], R193 ;  /* 0x00013cc101007387 */ /* 0x0005e20000100800 */
[-C--:B------:R-:W-:Y:S01]  /*d340*/  FMUL R184, R184, R113.reuse ;  /* 0x00000071b8b87220 */ /* 0x080fe20000400000 */
[----:B------:R-:W-:Y:S02]  /*d350*/  FADD R115, R55, R102 ;  /* 0x0000006637737221 */ /* 0x000fe40000000000 */
[----:B------:R2:W-:Y:S01]  /*d360*/  STL [R1+0x148], R190 ;  /* 0x000148be01007387 */ /* 0x0005e20000100800 */
[----:B------:R-:W-:Y:S01]  /*d370*/  FADD R116, R110, R82 ;  /* 0x000000526e747221 */ /* 0x000fe20000000000 */
[----:B------:R-:W-:-:S02]  /*d380*/  FMUL R183, R183, R113 ;  /* 0x00000071b7b77220 */ /* 0x000fc40000400000 */
[----:B------:R2:W-:Y:S04]  /*d390*/  STL [R1+0x14c], R189 ;  /* 0x00014cbd01007387 */ /* 0x0005e80000100800 */
[----:B------:R2:W-:Y:S01]  /*d3a0*/  STL [R1+0x158], R188 ;  /* 0x000158bc01007387 */ /* 0x0005e20000100800 */
[----:B------:R-:W-:-:S03]  /*d3b0*/  FADD R115, R115, R116 ;  /* 0x0000007473737221 */ /* 0x000fc60000000000 */
[----:B------:R2:W-:Y:S04]  /*d3c0*/  STL [R1+0x15c], R187 ;  /* 0x00015cbb01007387 */ /* 0x0005e80000100800 */
[----:B------:R2:W-:Y:S04]  /*d3d0*/  STL [R1+0x168], R186 ;  /* 0x000168ba01007387 */ /* 0x0005e80000100800 */
[----:B------:R2:W-:Y:S04]  /*d3e0*/  STL [R1+0x16c], R185 ;  /* 0x00016cb901007387 */ /* 0x0005e80000100800 */
[----:B------:R2:W-:Y:S01]  /*d3f0*/  STL [R1+0x178], R184 ;  /* 0x000178b801007387 */ /* 0x0005e20000100800 */
[----:B------:R-:W-:-:S03]  /*d400*/  FADD R4, R4, R115 ;  /* 0x0000007304047221 */ /* 0x000fc60000000000 */
[----:B------:R2:W-:Y:S01]  /*d410*/  STL [R1+0x17c], R183 ;  /* 0x00017cb701007387 */ /* 0x0005e20000100800 */
[----:B------:R-:W-:Y:S01]  /*d420*/  FADD R47, R111, R47 ;  /* 0x0000002f6f2f7221 */ /* 0x000fe20000000000 */
[----:B------:R-:W-:Y:S01]  /*d430*/  FADD R44, R114, R44 ;  /* 0x0000002c722c7221 */ /* 0x000fe20000000000 */
[----:B------:R-:W-:Y:S01]  /*d440*/  FADD R4, R46, R4 ;  /* 0x000000042e047221 */ /* 0x000fe20000000000 */
[----:B------:R-:W-:Y:S01]  /*d450*/  FADD R111, R62, R112 ;  /* 0x000000703e6f7221 */ /* 0x000fe20000000000 */
[----:B------:R-:W-:Y:S02]  /*d460*/  ULEA UR10, UR4, UR36, 0x3 ;  /* 0x00000024040a7291 */ /* 0x000fe4000f8e183f */
[----:B------:R-:W-:Y:S01]  /*d470*/  FADD R47, R47, R4 ;  /* 0x000000042f2f7221 */ /* 0x000fe20000000000 */
[----:B------:R-:W-:Y:S01]  /*d480*/  FADD R44, R44, R111 ;  /* 0x0000006f2c2c7221 */ /* 0x000fe20000000000 */
[----:B------:R-:W-:Y:S02]  /*d490*/  SHF.L.U32 R4, R182, 0x1f, RZ ;  /* 0x0000001fb6047819 */ /* 0x000fe400000006ff */
[----:B------:R-:W-:Y:S01]  /*d4a0*/  F2FP.F16.F32.PACK_AB R37, R73, R37 ;  /* 0x000000254925723e */ /* 0x000fe200000000ff */
[----:B------:R-:W-:Y:S01]  /*d4b0*/  FADD R44, R44, R47 ;  /* 0x0000002f2c2c7221 */ /* 0x000fe20000000000 */
[----:B------:R-:W-:Y:S01]  /*d4c0*/  F2FP.F16.F32.PACK_AB R68, R69, R68 ;  /* 0x000000444544723e */ /* 0x000fe200000000ff */
[----:B------:R2:W1:Y:S01]  /*d4d0*/  SYNCS.PHASECHK.TRANS64.TRYWAIT P2, [UR10+0x84000], R4 ;  /* 0x08400004ff0075a7 */ /* 0x000462000804014a */
[----:B------:R-:W-:-:S02]  /*d4e0*/  F2FP.F16.F32.PACK_AB R57, R66, R57 ;  /* 0x000000394239723e */ /* 0x000fc400000000ff */
[----:B------:R-:W-:Y:S02]  /*d4f0*/  F2FP.F16.F32.PACK_AB R73, R109, R74 ;  /* 0x0000004a6d49723e */ /* 0x000fe400000000ff */
[----:B------:R-:W-:Y:S01]  /*d500*/  F2FP.F16.F32.PACK_AB R69, R107, R70 ;  /* 0x000000466b45723e */ /* 0x000fe200000000ff */
[----:B------:R-:W-:Y:S01]  /*d510*/  FFMA R191, R113, R191, R44 ;  /* 0x000000bf71bf7223 */ /* 0x000fe2000000002c */
        /* <DEDUP_REMOVED lines=57> */
[----:B-12---:R-:W-:Y:S06]  /*d8b0*/  @!P0 BRA `(.L_x_27) ;  /* 0x0000000000048947 */ /* 0x006fec0003800000 */
[----:B------:R-:W-:Y:S01]  /*d8c0*/  BPT.TRAP 0x1 ;  /* 0x000000040000795c */ /* 0x000fe20000300000 */
.L_x_27:
[----:B------:R-:W-:Y:S05]  /*d8d0*/  @P2 BRA `(.L_x_28) ;  /* 0x0000000000082947 */ /* 0x000fea0003800000 */
[----:B------:R-:W1:Y:S02]  /*d8e0*/  SYNCS.PHASECHK.TRANS64.TRYWAIT P2, [UR10+0x84000], R4 ;  /* 0x08400004ff0075a7 */ /* 0x000e64000804014a */
[----:B-1----:R-:W-:Y:S05]  /*d8f0*/  @!P2 BRA `(.L_x_29) ;  /* 0x000000cc0080a947 */ /* 0x002fea0003800000 */
.L_x_28:
[----:B------:R-:W-:Y:S04]  /*d900*/  STL [R1+0x188], R191 ;  /* 0x000188bf01007387 */ /* 0x000fe80000100800 */
[----:B------:R-:W-:Y:S04]  /*d910*/  STL [R1+0x184], R182 ;  /* 0x000184b601007387 */ /* 0x000fe80000100800 */
[----:B------:R2:W-:Y:S04]  /*d920*/  STL [R1+0x180], R181 ;  /* 0x000180b501007387 */ /* 0x0005e80000100800 */
[----:B------:R-:W3:Y:S04]  /*d930*/  LDL.LU.64 R96, [R1] ;  /* 0x0000000001607983 */ /* 0x000ee80000300a00 */
[----:B------:R-:W3:Y:S04]  /*d940*/  LDL.LU.64 R98, [R1+0x8] ;  /* 0x0000080001627983 */ /* 0x000ee80000300a00 */
        /* <DEDUP_REMOVED lines=40> */
[----:B--2---:R-:W3:Y:S04]  /*dbd0*/  LDL.LU.64 R180, [R1+0x150] ;  /* 0x0001500001b47983 */ /* 0x004ee80000300a00 */
[----:B------:R-:W3:Y:S04]  /*dbe0*/  LDL.LU.64 R182, [R1+0x158] ;  /* 0x0001580001b67983 */ /* 0x000ee80000300a00 */
[----:B------:R-:W3:Y:S04]  /*dbf0*/  LDL.LU.64 R184, [R1+0x160] ;  /* 0x0001600001b87983 */ /* 0x000ee80000300a00 */
[----:B------:R-:W3:Y:S04]  /*dc00*/  LDL.LU.64 R186, [R1+0x168] ;  /* 0x0001680001ba7983 */ /* 0x000ee80000300a00 */
[----:B------:R-:W3:Y:S04]  /*dc10*/  LDL.LU.64 R188, [R1+0x170] ;  /* 0x0001700001bc7983 */ /* 0x000ee80000300a00 */
[----:B------:R-:W3:Y:S01]  /*dc20*/  LDL.LU.64 R190, [R1+0x178] ;  /* 0x0001780001be7983 */ /* 0x000ee20000300a00 */
[----:B------:R-:W-:Y:S01]  /*dc30*/  UIMAD UR10, UR4, 0x1800, UR7 ;  /* 0x00001800040a78a4 */ /* 0x000fe2000f8e0207 */
[----:B------:R-:W-:Y:S01]  /*dc40*/  F2FP.F16.F32.PACK_AB R91, R82, R83 ;  /* 0x00000053525b723e */ /* 0x000fe200000000ff */
[----:B------:R-:W-:Y:S01]  /*dc50*/  UMOV UR11, 0x40000040 ;  /* 0x40000040000b7882 */ /* 0x000fe20000000000 */
[----:B------:R-:W-:Y:S01]  /*dc60*/  UMOV UR15, 0x40000040 ;  /* 0x40000040000f7882 */ /* 0x000fe20000000000 */
[----:B------:R-:W-:Y:S01]  /*dc70*/  UIADD3 UR14, UR10, 0x80, URZ ;  /* 0x000000800a0e7890 */ /* 0x000fe2000fffe03f */
[----:B---3--:R-:W-:-:S06]  /*dc80*/  WARPGROUP.ARRIVE ;  /* 0x00000000000079c5 */ /* 0x008fcc0000000000 */
[----:B------:R-:W-:Y:S01]  /*dc90*/  HGMMA.64x192x16.F32 R96, R28, gdesc[UR8].tnspB, R96, gsb0 ;  /* 0x42e000081c607df0 */ /* 0x000fe20008000860 */
[----:B------:R-:W-:Y:S02]  /*dca0*/  UMOV UR11, 0x40000040 ;  /* 0x40000040000b7882 */ /* 0x000fe40000000000 */
        /* <DEDUP_REMOVED lines=65> */
[----:B------:R-:W-:Y:S01]  /*e0c0*/  UIADD3 UR10, UR10, 0x780, URZ ;  /* 0x000007800a0a7890 */ /* 0x000fe2000fffe03f */
[----:B------:R-:W-:Y:S02]  /*e0d0*/  WARPGROUP.DEPBAR.LE gsb0, 0x0 ;  /* 0x00008000000079c5 */ /* 0x000fe40000010000 */
[----:B------:R-:W-:-:S14]  /*e0e0*/  WARPGROUP.ARRIVE ;  /* 0x00000000000079c5 */ /* 0x000fdc0000000000 */
[----:B------:R-:W-:Y:S03]  /*e0f0*/  HGMMA.64x192x16.F32 R96, R92, gdesc[UR12].tnspB, R96, gsb0 ;  /* 0x42e0000c5c607df0 */ /* 0x000fe60008000860 */
[----:B------:R-:W-:Y:S02]  /*e100*/  WARPGROUP.DEPBAR.LE gsb0, 0x0 ;  /* 0x00008000000079c5 */ /* 0x000fe40000010000 */
[----:B------:R-:W-:-:S15]  /*e110*/  WARPGROUP.ARRIVE ;  /* 0x00000000000079c5 */ /* 0x000fde0000000000 */
[----:B------:R-:W-:Y:S03]  /*e120*/  HGMMA.64x192x16.F32 R96, R88, gdesc[UR8].tnspB, R96, gsb0 ;  /* 0x42e0000858607df0 */ /* 0x000fe60008000860 */
[----:B------:R-:W-:Y:S02]  /*e130*/  WARPGROUP.DEPBAR.LE gsb0, 0x0 ;  /* 0x00008000000079c5 */ /* 0x000fe40000010000 */
[----:B------:R-:W-:Y:S04]  /*e140*/  STL.64 [R1], R96 ;  /* 0x0000006001007387 */ /* 0x000fe80000100a00 */
[----:B------:R-:W-:Y:S04]  /*e150*/  STL.64 [R1+0x8], R98 ;  /* 0x0000086201007387 */ /* 0x000fe80000100a00 */
        /* <DEDUP_REMOVED lines=45> */
[----:B------:R2:W-:Y:S04]  /*e430*/  STL.64 [R1+0x178], R190 ;  /* 0x000178be01007387 */ /* 0x0005e80000100a00 */
[----:B--2---:R2:W5:Y:S04]  /*e440*/  LDL.LU R191, [R1+0x188] ;  /* 0x0001880001bf7983 */ /* 0x0045680000300800 */
[----:B------:R2:W5:Y:S04]  /*e450*/  LDL.LU R182, [R1+0x184] ;  /* 0x0001840001b67983 */ /* 0x0005680000300800 */
[----:B------:R2:W5:Y:S01]  /*e460*/  LDL.LU R181, [R1+0x180] ;  /* 0x0001800001b57983 */ /* 0x0005620000300800 */
[----:B------:R-:W-:Y:S05]  /*e470*/  @!P0 BRA `(.L_x_30) ;  /* 0x0000000000048947 */ /* 0x000fea0003800000 */
[----:B------:R-:W-:Y:S01]  /*e480*/  BPT.TRAP 0x1 ;  /* 0x000000040000795c */ /* 0x000fe20000300000 */
.L_x_30:
[----:B------:R-:W-:-:S04]  /*e490*/  ULEA UR10, UR38, UR36, 0x3 ;  /* 0x00000024260a7291 */ /* 0x000fc8000f8e183f */
[----:B------:R-:W-:-:S04]  /*e4a0*/  UIADD3 UR10, UR10, 0x84028, URZ ;  /* 0x000840280a0a7890 */ /* 0x000fc8000fffe03f */
[----:B------:R-:W-:-:S09]  /*e4b0*/  UPRMT UR10, URZ, 0x654, UR10 ;  /* 0x000006543f0a7896 */ /* 0x000fd2000800000a */
[----:B------:R-:W-:Y:S01]  /*e4c0*/  SYNCS.ARRIVE.TRANS64.RED.A1T0 RZ, [UR10], RZ ;  /* 0x000000ffffff79a7 */ /* 0x000fe2000810040a */
[----:B------:R-:W-:Y:S05]  /*e4d0*/  @P1 BRA `(.L_x_31) ;  /* 0x0000000000041947 */ /* 0x000fea0003800000 */
[----:B------:R-:W-:Y:S01]  /*e4e0*/  BPT.TRAP 0x1 ;  /* 0x000000040000795c */ /* 0x000fe20000300000 */
.L_x_31:
[----:B------:R-:W-:-:S04]  /*e4f0*/  UIADD3 UR38, UR38, 0x1, URZ ;  /* 0x0000000126267890 */ /* 0x000fc8000fffe03f */
[----:B------:R-:W-:-:S04]  /*e500*/  UISETP.NE.AND UP0, UPT, UR38, 0x5, UPT ;  /* 0x000000052600788c */ /* 0x000fc8000bf05270 */
[----:B------:R-:W-:Y:S01]  /*e510*/  USEL UR38, UR38, URZ, UP0 ;  /* 0x0000003f26267287 */ /* 0x000fe20008000000 */
[----:B------:R-:W-:Y:S11]  /*e520*/  @!P0 BRA `(.L_x_32) ;  /* 0x0000000000048947 */ /* 0x000ff60003800000 */
[----:B------:R-:W-:Y:S01]  /*e530*/  BPT.TRAP 0x1 ;  /* 0x000000040000795c */ /* 0x000fe20000300000 */
.L_x_32:
[----:B------:R-:W-:-:S04]  /*e540*/  ULEA UR10, UR38, UR36, 0x3 ;  /* 0x00000024260a7291 */ /* 0x000fc8000f8e183f */
[----:B------:R-:W-:-:S04]  /*e550*/  UIADD3 UR10, UR10, 0x84028, URZ ;  /* 0x000840280a0a7890 */ /* 0x000fc8000fffe03f */
[----:B------:R-:W-:-:S09]  /*e560*/  UPRMT UR10, URZ, 0x654, UR10 ;  /* 0x000006543f0a7896 */ /* 0x000fd2000800000a */
[----:B------:R-:W-:Y:S01]  /*e570*/  SYNCS.ARRIVE.TRANS64.RED.A1T0 RZ, [UR10], RZ ;  /* 0x000000ffffff79a7 */ /* 0x000fe2000810040a */
[----:B------:R-:W-:Y:S05]  /*e580*/  @P1 BRA `(.L_x_33) ;  /* 0x0000000000041947 */ /* 0x000fea0003800000 */
[----:B------:R-:W-:Y:S01]  /*e590*/  BPT.TRAP 0x1 ;  /* 0x000000040000795c */ /* 0x000fe20000300000 */
.L_x_33:
[----:B------:R-:W-:Y:S01]  /*e5a0*/  UIADD3 UR4, UR4, 0x1, URZ ;  /* 0x0000000104047890 */ /* 0x000fe2000fffe03f */
[C---:B-----5:R-:W-:Y:S01]  /*e5b0*/  ISETP.GT.AND P2, PT, R181.reuse, 0x2, PT ;  /* 0x00000002b500780c */ /* 0x060fe20003f44270 */
[----:B------:R-:W-:Y:S01]  /*e5c0*/  UIADD3 UR38, UR38, 0x1, URZ ;  /* 0x0000000126267890 */ /* 0x000fe2000fffe03f */
[----:B------:R-:W-:Y:S01]  /*e5d0*/  IADD3 R181, R181, -0x1, RZ ;  /* 0xffffffffb5b57810 */ /* 0x000fe20007ffe0ff */
[----:B------:R-:W-:Y:S01]  /*e5e0*/  UISETP.NE.AND UP2, UPT, UR4, 0x5, UPT ;  /* 0x000000050400788c */ /* 0x000fe2000bf45270 */
[----:B------:R-:W-:Y:S01]  /*e5f0*/  IADD3 R0, R0, 0x100, RZ ;  /* 0x0000010000007810 */ /* 0x000fe20007ffe0ff */
[----:B------:R-:W-:Y:S01]  /*e600*/  UISETP.NE.AND UP0, UPT, UR38, 0x5, UPT ;  /* 0x000000052600788c */ /* 0x000fe2000bf05270 */
[----:B-1----:R-:W-:Y:S01]  /*e610*/  IMAD.MOV.U32 R5, RZ, RZ, R2 ;  /* 0x000000ffff057224 */ /* 0x002fe200078e0002 */
[----:B------:R-:W-:Y:S01]  /*e620*/  USEL UR10, URZ, 0x1, UP2 ;  /* 0x000000013f0a7887 */ /* 0x000fe20009000000 */
[----:B------:R-:W-:Y:S01]  /*e630*/  MOV R179, R3 ;  /* 0x0000000300b37202 */ /* 0x000fe20000000f00 */
[----:B------:R-:W-:-:S02]  /*e640*/  USEL UR38, UR38, URZ, UP0 ;  /* 0x0000003f26267287 */ /* 0x000fc40008000000 */
[----:B------:R-:W-:Y:S02]  /*e650*/  USEL UR4, UR4, URZ, UP2 ;  /* 0x0000003f04047287 */ /* 0x000fe40009000000 */
[----:B------:R-:W-:Y:S01]  /*e660*/  LOP3.LUT R4, R182, UR10, RZ, 0x3c, !PT ;  /* 0x0000000ab6047c12 */ /* 0x000fe2000f8e3cff */
[----:B------:R-:W-:Y:S09]  /*e670*/  @P2 BRA `(.L_x_34) ;  /* 0xffffff9c004c2947 */ /* 0x000ff2000383ffff */
[----:B------:R-:W-:-:S07]  /*e680*/  MOV R189, R181 ;  /* 0x000000b500bd7202 */ /* 0x000fce0000000f00 */
.L_x_23:
[----:B------:R-:W-:-:S13]  /*e690*/  ISETP.GE.AND P2, PT, R189, 0x1, PT ;  /* 0x00000001bd00780c */ /* 0x000fda0003f46270 */
[----:B------:R-:W-:Y:S05]  /*e6a0*/  @!P2 BRA `(.L_x_35) ;  /* 0x0000007c00b0a947 */ /* 0x000fea0003800000 */
[----:B-1----:R-:W-:Y:S01]  /*e6b0*/  MOV R174, R2 ;  /* 0x0000000200ae7202 */ /* 0x002fe20000000f00 */
[----:B------:R-:W-:Y:S01]  /*e6c0*/  ULDC UR39, c[0x0][0x604] ;  /* 0x0001810000277ab9 */ /* 0x000fe20000000800 */
[----:B------:R-:W-:Y:S01]  /*e6d0*/  MOV R171, R3 ;  /* 0x0000000300ab7202 */ /* 0x000fe20000000f00 */
[----:B------:R-:W-:-:S06]  /*e6e0*/  ULDC UR60, c[0x0][0x28c] ;  /* 0x0000a300003c7ab9 */ /* 0x000fcc0000000800 */
.L_x_46:
[----:B------:R-:W-:Y:S05]  /*e6f0*/  @!P0 BRA `(.L_x_36) ;  /* 0x0000000000048947 */ /* 0x000fea0003800000 */
[----:B------:R-:W-:Y:S01]  /*e700*/  BPT.TRAP 0x1 ;  /* 0x000000040000795c */ /* 0x000fe20000300000 */
.L_x_36:
[----:B------:R-:W-:Y:S01]  /*e710*/  ULEA UR10, UR4, UR36, 0x3 ;  /* 0x00000024040a7291 */ /* 0x000fe2000f8e183f */
[----:B------:R-:W-:-:S08]  /*e720*/  SHF.L.U32 R2, R4, 0x1f, RZ ;  /* 0x0000001f04027819 */ /* 0x000fd000000006ff */
[----:B------:R-:W1:Y:S02]  /*e730*/  SYNCS.PHASECHK.TRANS64.TRYWAIT P2, [UR10+0x84000], R2 ;  /* 0x08400002ff0075a7 */ /* 0x000e64000804014a */
[----:B-1----:R-:W-:Y:S05]  /*e740*/  @!P2 BRA `(.L_x_37) ;  /* 0x000000c00004a947 */ /* 0x002fea0003800000 */
.L_x_114:
        /* <DEDUP_REMOVED lines=77> */
.L_x_38:
[C---:B-1----:R-:W-:Y:S01]  /*ec20*/  VIADD R3, R0.reuse, 0x1 ;  /* 0x0000000100037836 */ /* 0x042fe20000000000 */
[----:B------:R-:W3:Y:S04]  /*ec30*/  LDL.LU R235, [R1+0x24] ;  /* 0x0000240001eb7983 */ /* 0x000ee80000300800 */
[----:B------:R-:W-:Y:S02]  /*ec40*/  ISETP.GE.AND P6, PT, R3, UR60, PT ;  /* 0x0000003c03007c0c */ /* 0x000fe4000bfc6270 */
[----:B------:R-:W-:Y:S02]  /*ec50*/  ISETP.GE.AND P3, PT, R0, UR60, PT ;  /* 0x0000003c00007c0c */ /* 0x000fe4000bf66270 */
[----:B------:R-:W-:Y:S01]  /*ec60*/  LOP3.LUT R2, R2, 0xffffffdf, RZ, 0xc0, !PT ;  /* 0xffffffdf02027812 */ /* 0x000fe200078ec0ff */
[C---:B------:R-:W-:Y:S01]  /*ec70*/  VIADD R6, R0.reuse, 0xe0 ;  /* 0x000000e000067836 */ /* 0x040fe20000000000 */
[C---:B------:R-:W-:Y:S01]  /*ec80*/  IADD3 R3, R0.reuse, 0x8, RZ ;  /* 0x0000000800037810 */ /* 0x040fe20007ffe0ff */
[----:B------:R-:W4:Y:S03]  /*ec90*/  LDL.LU R234, [R1+0x30] ;  /* 0x0000300001ea7983 */ /* 0x000f260000300800 */
[----:B------:R-:W-:Y:S01]  /*eca0*/  ISETP.GE.AND P5, PT, R3, UR60, PT ;  /* 0x0000003c03007c0c */ /* 0x000fe2000bfa6270 */
[----:B------:R-:W2:Y:S01]  /*ecb0*/  LDL.LU R233, [R1+0x34] ;  /* 0x0000340001e97983 */ /* 0x000ea20000300800 */
[----:B------:R-:W-:-:S02]  /*ecc0*/  IADD3 R3, R0, 0x9, RZ ;  /* 0x0000000900037810 */ /* 0x000fc40007ffe0ff */
[----:B------:R-:W-:Y:S01]  /*ecd0*/  FSEL R187, R24, -INF , !P3 ;  /* 0xff80000018bb7808 */ /* 0x000fe20005800000 */
[----:B------:R-:W2:Y:S01]  /*ece0*/  LDL.LU R232, [R1+0x40] ;  /* 0x0000400001e87983 */ /* 0x000ea20000300800 */
[----:B------:R-:W-:Y:S02]  /*ecf0*/  ISETP.GE.AND P2, PT, R3, UR60, PT ;  /* 0x0000003c03007c0c */ /* 0x000fe4000bf46270 */
[C---:B------:R-:W-:Y:S01]  /*ed00*/  IADD3 R3, R0.reuse, 0x10, RZ ;  /* 0x0000001000037810 */ /* 0x040fe20007ffe0ff */
[----:B------:R-:W2:Y:S03]  /*ed10*/  LDL.LU R231, [R1+0x44] ;  /* 0x0000440001e77983 */ /* 0x000ea60000300800 */
[----:B------:R-:W-:Y:S01]  /*ed20*/  ISETP.GE.AND P4, PT, R3, UR60, PT ;  /* 0x0000003c03007c0c */ /* 0x000fe2000bf86270 */
[----:B------:R-:W2:Y:S01]  /*ed30*/  LDL.LU R230, [R1+0x50] ;  /* 0x0000500001e67983 */ /* 0x000ea20000300800 */
[----:B------:R-:W-:-:S02]  /*ed40*/  IADD3 R3, R0, 0x11, RZ ;  /* 0x0000001100037810 */ /* 0x000fc40007ffe0ff */
[----:B------:R-:W-:Y:S01]  /*ed50*/  FSEL R26, R26, -INF , !P3 ;  /* 0xff8000001a1a7808 */ /* 0x000fe20005800000 */
[----:B------:R-:W2:Y:S01]  /*ed60*/  LDL.LU R229, [R1+0x54] ;  /* 0x0000540001e57983 */ /* 0x000ea20000300800 */
[----:B------:R-:W-:Y:S01]  /*ed70*/  ISETP.GE.AND P3, PT, R3, UR60, PT ;  /* 0x0000003c03007c0c */ /* 0x000fe2000bf66270 */
[C---:B------:R-:W-:Y:S01]  /*ed80*/  VIADD R3, R0.reuse, 0x18 ;  /* 0x0000001800037836 */ /* 0x040fe20000000000 */
[----:B------:R-:W-:Y:S01]  /*ed90*/  FSEL R186, R25, -INF , !P6 ;  /* 0xff80000019ba7808 */ /* 0x000fe20007000000 */
[----:B------:R-:W2:Y:S01]  /*eda0*/  LDL.LU R228, [R1+0x60] ;  /* 0x0000600001e47983 */ /* 0x000ea20000300800 */
[----:B------:R-:W-:Y:S02]  /*edb0*/  FSEL R27, R27, -INF , !P6 ;  /* 0xff8000001b1b7808 */ /* 0x000fe40007000000 */
[----:B------:R-:W-:Y:S01]  /*edc0*/  ISETP.GE.AND P6, PT, R3, UR60, PT ;  /* 0x0000003c03007c0c */ /* 0x000fe2000bfc6270 */
[----:B------:R-:W2:Y:S01]  /*edd0*/  LDL.LU R227, [R1+0x64] ;  /* 0x0000640001e37983 */ /* 0x000ea20000300800 */
[----:B------:R-:W-:-:S02]  /*ede0*/  IADD3 R3, R0, 0x19, RZ ;  /* 0x0000001900037810 */ /* 0x000fc40007ffe0ff */
[----:B------:R-:W-:Y:S01]  /*edf0*/  FSEL R185, R28, -INF , !P5 ;  /* 0xff8000001cb97808 */ /* 0x000fe20006800000 */
[----:B------:R-:W2:Y:S01]  /*ee00*/  LDL.LU R226, [R1+0x70] ;  /* 0x0000700001e27983 */ /* 0x000ea20000300800 */
[----:B------:R-:W-:Y:S02]  /*ee10*/  FSEL R5, R30, -INF , !P5 ;  /* 0xff8000001e057808 */ /* 0x000fe40006800000 */
[----:B------:R-:W-:Y:S01]  /*ee20*/  ISETP.GE.AND P5, PT, R3, UR60, PT ;  /* 0x0000003c03007c0c */ /* 0x000fe2000bfa6270 */
[----:B------:R-:W2:Y:S01]  /*ee30*/  LDL.LU R225, [R1+0x74] ;  /* 0x0000740001e17983 */ /* 0x000ea20000300800 */
[----:B------:R-:W-:Y:S02]  /*ee40*/  IADD3 R3, R0, 0x20, RZ ;  /* 0x0000002000037810 */ /* 0x000fe40007ffe0ff */
[----:B------:R-:W-:Y:S01]  /*ee50*/  FSEL R184, R29, -INF , !P2 ;  /* 0xff8000001db87808 */ /* 0x000fe20005000000 */
[----:B------:R-:W2:Y:S01]  /*ee60*/  LDL.LU R224, [R1+0x80] ;  /* 0x0000800001e07983 */ /* 0x000ea20000300800 */
[----:B------:R-:W-:-:S02]  /*ee70*/  FSEL R31, R31, -INF , !P2 ;  /* 0xff8000001f1f7808 */ /* 0x000fc40005000000 */
[----:B------:R-:W-:Y:S01]  /*ee80*/  FMNMX R4, R26, R171, !PT ;  /* 0x000000ab1a047209 */ /* 0x000fe20007800000 */
[----:B------:R-:W2:Y:S01]  /*ee90*/  LDL.LU R223, [R1+0x84] ;  /* 0x0000840001df7983 */ /* 0x000ea20000300800 */
[----:B------:R-:W-:Y:S02]  /*eea0*/  ISETP.GE.AND P2, PT, R3, UR60, PT ;  /* 0x0000003c03007c0c */ /* 0x000fe4000bf46270 */
[----:B------:R-:W-:Y:S01]  /*eeb0*/  IADD3 R3, R0, 0x21, RZ ;  /* 0x0000002100037810 */ /* 0x000fe20007ffe0ff */
[----:B------:R-:W2:Y:S01]  /*eec0*/  LDL.LU R222, [R1+0x90] ;  /* 0x0000900001de7983 */ /* 0x000ea20000300800 */
[----:B------:R-:W-:Y:S02]  /*eed0*/  FMNMX R4, R27, R4, !PT ;  /* 0x000000041b047209 */ /* 0x000fe40007800000 */
[----:B------:R-:W-:Y:S01]  /*eee0*/  FSEL R183, R32, -INF , !P4 ;  /* 0xff80000020b77808 */ /* 0x000fe20006000000 */
[----:B------:R-:W2:Y:S01]  /*eef0*/  LDL.LU R221, [R1+0x94] ;  /* 0x0000940001dd7983 */ /* 0x000ea20000300800 */
[----:B------:R-:W-:-:S02]  /*ef00*/  FSEL R34, R34, -INF , !P4 ;  /* 0xff80000022227808 */ /* 0x000fc40006000000 */
[----:B------:R-:W-:Y:S01]  /*ef10*/  ISETP.GE.AND P4, PT, R3, UR60, PT ;  /* 0x0000003c03007c0c */ /* 0x000fe2000bf86270 */
[----:B------:R-:W2:Y:S01]  /*ef20*/  LDL.LU R220, [R1+0xa0] ;  /* 0x0000a00001dc7983 */ /* 0x000ea20000300800 */
[----:B------:R-:W-:Y:S02]  /*ef30*/  IADD3 R3, R0, 0x28, RZ ;  /* 0x0000002800037810 */ /* 0x000fe40007ffe0ff */
[----:B------:R-:W-:Y:S01]  /*ef40*/  FMNMX R4, R5, R4, !PT ;  /* 0x0000000405047209 */ /* 0x000fe20007800000 */
[----:B------:R-:W2:Y:S01]  /*ef50*/  LDL.LU R219, [R1+0xa4] ;  /* 0x0000a40001db7983 */ /* 0x000ea20000300800 */
[----:B------:R-:W-:Y:S02]  /*ef60*/  FSEL R182, R33, -INF , !P3 ;  /* 0xff80000021b67808 */ /* 0x000fe40005800000 */
[----:B------:R-:W-:Y:S01]  /*ef70*/  FSEL R35, R35, -INF , !P3 ;  /* 0xff80000023237808 */ /* 0x000fe20005800000 */
[----:B------:R-:W2:Y:S01]  /*ef80*/  LDL.LU R218, [R1+0xb0] ;  /* 0x0000b00001da7983 */ /* 0x000ea20000300800 */
[----:B------:R-:W-:-:S02]  /*ef90*/  ISETP.GE.AND P3, PT, R3, UR60, PT ;  /* 0x0000003c03007c0c */ /* 0x000fc4000bf66270 */
[----:B------:R-:W-:Y:S01]  /*efa0*/  FMNMX R3, R31, R4, !PT ;  /* 0x000000041f037209 */ /* 0x000fe20007800000 */
[----:B------:R-:W-:Y:S01]  /*efb0*/  VIADD R4, R0, 0x29 ;  /* 0x0000002900047836 */ /* 0x000fe20000000000 */
[----:B------:R-:W-:Y:S01]  /*efc0*/  FSEL R181, R36, -INF , !P6 ;  /* 0xff80000024b57808 */ /* 0x000fe20007000000 */
[----:B------:R-:W2:Y:S01]  /*efd0*/  LDL.LU R217, [R1+0xb4] ;  /* 0x0000b40001d97983 */ /* 0x000ea20000300800 */
[----:B------:R-:W-:Y:S02]  /*efe0*/  FSEL R38, R38, -INF , !P6 ;  /* 0xff80000026267808 */ /* 0x000fe40007000000 */
[----:B------:R-:W-:Y:S01]  /*eff0*/  ISETP.GE.AND P6, PT, R4, UR60, PT ;  /* 0x0000003c04007c0c */ /* 0x000fe2000bfc6270 */
[----:B------:R-:W2:Y:S01]  /*f000*/  LDL.LU R216, [R1+0xc0] ;  /* 0x0000c00001d87983 */ /* 0x000ea20000300800 */
[----:B------:R-:W-:Y:S02]  /*f010*/  FMNMX R4, R34, R3, !PT ;  /* 0x0000000322047209 */ /* 0x000fe40007800000 */
[----:B------:R-:W-:Y:S01]  /*f020*/  IADD3 R3, R0, 0x30, RZ ;  /* 0x0000003000037810 */ /* 0x000fe20007ffe0ff */
[----:B------:R-:W2:Y:S01]  /*f030*/  LDL.LU R215, [R1+0xc4] ;  /* 0x0000c40001d77983 */ /* 0x000ea20000300800 */
[----:B------:R-:W-:-:S02]  /*f040*/  FSEL R180, R37, -INF , !P5 ;  /* 0xff80000025b47808 */ /* 0x000fc40006800000 */
[----:B------:R-:W-:Y:S01]  /*f050*/  FSEL R39, R39, -INF , !P5 ;  /* 0xff80000027277808 */ /* 0x000fe20006800000 */
[----:B------:R-:W2:Y:S01]  /*f060*/  LDL.LU R214, [R1+0xd0] ;  /* 0x0000d00001d67983 */ /* 0x000ea20000300800 */
[----:B------:R-:W-:Y:S02]  /*f070*/  ISETP.GE.AND P5, PT, R3, UR60, PT ;  /* 0x0000003c03007c0c */ /* 0x000fe4000bfa6270 */
[----:B------:R-:W-:Y:S01]  /*f080*/  FMNMX R3, R35, R4, !PT ;  /* 0x0000000423037209 */ /* 0x000fe20007800000 */
[----:B------:R-:W2:Y:S01]  /*f090*/  LDL.LU R213, [R1+0xd4] ;  /* 0x0000d40001d57983 */ /* 0x000ea20000300800 */
[----:B------:R-:W-:Y:S02]  /*f0a0*/  IADD3 R4, R0, 0x31, RZ ;  /* 0x0000003100047810 */ /* 0x000fe40007ffe0ff */
[----:B------:R-:W-:Y:S01]  /*f0b0*/  FSEL R179, R40, -INF , !P2 ;  /* 0xff80000028b37808 */ /* 0x000fe20005000000 */
[----:B------:R-:W2:Y:S01]  /*f0c0*/  LDL.LU R212, [R1+0xe0] ;  /* 0x0000e00001d47983 */ /* 0x000ea20000300800 */
[----:B------:R-:W-:-:S02]  /*f0d0*/  FSEL R42, R42, -INF , !P2 ;  /* 0xff8000002a2a7808 */ /* 0x000fc40005000000 */
[----:B------:R-:W-:Y:S01]  /*f0e0*/  ISETP.GE.AND P2, PT, R4, UR60, PT ;  /* 0x0000003c04007c0c */ /* 0x000fe2000bf46270 */
[----:B------:R-:W2:Y:S01]  /*f0f0*/  LDL.LU R211, [R1+0xe4] ;  /* 0x0000e40001d37983 */ /* 0x000ea20000300800 */
[----:B------:R-:W-:Y:S02]  /*f100*/  FMNMX R4, R38, R3, !PT ;  /* 0x0000000326047209 */ /* 0x000fe40007800000 */
[----:B------:R-:W-:Y:S01]  /*f110*/  IADD3 R3, R0, 0x38, RZ ;  /* 0x0000003800037810 */ /* 0x000fe20007ffe0ff */
[----:B------:R-:W2:Y:S01]  /*f120*/  LDL.LU R210, [R1+0xf0] ;  /* 0x0000f00001d27983 */ /* 0x000ea20000300800 */
[----:B------:R-:W-:Y:S02]  /*f130*/  FSEL R178, R41, -INF , !P4 ;  /* 0xff80000029b27808 */ /* 0x000fe40006000000 */
[----:B------:R-:W-:Y:S01]  /*f140*/  FSEL R43, R43, -INF , !P4 ;  /* 0xff8000002b2b7808 */ /* 0x000fe20006000000 */
[----:B------:R-:W2:Y:S01]  /*f150*/  LDL.LU R209, [R1+0xf4] ;  /* 0x0000f40001d17983 */ /* 0x000ea20000300800 */
[----:B------:R-:W-:-:S02]  /*f160*/  ISETP.GE.AND P4, PT, R3, UR60, PT ;  /* 0x0000003c03007c0c */ /* 0x000fc4000bf86270 */
[----:B------:R-:W-:Y:S01]  /*f170*/  FMNMX R3, R39, R4, !PT ;  /* 0x0000000427037209 */ /* 0x000fe20007800000 */
[----:B------:R-:W2:Y:S01]  /*f180*/  LDL.LU R208, [R1+0x100] ;  /* 0x0001000001d07983 */ /* 0x000ea20000300800 */
[----:B------:R-:W-:Y:S02]  /*f190*/  IADD3 R4, R0, 0x39, RZ ;  /* 0x0000003900047810 */ /* 0x000fe40007ffe0ff */
[----:B------:R-:W-:Y:S01]  /*f1a0*/  FSEL R40, R44, -INF , !P3 ;  /* 0xff8000002c287808 */ /* 0x000fe20005800000 */
[----:B------:R-:W2:Y:S01]  /*f1b0*/  LDL.LU R207, [R1+0x104] ;  /* 0x0001040001cf7983 */ /* 0x000ea20000300800 */
[----:B------:R-:W-:Y:S02]  /*f1c0*/  FSEL R46, R46, -INF , !P3 ;  /* 0xff8000002e2e7808 */ /* 0x000fe40005800000 */
[----:B------:R-:W-:Y:S01]  /*f1d0*/  ISETP.GE.AND P3, PT, R4, UR60, PT ;  /* 0x0000003c04007c0c */ /* 0x000fe2000bf66270 */
[----:B------:R-:W2:Y:S01]  /*f1e0*/  LDL.LU R206, [R1+0x110] ;  /* 0x0001100001ce7983 */ /* 0x000ea20000300800 */
[----:B------:R-:W-:Y:S01]  /*f1f0*/  FMNMX R4, R42, R3, !PT ;  /* 0x000000032a047209 */ /* 0x000fe20007800000 */
[----:B------:R-:W-:Y:S01]  /*f200*/  VIADD R3, R0, 0x40 ;  /* 0x0000004000037836 */ /* 0x000fe20000000000 */
        /* <DEDUP_REMOVED lines=20> */
[----:B------:R-:W-:-:S02]  /*f350*/  FMNMX R3, R47, R4, !PT ;  /* 0x000000042f037209 */ /* 0x000fc40007800000 */
[----:B------:R-:W-:Y:S01]  /*f360*/  IADD3 R4, R0, 0x49, RZ ;  /* 0x0000004900047810 */ /* 0x000fe20007ffe0ff */
[----:B------:R-:W2:Y:S01]  /*f370*/  LDL.LU R198, [R1+0x150] ;  /* 0x0001500001c67983 */ /* 0x000ea20000300800 */
[----:B------:R-:W-:Y:S02]  /*f380*/  FSEL R173, R52, -INF , !P4 ;  /* 0xff80000034ad7808 */ /* 0x000fe40006000000 */
[----:B------:R-:W-:Y:S01]  /*f390*/  FSEL R54, R54, -INF , !P4 ;  /* 0xff80000036367808 */ /* 0x000fe20006000000 */
[----:B------:R-:W2:Y:S01]  /*f3a0*/  LDL.LU R197, [R1+0x154] ;  /* 0x0001540001c57983 */ /* 0x000ea20000300800 */
[----:B------:R-:W-:Y:S02]  /*f3b0*/  ISETP.GE.AND P4, PT, R4, UR60, PT ;  /* 0x0000003c04007c0c */ /* 0x000fe4000bf86270 */
[----:B------:R-:W-:Y:S01]  /*f3c0*/  FMNMX R4, R50, R3, !PT ;  /* 0x0000000332047209 */ /* 0x000fe20007800000 */
[----:B------:R-:W2:Y:S01]  /*f3d0*/  LDL.LU R196, [R1+0x160] ;  /* 0x0001600001c47983 */ /* 0x000ea20000300800 */
[----:B------:R-:W-:-:S02]  /*f3e0*/  IADD3 R3, R0, 0x50, RZ ;  /* 0x0000005000037810 */ /* 0x000fc40007ffe0ff */
        /* <DEDUP_REMOVED lines=10> */
[----:B------:R-:W-:Y:S02]  /*f490*/  ISETP.GE.AND P6, PT, R4, UR60, PT ;  /* 0x0000003c04007c0c */ /* 0x000fe4000bfc6270 */
[----:B------:R-:W-:Y:S02]  /*f4a0*/  FMNMX R4, R54, R3, !PT ;  /* 0x0000000336047209 */ /* 0x000fe40007800000 */
[----:B------:R-:W-:Y:S02]  /*f4b0*/  IADD3 R3, R0, 0x58, RZ ;  /* 0x0000005800037810 */ /* 0x000fe40007ffe0ff */
[----:B------:R-:W-:Y:S02]  /*f4c0*/  FSEL R172, R57, -INF , !P5 ;  /* 0xff80000039ac7808 */ /* 0x000fe40006800000 */
[----:B------:R-:W-:Y:S02]  /*f4d0*/  FSEL R59, R59, -INF , !P5 ;  /* 0xff8000003b3b7808 */ /* 0x000fe40006800000 */
[----:B------:R-:W-:-:S02]  /*f4e0*/  ISETP.GE.AND P5, PT, R3, UR60, PT ;  /* 0x0000003c03007c0c */ /* 0x000fc4000bfa6270 */
[----:B------:R-:W-:Y:S02]  /*f4f0*/  FMNMX R3, R55, R4, !PT ;  /* 0x0000000437037209 */ /* 0x000fe40007800000 */
[----:B------:R-:W-:Y:S02]  /*f500*/  IADD3 R4, R0, 0x59, RZ ;  /* 0x0000005900047810 */ /* 0x000fe40007ffe0ff */
[----:B------:R-:W-:Y:S02]  /*f510*/  FSEL R170, R60, -INF , !P2 ;  /* 0xff8000003caa7808 */ /* 0x000fe40005000000 */
[----:B------:R-:W-:Y:S02]  /*f520*/  FSEL R62, R62, -INF , !P2 ;  /* 0xff8000003e3e7808 */ /* 0x000fe40005000000 */
[----:B------:R-:W-:Y:S02]  /*f530*/  ISETP.GE.AND P2, PT, R4, UR60, PT ;  /* 0x0000003c04007c0c */ /* 0x000fe4000bf46270 */
[----:B------:R-:W-:-:S02]  /*f540*/  FMNMX R4, R58, R3, !PT ;  /* 0x000000033a047209 */ /* 0x000fc40007800000 */
[C---:B------:R-:W-:Y:S02]  /*f550*/  IADD3 R3, R0.reuse, 0x60, RZ ;  /* 0x0000006000037810 */ /* 0x040fe40007ffe0ff */
[----:B------:R-:W-:Y:S02]  /*f560*/  FSEL R169, R61, -INF , !P4 ;  /* 0xff8000003da97808 */ /* 0x000fe40006000000 */
[----:B------:R-:W-:Y:S02]  /*f570*/  FSEL R63, R63, -INF , !P4 ;  /* 0xff8000003f3f7808 */ /* 0x000fe40006000000 */
[----:B------:R-:W-:Y:S02]  /*f580*/  ISETP.GE.AND P4, PT, R3, UR60, PT ;  /* 0x0000003c03007c0c */ /* 0x000fe4000bf86270 */
[----:B------:R-:W-:Y:S02]  /*f590*/  FMNMX R3, R59, R4, !PT ;  /* 0x000000043b037209 */ /* 0x000fe40007800000 */
[----:B------:R-:W-:-:S02]  /*f5a0*/  IADD3 R4, R0, 0x61, RZ ;  /* 0x0000006100047810 */ /* 0x000fc40007ffe0ff */
[----:B------:R-:W-:Y:S02]  /*f5b0*/  FSEL R168, R64, -INF , !P3 ;  /* 0xff80000040a87808 */ /* 0x000fe40005800000 */
[----:B------:R-:W-:Y:S02]  /*f5c0*/  FSEL R66, R66, -INF , !P3 ;  /* 0xff80000042427808 */ /* 0x000fe40005800000 */
[----:B------:R-:W-:Y:S02]  /*f5d0*/  ISETP.GE.AND P3, PT, R4, UR60, PT ;  /* 0x0000003c04007c0c */ /* 0x000fe4000bf66270 */
[----:B------:R-:W-:Y:S01]  /*f5e0*/  FMNMX R4, R62, R3, !PT ;  /* 0x000000033e047209 */ /* 0x000fe20007800000 */
[----:B------:R-:W-:Y:S01]  /*f5f0*/  VIADD R3, R0, 0x68 ;  /* 0x0000006800037836 */ /* 0x000fe20000000000 */
[----:B------:R-:W-:Y:S02]  /*f600*/  FSEL R167, R65, -INF , !P6 ;  /* 0xff80000041a77808 */ /* 0x000fe40007000000 */
        /* <DEDUP_REMOVED lines=13> */
[----:B------:R-:W-:Y:S02]  /*f6e0*/  IADD3 R4, R0, 0x71, RZ ;  /* 0x0000007100047810 */ /* 0x000fe40007ffe0ff */
        /* <DEDUP_REMOVED lines=101> */
[----:B------:R-:W-:Y:S01]  /*fd40*/  FSEL R114, R114, -INF , !P4 ;  /* 0xff80000072727808 */ /* 0x000fe20006000000 */
[----:B------:R-:W3:Y:S01]  /*fd50*/  LDL.LU R112, [R1+0x17c] ;  /* 0x00017c0001707983 */ /* 0x000ee20000300800 */
[----:B------:R-:W-:Y:S02]  /*fd60*/  ISETP.GE.AND P4, PT, R4, UR60, PT ;  /* 0x0000003c04007c0c */ /* 0x000fe4000bf86270 */
[----:B------:R-:W-:Y:S02]  /*fd70*/  FMNMX R4, R110, R3, !PT ;  /* 0x000000036e047209 */ /* 0x000fe40007800000 */
[----:B------:R-:W-:-:S02]  /*fd80*/  IADD3 R3, R0, 0xc8, RZ ;  /* 0x000000c800037810 */ /* 0x000fc40007ffe0ff */
[----:B------:R-:W-:Y:S02]  /*fd90*/  FSEL R152, R113, -INF , !P3 ;  /* 0xff80000071987808 */ /* 0x000fe40005800000 */
[----:B------:R-:W-:Y:S01]  /*fda0*/  FSEL R115, R115, -INF , !P3 ;  /* 0xff80000073737808 */ /* 0x000fe20005800000 */
[----:B------:R-:W4:Y:S01]  /*fdb0*/  LDL.LU R113, [R1+0x178] ;  /* 0x0001780001717983 */ /* 0x000f220000300800 */
[----:B------:R-:W-:Y:S02]  /*fdc0*/  ISETP.GE.AND P3, PT, R3, UR60, PT ;  /* 0x0000003c03007c0c */ /* 0x000fe4000bf66270 */
[----:B------:R-:W-:Y:S01]  /*fdd0*/  FMNMX R3, R111, R4, !PT ;  /* 0x000000046f037209 */ /* 0x000fe20007800000 */
[----:B------:R-:W-:Y:S01]  /*fde0*/  VIADD R4, R0, 0xc9 ;  /* 0x000000c900047836 */ /* 0x000fe20000000000 */
[----:B------:R-:W-:Y:S02]  /*fdf0*/  FSEL R105, R116, -INF , !P6 ;  /* 0xff80000074697808 */ /* 0x000fe40007000000 */
[----:B------:R-:W-:Y:S01]  /*fe00*/  FSEL R118, R118, -INF , !P6 ;  /* 0xff80000076767808 */ /* 0x000fe20007000000 */
[----:B------:R-:W2:Y:S01]  /*fe10*/  LDL.LU R116, [R1+0x16c] ;  /* 0x00016c0001747983 */ /* 0x000ea20000300800 */
[----:B------:R-:W-:-:S02]  /*fe20*/  ISETP.GE.AND P6, PT, R4, UR60, PT ;  /* 0x0000003c04007c0c */ /* 0x000fc4000bfc6270 */
[----:B------:R-:W-:Y:S02]  /*fe30*/  FMNMX R4, R114, R3, !PT ;  /* 0x0000000372047209 */ /* 0x000fe40007800000 */
[----:B------:R-:W-:Y:S02]  /*fe40*/  IADD3 R3, R0, 0xd0, RZ ;  /* 0x000000d000037810 */ /* 0x000fe40007ffe0ff */
[----:B------:R-:W-:Y:S02]  /*fe50*/  FSEL R92, R117, -INF , !P5 ;  /* 0xff800000755c7808 */ /* 0x000fe40006800000 */
[----:B------:R-:W-:Y:S01]  /*fe60*/  FSEL R119, R119, -INF , !P5 ;  /* 0xff80000077777808 */ /* 0x000fe20006800000 */
[----:B------:R-:W3:Y:S01]  /*fe70*/  LDL.LU R117, [R1+0x168] ;  /* 0x0001680001757983 */ /* 0x000ee20000300800 */
        /* <DEDUP_REMOVED lines=9> */
[----:B------:R-:W-:Y:S01]  /*ff10*/  FSEL R123, R123, -INF , !P4 ;  /* 0xff8000007b7b7808 */ /* 0x000fe20006000000 */
[----:B------:R-:W4:Y:S01]  /*ff20*/  LDL.LU R121, [R1+0x15c] ;  /* 0x00015c0001797983 */ /* 0x000f220000300800 */
[----:B------:R-:W-:Y:S02]  /*ff30*/  ISETP.GE.AND P4, PT, R3, UR60, PT ;  /* 0x0000003c03007c0c */ /* 0x000fe4000bf86270 */
[----:B------:R-:W-:Y:S02]  /*ff40*/  FMNMX R3, R119, R4, !PT ;  /* 0x0000000477037209 */ /* 0x000fe40007800000 */
[----:B------:R-:W-:Y:S02]  /*ff50*/  IADD3 R4, R0, 0xd9, RZ ;  /* 0x000000d900047810 */ /* 0x000fe40007ffe0ff */
[----:B------:R-:W-:-:S02]  /*ff60*/  FSEL R101, R124, -INF , !P3 ;  /* 0xff8000007c657808 */ /* 0x000fc40005800000 */
[----:B------:R-:W-:Y:S01]  /*ff70*/  FSEL R126, R126, -INF , !P3 ;  /* 0xff8000007e7e7808 */ /* 0x000fe20005800000 */
[----:B------:R-:W2:Y:S01]  /*ff80*/  LDL.LU R124, [R1+0x158] ;  /* 0x00015800017c7983 */ /* 0x000ea20000300800 */
[----:B------:R-:W-:Y:S02]  /*ff90*/  ISETP.GE.AND P3, PT, R4, UR60, PT ;  /* 0x0000003c04007c0c */ /* 0x000fe4000bf66270 */
[----:B------:R-:W-:Y:S02]  /*ffa0*/  FMNMX R4, R122, R3, !PT ;  /* 0x000000037a047209 */ /* 0x000fe40007800000 */
[----:B------:R-:W-:Y:S02]  /*ffb0*/  @P0 LOP3.LUT R2, R2, 0x20, RZ, 0xfc, !PT ;  /* 0x0000002002020812 */ /* 0x000fe400078efcff */
[----:B------:R-:W-:Y:S02]  /*ffc0*/  FMNMX R3, R123, R4, !PT ;  /* 0x000000047b037209 */ /* 0x000fe40007800000 */
[----:B------:R-:W-:-:S02]  /*ffd0*/  FSEL R127, R127, -INF , !P6 ;  /* 0xff8000007f7f7808 */ /* 0x000fc40007000000 */
[----:B------:R-:W-:Y:S02]  /*ffe0*/  FMNMX R4, R126, R3, !PT ;  /* 0x000000037e047209 */ /* 0x000fe40007800000 */
[----:B------:R-:W-:Y:S02]  /*fff0*/  FSEL R130, R130, -INF , !P5 ;  /* 0xff80000082827808 */ /* 0x000fe40006800000 */
[----:B------:R-:W-:Y:S02]  /*10000*/  FMNMX R3, R127, R4, !PT ;  /* 0x000000047f037209 */ /* 0x000fe40007800000 */
[----:B------:R-:W-:Y:S02]  /*10010*/  LOP3.LUT R2, R2, 0xffffffef, RZ, 0xc0, !PT ;  /* 0xffffffef02027812 */ /* 0x000fe400078ec0ff */
[----:B------:R-:W-:Y:S02]  /*10020*/  ISETP.GE.AND P0, PT, R6, UR60, PT ;  /* 0x0000003c06007c0c */ /* 0x000fe4000bf06270 */
[----:B------:R-:W-:-:S02]  /*10030*/  IADD3 R6, R0, 0xe1, RZ ;  /* 0x000000e100067810 */ /* 0x000fc40007ffe0ff */
[----:B------:R-:W-:Y:S02]  /*10040*/  FSEL R131, R131, -INF , !P2 ;  /* 0xff80000083837808 */ /* 0x000fe40005000000 */
[----:B------:R-:W-:Y:S02]  /*10050*/  FMNMX R4, R130, R3, !PT ;  /* 0x0000000382047209 */ /* 0x000fe40007800000 */
[----:B------:R-:W-:Y:S02]  /*10060*/  @P1 LOP3.LUT R2, R2, 0x10, RZ, 0xfc, !PT ;  /* 0x0000001002021812 */ /* 0x000fe400078efcff */
[----:B------:R-:W-:Y:S02]  /*10070*/  ISETP.GE.AND P1, PT, R6, UR60, PT ;  /* 0x0000003c06007c0c */ /* 0x000fe4000bf26270 */
[----:B------:R-:W-:Y:S02]  /*10080*/  IADD3 R6, R0, 0xe8, RZ ;  /* 0x000000e800067810 */ /* 0x000fe40007ffe0ff */
[----:B------:R-:W-:-:S02]  /*10090*/  FSEL R134, R134, -INF , !P4 ;  /* 0xff80000086867808 */ /* 0x000fc40006000000 */
[----:B------:R-:W-:Y:S02]  /*100a0*/  FMNMX R3, R131, R4, !PT ;  /* 0x0000000483037209 */ /* 0x000fe40007800000 */
[----:B------:R-:W-:Y:S02]  /*100b0*/  FSEL R129, R129, -INF , !P2 ;  /* 0xff80000081817808 */ /* 0x000fe40005000000 */
[----:B------:R-:W-:Y:S02]  /*100c0*/  ISETP.GE.AND P2, PT, R6, UR60, PT ;  /* 0x0000003c06007c0c */ /* 0x000fe4000bf46270 */
[----:B------:R-:W-:Y:S02]  /*100d0*/  FSEL R135, R135, -INF , !P3 ;  /* 0xff80000087877808 */ /* 0x000fe40005800000 */
[----:B------:R-:W-:Y:S02]  /*100e0*/  FMNMX R6, R134, R3, !PT ;  /* 0x0000000386067209 */ /* 0x000fe40007800000 */
[----:B------:R-:W-:-:S02]  /*100f0*/  FSEL R138, R138, -INF , !P0 ;  /* 0xff8000008a8a7808 */ /* 0x000fc40004000000 */
[----:B------:R-:W-:Y:S02]  /*10100*/  FMNMX R3, R135, R6, !PT ;  /* 0x0000000687037209 */ /* 0x000fe40007800000 */
[----:B------:R-:W-:Y:S02]  /*10110*/  IADD3 R4, R0, 0xe9, RZ ;  /* 0x000000e900047810 */ /* 0x000fe40007ffe0ff */
[----:B------:R-:W-:Y:S02]  /*10120*/  FSEL R139, R139, -INF , !P1 ;  /* 0xff8000008b8b7808 */ /* 0x000fe40004800000 */
[----:B------:R-:W-:Y:S02]  /*10130*/  FMNMX R6, R138, R3, !PT ;  /* 0x000000038a067209 */ /* 0x000fe40007800000 */
[----:B------:R-:W-:Y:S02]  /*10140*/  IADD3 R7, R0, 0xf0, RZ ;  /* 0x000000f000077810 */ /* 0x000fe40007ffe0ff */
[----:B------:R-:W-:-:S02]  /*10150*/  FSEL R84, R125, -INF , !P6 ;  /* 0xff8000007d547808 */ /* 0x000fc40007000000 */
[----:B------:R-:W-:Y:S01]  /*10160*/  ISETP.GE.AND P6, PT, R4, UR60, PT ;  /* 0x0000003c04007c0c */ /* 0x000fe2000bfc6270 */
[----:B------:R-:W3:Y:S01]  /*10170*/  LDL.LU R125, [R1+0x14c] ;  /* 0x00014c00017d7983 */ /* 0x000ee20000300800 */
[----:B------:R-:W-:Y:S02]  /*10180*/  FSEL R142, R142, -INF , !P2 ;  /* 0xff8000008e8e7808 */ /* 0x000fe40005000000 */
[----:B------:R-:W-:Y:S02]  /*10190*/  FMNMX R3, R139, R6, !PT ;  /* 0x000000068b037209 */ /* 0x000fe40007800000 */
[----:B------:R-:W-:Y:S02]  /*101a0*/  FSEL R133, R133, -INF , !P3 ;  /* 0xff80000085857808 */ /* 0x000fe40005800000 */
[----:B------:R-:W-:Y:S01]  /*101b0*/  ISETP.GE.AND P3, PT, R7, UR60, PT ;  /* 0x0000003c07007c0c */ /* 0x000fe2000bf66270 */
[----:B------:R-:W-:Y:S01]  /*101c0*/  VIADD R7, R0, 0xf1 ;  /* 0x000000f100077836 */ /* 0x000fe20000000000 */
[----:B------:R-:W-:-:S02]  /*101d0*/  FSEL R143, R143, -INF , !P6 ;  /* 0xff8000008f8f7808 */ /* 0x000fc40007000000 */
[----:B------:R-:W-:Y:S02]  /*101e0*/  FMNMX R6, R142, R3, !PT ;  /* 0x000000038e067209 */ /* 0x000fe40007800000 */
[----:B------:R-:W-:Y:S02]  /*101f0*/  FSEL R132, R132, -INF , !P4 ;  /* 0xff80000084847808 */ /* 0x000fe40006000000 */
[----:B------:R-:W-:Y:S02]  /*10200*/  FSEL R146, R146, -INF , !P3 ;  /* 0xff80000092927808 */ /* 0x000fe40005800000 */
[----:B------:R-:W-:Y:S02]  /*10210*/  FMNMX R3, R143, R6, !PT ;  /* 0x000000068f037209 */ /* 0x000fe40007800000 */
[----:B------:R-:W-:Y:S02]  /*10220*/  ISETP.GE.AND P4, PT, R7, UR60, PT ;  /* 0x0000003c07007c0c */ /* 0x000fe4000bf86270 */
[----:B------:R-:W-:-:S02]  /*10230*/  IADD3 R8, R0, 0xf8, RZ ;  /* 0x000000f800087810 */ /* 0x000fc40007ffe0ff */
[----:B------:R-:W-:Y:S02]  /*10240*/  FSEL R100, R128, -INF , !P5 ;  /* 0xff80000080647808 */ /* 0x000fe40006800000 */
[----:B------:R-:W-:Y:S01]  /*10250*/  FSEL R147, R147, -INF , !P4 ;  /* 0xff80000093937808 */ /* 0x000fe20006000000 */
[----:B------:R-:W4:Y:S01]  /*10260*/  LDL.LU R128, [R1+0x148] ;  /* 0x0001480001807983 */ /* 0x000f220000300800 */
[----:B------:R-:W-:Y:S02]  /*10270*/  FMNMX R6, R146, R3, !PT ;  /* 0x0000000392067209 */ /* 0x000fe40007800000 */
[----:B------:R-:W-:Y:S02]  /*10280*/  IADD3 R7, R0, 0xf9, RZ ;  /* 0x000000f900077810 */ /* 0x000fe40007ffe0ff */
[----:B------:R-:W-:Y:S02]  /*10290*/  ISETP.GE.AND P5, PT, R8, UR60, PT ;  /* 0x0000003c08007c0c */ /* 0x000fe4000bfa6270 */
[----:B------:R-:W-:-:S02]  /*102a0*/  FMNMX R3, R147, R6, !PT ;  /* 0x0000000693037209 */ /* 0x000fc40007800000 */
[----:B------:R-:W-:Y:S02]  /*102b0*/  FSEL R150, R150, -INF , !P5 ;  /* 0xff80000096967808 */ /* 0x000fe40006800000 */
[----:B------:R-:W-:Y:S02]  /*102c0*/  ISETP.GE.AND P6, PT, R7, UR60, PT ;  /* 0x0000003c07007c0c */ /* 0x000fe4000bfc6270 */
[----:B------:R-:W-:Y:S02]  /*102d0*/  FMNMX R6, R150, R3, !PT ;  /* 0x0000000396067209 */ /* 0x000fe40007800000 */
[----:B------:R-:W-:-:S04]  /*102e0*/  FSEL R151, R151, -INF , !P6 ;  /* 0xff80000097977808 */ /* 0x000fc80007000000 */
[----:B------:R-:W-:-:S05]  /*102f0*/  FMNMX R6, R151, R6, !PT ;  /* 0x0000000697067209 */ /* 0x000fca0007800000 */
[----:B------:R-:W1:Y:S02]  /*10300*/  SHFL.BFLY PT, R3, R6, 0x1, 0x1f ;  /* 0x0c201f0006037f89 */ /* 0x000e6400000e0000 */
[----:B-1----:R-:W-:-:S05]  /*10310*/  FMNMX R8, R6, R3, !PT ;  /* 0x0000000306087209 */ /* 0x002fca0007800000 */
[----:B------:R-:W1:Y:S01]  /*10320*/  SHFL.BFLY PT, R3, R8, 0x2, 0x1f ;  /* 0x0c401f0008037f89 */ /* 0x000e6200000e0000 */
[----:B------:R-:W-:-:S04]  /*10330*/  LOP3.LUT R2, R2, 0xffffffbf, RZ, 0xc0, !PT ;  /* 0xffffffbf02027812 */ /* 0x000fc800078ec0ff */
[----:B------:R-:W-:Y:S02]  /*10340*/  @P0 LOP3.LUT R2, R2, 0x40, RZ, 0xfc, !PT ;  /* 0x0000004002020812 */ /* 0x000fe400078efcff */
[----:B------:R-:W-:Y:S02]  /*10350*/  FSEL R137, R137, -INF , !P1 ;  /* 0xff80000089897808 */ /* 0x000fe40004800000 */
[----:B------:R-:W-:Y:S02]  /*10360*/  LOP3.LUT P1, RZ, R2, 0x10, RZ, 0xc0, !PT ;  /* 0x0000001002ff7812 */ /* 0x000fe4000782c0ff */
[----:B-1----:R-:W-:-:S04]  /*10370*/  FMNMX R3, R8, R3, !PT ;  /* 0x0000000308037209 */ /* 0x002fc80007800000 */
[----:B------:R-:W-:-:S04]  /*10380*/  FSETP.NEU.AND P0, PT, R3, -INF , PT ;  /* 0xff8000000300780b */ /* 0x000fc80003f0d000 */
[----:B------:R-:W-:Y:S02]  /*10390*/  FSEL R7, R3, RZ, P0 ;  /* 0x000000ff03077208 */ /* 0x000fe40000000000 */
[----:B------:R-:W-:-:S04]  /*103a0*/  LOP3.LUT P0, RZ, R2, 0x40, RZ, 0xc0, !PT ;  /* 0x0000004002ff7812 */ /* 0x000fc8000780c0ff */
[----:B------:R-:W-:Y:S02]  /*103b0*/  FSEL R136, R136, -INF , !P0 ;  /* 0xff80000088887808 */ /* 0x000fe40004000000 */
[----:B------:R-:W-:Y:S01]  /*103c0*/  LOP3.LUT P0, RZ, R2, 0x20, RZ, 0xc0, !PT ;  /* 0x0000002002ff7812 */ /* 0x000fe2000780c0ff */
[----:B------:R-:W-:-:S04]  /*103d0*/  FMUL R2, R7, UR39 ;  /* 0x0000002707027c20 */ /* 0x000fc80008400000 */
[----:B------:R-:W-:Y:S01]  /*103e0*/  FFMA R26, R26, UR39, -R2 ;  /* 0x000000271a1a7c23 */ /* 0x000fe20008000802 */
[----:B------:R-:W-:-:S04]  /*103f0*/  FSEL R140, R140, -INF , !P2 ;  /* 0xff8000008c8c7808 */ /* 0x000fc80005000000 */
[----:B------:R-:W-:-:S13]  /*10400*/  FSETP.GEU.AND P2, PT, R26, -126, PT ;  /* 0xc2fc00001a00780b */ /* 0x000fda0003f4e000 */
[----:B------:R-:W-:-:S04]  /*10410*/  @!P2 FMUL R26, R26, 0.5 ;  /* 0x3f0000001a1aa820 */ /* 0x000fc80000400000 */
[----:B------:R-:W1:Y:S01]  /*10420*/  MUFU.EX2 R30, R26 ;  /* 0x0000001a001e7308 */ /* 0x000e620000000800 */
[----:B------:R-:W-:Y:S01]  /*10430*/  FFMA R27, R27, UR39, -R2 ;  /* 0x000000271b1b7c23 */ /* 0x000fe20008000802 */
[----:B-1----:R-:W-:-:S04]  /*10440*/  @!P2 FMUL R30, R30, R30 ;  /* 0x0000001e1e1ea220 */ /* 0x002fc80000400000 */
        /* <DEDUP_REMOVED lines=104> */
[----:B-1----:R-:W-:Y:S01]  /*10ad0*/  @!P2 FMUL R35, R35, R35 ;  /* 0x000000232323a220 */ /* 0x002fe20000400000 */
[----:B------:R-:W-:Y:S01]  /*10ae0*/  FSETP.GEU.AND P2, PT, R63, -126, PT ;  /* 0xc2fc00003f00780b */ /* 0x000fe20003f4e000 */
        /* <DEDUP_REMOVED lines=12> */
[----:B------:R-:W-:Y:S01]  /*10bb0*/  @!P2 FMUL R63, R63, 0.5 ;  /* 0x3f0000003f3fa820 */ /* 0x000fe20000400000 */
        /* <DEDUP_REMOVED lines=17> */
[----:B------:R-:W-:Y:S01]  /*10cd0*/  FFMA R151, R151, UR39, -R2 ;  /* 0x0000002797977c23 */ /* 0x000fe20008000802 */
[----:B------:R-:W-:Y:S01]  /*10ce0*/  FSEL R96, R145, -INF , !P4 ;  /* 0xff80000091607808 */ /* 0x000fe20006000000 */
[----:B------:R-:W2:Y:S01]  /*10cf0*/  LDL.LU R62, [R1+0x13c] ;  /* 0x00013c00013e7983 */ /* 0x000ea20000300800 */
[----:B-1----:R-:W-:Y:S01]  /*10d00*/  @!P2 FMUL R15, R15, R15 ;  /* 0x0000000f0f0fa220 */ /* 0x002fe20000400000 */
[----:B------:R-:W-:-:S13]  /*10d10*/  FSETP.GEU.AND P2, PT, R66, -126, PT ;  /* 0xc2fc00004200780b */ /* 0x000fda0003f4e000 */
[----:B------:R-:W-:-:S04]  /*10d20*/  @!P2 FMUL R66, R66, 0.5 ;  /* 0x3f0000004242a820 */ /* 0x000fc80000400000 */
[----:B------:R-:W1:Y:S02]  /*10d30*/  MUFU.EX2 R49, R66 ;  /* 0x0000004200317308 */ /* 0x000e640000000800 */
[----:B-1----:R-:W-:Y:S01]  /*10d40*/  @!P2 FMUL R49, R49, R49 ;  /* 0x000000313131a220 */ /* 0x002fe20000400000 */
[----:B------:R-:W-:-:S13]  /*10d50*/  FSETP.GEU.AND P2, PT, R67, -126, PT ;  /* 0xc2fc00004300780b */ /* 0x000fda0003f4e000 */
[----:B------:R-:W-:-:S04]  /*10d60*/  @!P2 FMUL R67, R67, 0.5 ;  /* 0x3f0000004343a820 */ /* 0x000fc80000400000 */
[----:B------:R-:W1:Y:S02]  /*10d70*/  MUFU.EX2 R16, R67 ;  /* 0x0000004300107308 */ /* 0x000e640000000800 */
[----:B-1----:R-:W-:Y:S01]  /*10d80*/  @!P2 FMUL R16, R16, R16 ;  /* 0x000000101010a220 */ /* 0x002fe20000400000 */
[----:B------:R-:W-:-:S13]  /*10d90*/  FSETP.GEU.AND P2, PT, R70, -126, PT ;  /* 0xc2fc00004600780b */ /* 0x000fda0003f4e000 */
[----:B------:R-:W-:-:S04]  /*10da0*/  @!P2 FMUL R70, R70, 0.5 ;  /* 0x3f0000004646a820 */ /* 0x000fc80000400000 */
[----:B------:R1:W3:Y:S01]  /*10db0*/  MUFU.EX2 R51, R70 ;  /* 0x0000004600337308 */ /* 0x0002e20000000800 */
[----:B------:R-:W-:Y:S01]  /*10dc0*/  FSEL R149, R149, -INF , !P6 ;  /* 0xff80000095957808 */ /* 0x000fe20007000000 */
[----:B-1----:R-:W4:Y:S01]  /*10dd0*/  LDL.LU R70, [R1+0x138] ;  /* 0x0001380001467983 */ /* 0x002f220000300800 */
[----:B---3--:R-:W-:Y:S01]  /*10de0*/  @!P2 FMUL R51, R51, R51 ;  /* 0x000000333333a220 */ /* 0x008fe20000400000 */
[----:B------:R-:W-:-:S13]  /*10df0*/  FSETP.GEU.AND P2, PT, R71, -126, PT ;  /* 0xc2fc00004700780b */ /* 0x000fda0003f4e000 */
[----:B------:R-:W-:-:S04]  /*10e00*/  @!P2 FMUL R71, R71, 0.5 ;  /* 0x3f0000004747a820 */ /* 0x000fc80000400000 */
[----:B------:R-:W1:Y:S02]  /*10e10*/  MUFU.EX2 R17, R71 ;  /* 0x0000004700117308 */ /* 0x000e640000000800 */
[----:B-1----:R-:W-:Y:S01]  /*10e20*/  @!P2 FMUL R17, R17, R17 ;  /* 0x000000111111a220 */ /* 0x002fe20000400000 */
[----:B------:R-:W-:-:S13]  /*10e30*/  FSETP.GEU.AND P2, PT, R74, -126, PT ;  /* 0xc2fc00004a00780b */ /* 0x000fda0003f4e000 */
[----:B------:R-:W-:-:S04]  /*10e40*/  @!P2 FMUL R74, R74, 0.5 ;  /* 0x3f0000004a4aa820 */ /* 0x000fc80000400000 */
[----:B------:R1:W3:Y:S02]  /*10e50*/  MUFU.EX2 R53, R74 ;  /* 0x0000004a00357308 */ /* 0x0002e40000000800 */
[----:B-1----:R-:W2:Y:S01]  /*10e60*/  LDL.LU R74, [R1+0x12c] ;  /* 0x00012c00014a7983 */ /* 0x002ea20000300800 */
[----:B---3--:R-:W-:Y:S01]  /*10e70*/  @!P2 FMUL R53, R53, R53 ;  /* 0x000000353535a220 */ /* 0x008fe20000400000 */
        /* <DEDUP_REMOVED lines=22> */
[----:B------:R1:W3:Y:S02]  /*10fe0*/  MUFU.EX2 R63, R86 ;  /* 0x00000056003f7308 */ /* 0x0002e40000000800 */
        /* <DEDUP_REMOVED lines=25> */
[----:B------:R-:W-:Y:S01]  /*11180*/  FADD R34, R30, R57 ;  /* 0x000000391e227221 */ /* 0x000fe20000000000 */
[----:B-1----:R-:W2:Y:S01]  /*11190*/  LDL.LU R98, [R1+0x11c] ;  /* 0x00011c0001627983 */ /* 0x002ea20000300800 */
[----:B---3--:R-:W-:Y:S01]  /*111a0*/  @!P2 FMUL R73, R73, R73 ;  /* 0x000000494949a220 */ /* 0x008fe20000400000 */
[----:B------:R-:W-:-:S13]  /*111b0*/  FSETP.GEU.AND P2, PT, R99, -126, PT ;  /* 0xc2fc00006300780b */ /* 0x000fda0003f4e000 */
[----:B------:R-:W-:-:S04]  /*111c0*/  @!P2 FMUL R99, R99, 0.5 ;  /* 0x3f0000006363a820 */ /* 0x000fc80000400000 */
[----:B------:R1:W3:Y:S02]  /*111d0*/  MUFU.EX2 R24, R99 ;  /* 0x0000006300187308 */ /* 0x0002e40000000800 */
[----:B-1----:R-:W4:Y:S01]  /*111e0*/  LDL.LU R99, [R1+0x118] ;  /* 0x0001180001637983 */ /* 0x002f220000300800 */
[----:B---3--:R-:W-:Y:S01]  /*111f0*/  @!P2 FMUL R24, R24, R24 ;  /* 0x000000181818a220 */ /* 0x008fe20000400000 */
        /* <DEDUP_REMOVED lines=13> */
[----:B------:R1:W3:Y:S02]  /*112d0*/  MUFU.EX2 R69, R106 ;  /* 0x0000006a00457308 */ /* 0x0002e40000000800 */
[----:B-1----:R-:W2:Y:S01]  /*112e0*/  LDL.LU R106, [R1+0xfc] ;  /* 0x0000fc00016a7983 */ /* 0x002ea20000300800 */
[----:B---3--:R-:W-:Y:S01]  /*112f0*/  @!P2 FMUL R69, R69, R69 ;  /* 0x000000454545a220 */ /* 0x008fe20000400000 */
[----:B------:R-:W-:-:S13]  /*11300*/  FSETP.GEU.AND P2, PT, R107, -126, PT ;  /* 0xc2fc00006b00780b */ /* 0x000fda0003f4e000 */
[----:B------:R-:W-:-:S04]  /*11310*/  @!P2 FMUL R107, R107, 0.5 ;  /* 0x3f0000006b6ba820 */ /* 0x000fc80000400000 */
[----:B------:R1:W3:Y:S01]  /*11320*/  MUFU.EX2 R26, R107 ;  /* 0x0000006b001a7308 */ /* 0x0002e20000000800 */
[----:B------:R-:W-:Y:S01]  /*11330*/  FADD R50, R41, R69 ;  /* 0x0000004529327221 */ /* 0x000fe20000000000 */
        /* <DEDUP_REMOVED lines=45> */
[----:B------:R1:W3:Y:S01]  /*11610*/  MUFU.EX2 R79, R126 ;  /* 0x0000007e004f7308 */ /* 0x0002e20000000800 */
[----:B------:R-:W-:Y:S01]  /*11620*/  FADD R34, R34, R47 ;  /* 0x0000002f22227221 */ /* 0x000fe20000000000 */
[----:B------:R-:W-:Y:S01]  /*11630*/  FADD R2, R14, R78 ;  /* 0x0000004e0e027221 */ /* 0x000fe20000000000 */
        /* <DEDUP_REMOVED lines=27> */
[----:B------:R-:W-:Y:S01]  /*117f0*/  FADD R7, -R7, R171 ;  /* 0x000000ab07077221 */ /* 0x000fe20000000100 */
        /* <DEDUP_REMOVED lines=32> */
[----:B------:R-:W-:-:S03]  /*11a00*/  FADD R34, R55, R95 ;  /* 0x0000005f37227221 */ /* 0x000fc60000000000 */
[----:B------:R-:W-:Y:S01]  /*11a10*/  FADD R2, R2, R38 ;  /* 0x0000002602027221 */ /* 0x000fe20000000000 */
[----:B------:R-:W-:Y:S01]  /*11a20*/  FADD R38, R43, R71 ;  /* 0x000000472b267221 */ /* 0x000fe20000000000 */
[----:B------:R-:W-:Y:S01]  /*11a30*/  FADD R44, R19, R88 ;  /* 0x00000058132c7221 */ /* 0x000fe20000000000 */
[----:B-1----:R-:W4:Y:S01]  /*11a40*/  LDL.LU R146, [R1+0x14] ;  /* 0x0000140001927983 */ /* 0x002f220000300800 */
[----:B---3--:R-:W-:Y:S01]  /*11a50*/  @!P2 FMUL R89, R89, R89 ;  /* 0x000000595959a220 */ /* 0x008fe20000400000 */
[----:B------:R-:W-:Y:S01]  /*11a60*/  FSETP.GEU.AND P2, PT, R147, -126, PT ;  /* 0xc2fc00009300780b */ /* 0x000fe20003f4e000 */
[----:B------:R-:W-:Y:S01]  /*11a70*/  FADD R38, R38, R34 ;  /* 0x0000002226267221 */ /* 0x000fe20000000000 */
[----:B------:R-:W-:Y:S01]  /*11a80*/  FADD R47, R47, R2 ;  /* 0x000000022f2f7221 */ /* 0x000fe20000000000 */
[----:B------:R-:W-:Y:S01]  /*11a90*/  FADD R34, R31, R23 ;  /* 0x000000171f227221 */ /* 0x000fe20000000000 */
[----:B------:R-:W-:-:S03]  /*11aa0*/  FADD R2, R28, R59 ;  /* 0x0000003b1c027221 */ /* 0x000fc60000000000 */
[----:B------:R-:W-:Y:S01]  /*11ab0*/  FADD R34, R34, R42 ;  /* 0x0000002a22227221 */ /* 0x000fe20000000000 */
[----:B------:R-:W-:Y:S01]  /*11ac0*/  FADD R2, R2, R91 ;  /* 0x0000005b02027221 */ /* 0x000fe20000000000 */
[----:B------:R-:W-:-:S04]  /*11ad0*/  FADD R42, R11, R27 ;  /* 0x0000001b0b2a7221 */ /* 0x000fc80000000000 */
[----:B------:R-:W-:Y:S01]  /*11ae0*/  @!P2 FMUL R147, R147, 0.5 ;  /* 0x3f0000009393a820 */ /* 0x000fe20000400000 */
[----:B------:R-:W-:Y:S01]  /*11af0*/  FADD R42, R42, R44 ;  /* 0x0000002c2a2a7221 */ /* 0x000fe20000000000 */
[----:B------:R-:W-:Y:S02]  /*11b00*/  FADD R2, R2, R38 ;  /* 0x0000002602027221 */ /* 0x000fe40000000000 */
[----:B------:R1:W3:Y:S01]  /*11b10*/  MUFU.EX2 R90, R147 ;  /* 0x00000093005a7308 */ /* 0x0002e20000000800 */
[----:B------:R-:W-:Y:S01]  /*11b20*/  FADD R44, R45, R73 ;  /* 0x000000492d2c7221 */ /* 0x000fe20000000000 */
[----:B------:R-:W-:Y:S01]  /*11b30*/  FADD R38, R49, R85 ;  /* 0x0000005531267221 */ /* 0x000fe20000000000 */
[----:B------:R-:W-:Y:S01]  /*11b40*/  FADD R34, R34, R42 ;  /* 0x0000002a22227221 */ /* 0x000fe20000000000 */
[----:B------:R-:W-:Y:S02]  /*11b50*/  FADD R42, R61, R89 ;  /* 0x000000593d2a7221 */ /* 0x000fe40000000000 */
[----:B------:R-:W-:Y:S01]  /*11b60*/  FADD R44, R44, R38 ;  /* 0x000000262c2c7221 */ /* 0x000fe20000000000 */
[----:B------:R-:W-:Y:S01]  /*11b70*/  FADD R38, R37, R65 ;  /* 0x0000004125267221 */ /* 0x000fe20000000000 */
[----:B------:R-:W-:Y:S01]  /*11b80*/  FSEL R91, R144, -INF , !P3 ;  /* 0xff800000905b7808 */ /* 0x000fe20005800000 */
[----:B-1----:R-:W4:Y:S02]  /*11b90*/  LDL.LU R147, [R1+0x10] ;  /* 0x0000100001937983 */ /* 0x002f240000300800 */
[----:B------:R-:W-:-:S04]  /*11ba0*/  FADD R38, R38, R42 ;  /* 0x0000002a26267221 */ /* 0x000fc80000000000 */
[----:B------:R-:W-:Y:S01]  /*11bb0*/  FADD R44, R44, R38 ;  /* 0x000000262c2c7221 */ /* 0x000fe20000000000 */
[----:B------:R-:W-:Y:S01]  /*11bc0*/  FADD R38, R16, R81 ;  /* 0x0000005110267221 */ /* 0x000fe20000000000 */
[----:B---3--:R-:W-:-:S03]  /*11bd0*/  @!P2 FMUL R90, R90, R90 ;  /* 0x0000005a5a5aa220 */ /* 0x008fc60000400000 */
[----:B------:R-:W-:Y:S01]  /*11be0*/  FADD R46, R46, R38 ;  /* 0x000000262e2e7221 */ /* 0x000fe20000000000 */
[----:B------:R-:W-:Y:S01]  /*11bf0*/  FADD R38, R12, R66 ;  /* 0x000000420c267221 */ /* 0x000fe20000000000 */
[----:B------:R-:W-:-:S04]  /*11c00*/  FADD R42, R20, R90 ;  /* 0x0000005a142a7221 */ /* 0x000fc80000000000 */
[----:B------:R-:W-:-:S04]  /*11c10*/  FADD R38, R38, R42 ;  /* 0x0000002a26267221 */ /* 0x000fc80000000000 */
[----:B------:R-:W-:-:S04]  /*11c20*/  FADD R46, R46, R38 ;  /* 0x000000262e2e7221 */ /* 0x000fc80000000000 */
[----:B------:R-:W-:Y:S01]  /*11c30*/  FADD R46, R47, R46 ;  /* 0x0000002e2f2e7221 */ /* 0x000fe20000000000 */
        /* <DEDUP_REMOVED lines=37> */
[----:B------:R-:W-:Y:S02]  /*11e90*/  FMNMX R47, R154, R47, !PT ;  /* 0x0000002f9a2f7209 */ /* 0x000fe40007800000 */
[----:B------:R-:W-:Y:S02]  /*11ea0*/  FSETP.GEU.AND P2, PT, R150, -126, PT ;  /* 0xc2fc00009600780b */ /* 0x000fe40003f4e000 */
[----:B------:R-:W-:-:S04]  /*11eb0*/  FMNMX R47, R155, R47, !PT ;  /* 0x0000002f9b2f7209 */ /* 0x000fc80007800000 */
[----:B------:R-:W-:-:S04]  /*11ec0*/  FMNMX R47, R153, R47, !PT ;  /* 0x0000002f992f7209 */ /* 0x000fc80007800000 */
[----:B------:R-:W-:-:S04]  /*11ed0*/  FMNMX R47, R72, R47, !PT ;  /* 0x0000002f482f7209 */ /* 0x000fc80007800000 */
[----:B------:R-:W-:Y:S01]  /*11ee0*/  FMNMX R47, R68, R47, !PT ;  /* 0x0000002f442f7209 */ /* 0x000fe20007800000 */
[----:B------:R-:W-:-:S03]  /*11ef0*/  @!P2 FMUL R150, R150, 0.5 ;  /* 0x3f0000009696a820 */ /* 0x000fc60000400000 */
[----:B------:R-:W-:Y:S01]  /*11f00*/  FMNMX R47, R108, R47, !PT ;  /* 0x0000002f6c2f7209 */ /* 0x000fe20007800000 */
[----:B------:R1:W3:Y:S03]  /*11f10*/  MUFU.EX2 R5, R150 ;  /* 0x0000009600057308 */ /* 0x0002e60000000800 */
[----:B------:R-:W-:-:S04]  /*11f20*/  FMNMX R47, R109, R47, !PT ;  /* 0x0000002f6d2f7209 */ /* 0x000fc80007800000 */
[----:B------:R-:W-:Y:S01]  /*11f30*/  FMNMX R47, R64, R47, !PT ;  /* 0x0000002f402f7209 */ /* 0x000fe20007800000 */
[----:B------:R-:W-:Y:S01]  /*11f40*/  FADD R38, R8, R75 ;  /* 0x0000004b08267221 */ /* 0x000fe20000000000 */
[----:B------:R-:W-:Y:S01]  /*11f50*/  FADD R42, R51, R87 ;  /* 0x00000057332a7221 */ /* 0x000fe20000000000 */
[----:B------:R-:W-:Y:S01]  /*11f60*/  FADD R44, R50, R44 ;  /* 0x0000002c322c7221 */ /* 0x000fe20000000000 */
[----:B------:R-:W-:Y:S01]  /*11f70*/  FMNMX R47, R152, R47, !PT ;  /* 0x0000002f982f7209 */ /* 0x000fe20007800000 */
[----:B-1----:R-:W4:Y:S03]  /*11f80*/  LDL.LU R150, [R1+0x4] ;  /* 0x0000040001967983 */ /* 0x002f260000300800 */
[----:B------:R-:W-:Y:S01]  /*11f90*/  FMNMX R47, R105, R47, !PT ;  /* 0x0000002f692f7209 */ /* 0x000fe20007800000 */
[----:B---3--:R-:W-:Y:S01]  /*11fa0*/  @!P2 FMUL R5, R5, R5 ;  /* 0x000000050505a220 */ /* 0x008fe20000400000 */
[----:B------:R-:W-:-:S02]  /*11fb0*/  FSETP.GEU.AND P2, PT, R151, -126, PT ;  /* 0xc2fc00009700780b */ /* 0x000fc40003f4e000 */
[----:B------:R-:W-:-:S04]  /*11fc0*/  FMNMX R47, R92, R47, !PT ;  /* 0x0000002f5c2f7209 */ /* 0x000fc80007800000 */
[----:B------:R-:W-:-:S04]  /*11fd0*/  FMNMX R47, R120, R47, !PT ;  /* 0x0000002f782f7209 */ /* 0x000fc80007800000 */
[----:B------:R-:W-:-:S03]  /*11fe0*/  FMNMX R47, R104, R47, !PT ;  /* 0x0000002f682f7209 */ /* 0x000fc60007800000 */
[----:B------:R-:W-:Y:S01]  /*11ff0*/  @!P2 FMUL R151, R151, 0.5 ;  /* 0x3f0000009797a820 */ /* 0x000fe20000400000 */
[----:B------:R-:W-:-:S03]  /*12000*/  FMNMX R47, R101, R47, !PT ;  /* 0x0000002f652f7209 */ /* 0x000fc60007800000 */
[----:B------:R1:W3:Y:S01]  /*12010*/  MUFU.EX2 R6, R151 ;  /* 0x0000009700067308 */ /* 0x0002e20000000800 */
[----:B------:R-:W-:-:S04]  /*12020*/  FMNMX R47, R84, R47, !PT ;  /* 0x0000002f542f7209 */ /* 0x000fc80007800000 */
[----:B------:R-:W-:-:S04]  /*12030*/  FMNMX R47, R100, R47, !PT ;  /* 0x0000002f642f7209 */ /* 0x000fc80007800000 */
[----:B------:R-:W-:Y:S01]  /*12040*/  FMNMX R47, R129, R47, !PT ;  /* 0x0000002f812f7209 */ /* 0x000fe20007800000 */
[----:B------:R-:W-:Y:S01]  /*12050*/  FADD R38, R38, R42 ;  /* 0x0000002a26267221 */ /* 0x000fe20000000000 */
[----:B------:R-:W-:Y:S01]  /*12060*/  FADD R54, R63, R5 ;  /* 0x000000053f367221 */ /* 0x000fe20000000000 */
[----:B-1----:R-:W4:Y:S01]  /*12070*/  LDL.LU R151, [R1+0x68] ;  /* 0x0000680001977983 */ /* 0x002f220000300800 */
[----:B------:R-:W-:Y:S01]  /*12080*/  FMNMX R47, R132, R47, !PT ;  /* 0x0000002f842f7209 */ /* 0x000fe20007800000 */
[----:B---3--:R-:W-:-:S03]  /*12090*/  @!P2 FMUL R6, R6, R6 ;  /* 0x000000060606a220 */ /* 0x008fc60000400000 */
[----:B------:R-:W-:Y:S01]  /*120a0*/  FMNMX R47, R133, R47, !PT ;  /* 0x0000002f852f7209 */ /* 0x000fe20007800000 */
[----:B------:R-:W-:Y:S01]  /*120b0*/  FADD R42, R39, R67 ;  /* 0x00000043272a7221 */ /* 0x000fe20000000000 */
[----:B------:R-:W-:Y:S01]  /*120c0*/  ISETP.GE.AND P2, PT, R4, UR60, PT ;  /* 0x0000003c04007c0c */ /* 0x000fe2000bf46270 */
[----:B------:R-:W3:Y:S01]  /*120d0*/  LDL.LU R171, [R1+0x5c] ;  /* 0x00005c0001ab7983 */ /* 0x000ee20000300800 */
[----:B------:R-:W-:-:S04]  /*120e0*/  FMNMX R4, R136, R47, !PT ;  /* 0x0000002f88047209 */ /* 0x000fc80007800000 */
[----:B------:R-:W-:Y:S02]  /*120f0*/  FMNMX R4, R137, R4, !PT ;  /* 0x0000000489047209 */ /* 0x000fe40007800000 */
[----:B------:R-:W-:Y:S02]  /*12100*/  FSEL R94, R141, -INF , !P2 ;  /* 0xff8000008d5e7808 */ /* 0x000fe40005000000 */
[----:B------:R-:W-:-:S04]  /*12110*/  FMNMX R4, R140, R4, !PT ;  /* 0x000000048c047209 */ /* 0x000fc80007800000 */
[----:B------:R-:W-:-:S04]  /*12120*/  FMNMX R4, R94, R4, !PT ;  /* 0x000000045e047209 */ /* 0x000fc80007800000 */
[----:B------:R-:W-:Y:S02]  /*12130*/  FMNMX R47, R91, R4, !PT ;  /* 0x000000045b2f7209 */ /* 0x000fe40007800000 */
[----:B------:R-:W-:Y:S02]  /*12140*/  FSEL R4, R148, -INF , !P5 ;  /* 0xff80000094047808 */ /* 0x000fe40006800000 */
[----:B------:R-:W-:-:S04]  /*12150*/  FMNMX R47, R96, R47, !PT ;  /* 0x0000002f602f7209 */ /* 0x000fc80007800000 */
[----:B------:R-:W-:Y:S01]  /*12160*/  FMNMX R47, R4, R47, !PT ;  /* 0x0000002f042f7209 */ /* 0x000fe20007800000 */
[----:B------:R-:W-:-:S03]  /*12170*/  FADD R42, R42, R54 ;  /* 0x000000362a2a7221 */ /* 0x000fc60000000000 */
[----:B------:R-:W-:Y:S01]  /*12180*/  FMNMX R47, R149, R47, !PT ;  /* 0x0000002f952f7209 */ /* 0x000fe20007800000 */
[----:B------:R-:W-:Y:S01]  /*12190*/  FADD R38, R38, R42 ;  /* 0x0000002a26267221 */ /* 0x000fe20000000000 */
[----:B------:R-:W-:Y:S01]  /*121a0*/  FADD R42, R9, R25 ;  /* 0x00000019092a7221 */ /* 0x000fe20000000000 */
[----:B------:R-:W-:Y:S02]  /*121b0*/  FADD R54, R17, R82 ;  /* 0x0000005211367221 */ /* 0x000fe40000000000 */
[----:B------:R-:W1:Y:S01]  /*121c0*/  SHFL.BFLY PT, R50, R47, 0x1, 0x1f ;  /* 0x0c201f002f327f89 */ /* 0x000e6200000e0000 */
[----:B------:R-:W-:Y:S01]  /*121d0*/  FADD R58, R21, R6 ;  /* 0x00000006153a7221 */ /* 0x000fe20000000000 */
[----:B------:R-:W-:Y:S01]  /*121e0*/  FADD R42, R42, R54 ;  /* 0x000000362a2a7221 */ /* 0x000fe20000000000 */
[----:B------:R-:W-:-:S04]  /*121f0*/  FADD R54, R13, R76 ;  /* 0x0000004c0d367221 */ /* 0x000fc80000000000 */
[----:B------:R-:W-:Y:S01]  /*12200*/  FADD R54, R54, R58 ;  /* 0x0000003a36367221 */ /* 0x000fe20000000000 */
[----:B------:R-:W-:Y:S01]  /*12210*/  FADD R2, R2, R38 ;  /* 0x0000002602027221 */ /* 0x000fe20000000000 */
[----:B------:R-:W3:Y:S02]  /*12220*/  LDL.LU R58, [R1+0x58] ;  /* 0x00005800013a7983 */ /* 0x000ee40000300800 */
[----:B------:R-:W-:Y:S02]  /*12230*/  FADD R42, R42, R54 ;  /* 0x000000362a2a7221 */ /* 0x000fe40000000000 */
[----:B------:R-:W3:Y:S02]  /*12240*/  LDL.LU R54, [R1+0x4c] ;  /* 0x00004c0001367983 */ /* 0x000ee40000300800 */
[----:B------:R-:W-:Y:S02]  /*12250*/  FADD R34, R34, R42 ;  /* 0x0000002a22227221 */ /* 0x000fe40000000000 */
[----:B------:R-:W3:Y:S01]  /*12260*/  LDL.LU R141, [R1+0x48] ;  /* 0x00004800018d7983 */ /* 0x000ee20000300800 */
[----:B------:R-:W-:Y:S01]  /*12270*/  FADD R2, R44, R2 ;  /* 0x000000022c027221 */ /* 0x000fe20000000000 */
[----:B------:R-:W-:-:S02]  /*12280*/  FADD R97, R46, R34 ;  /* 0x000000222e617221 */ /* 0x000fc40000000000 */
[----:B------:R-:W3:Y:S01]  /*12290*/  LDL.LU R144, [R1+0x3c] ;  /* 0x00003c0001907983 */ /* 0x000ee20000300800 */
[----:B-1----:R-:W-:-:S03]  /*122a0*/  FMNMX R50, R47, R50, !PT ;  /* 0x000000322f327209 */ /* 0x002fc60007800000 */
[----:B------:R-:W3:Y:S04]  /*122b0*/  LDL.LU R145, [R1+0x38] ;  /* 0x0000380001917983 */ /* 0x000ee80000300800 */
[----:B------:R-:W3:Y:S01]  /*122c0*/  LDL.LU R148, [R1+0x2c] ;  /* 0x00002c0001947983 */ /* 0x000ee20000300800 */
[----:B------:R-:W-:-:S03]  /*122d0*/  FADD R34, R2, R97 ;  /* 0x0000006102227221 */ /* 0x000fc60000000000 */
[----:B------:R-:W3:Y:S04]  /*122e0*/  LDL.LU R47, [R1+0x28] ;  /* 0x00002800012f7983 */ /* 0x000ee80000300800 */
[----:B------:R-:W3:Y:S04]  /*122f0*/  LDL.LU R42, [R1+0x1c] ;  /* 0x00001c00012a7983 */ /* 0x000ee80000300800 */
[----:B------:R-:W3:Y:S04]  /*12300*/  LDL.LU R44, [R1+0x18] ;  /* 0x00001800012c7983 */ /* 0x000ee80000300800 */
[----:B------:R-:W3:Y:S04]  /*12310*/  LDL.LU R46, [R1+0xc] ;  /* 0x00000c00012e7983 */ /* 0x000ee80000300800 */
[----:B------:R-:W3:Y:S01]  /*12320*/  LDL.LU R97, [R1+0x8] ;  /* 0x0000080001617983 */ /* 0x000ee20000300800 */
[----:B------:R-:W-:-:S05]  /*12330*/  FMUL R7, R7, UR39 ;  /* 0x0000002707077c20 */ /* 0x000fca0008400000 */
[----:B------:R-:W-:-:S13]  /*12340*/  FSETP.GEU.AND P2, PT, R7, -126, PT ;  /* 0xc2fc00000700780b */ /* 0x000fda0003f4e000 */
[----:B------:R-:W-:-:S06]  /*12350*/  @!P2 FMUL R7, R7, 0.5 ;  /* 0x3f0000000707a820 */ /* 0x000fcc0000400000 */
[----:B------:R-:W1:Y:S01]  /*12360*/  MUFU.EX2 R7, R7 ;  /* 0x0000000700077308 */ /* 0x000e620000000800 */
[----:B------:R-:W4:Y:S01]  /*12370*/  SHFL.BFLY PT, R38, R50, 0x2, 0x1f ;  /* 0x0c401f0032267f89 */ /* 0x000f2200000e0000 */
[----:B-1----:R-:W-:-:S04]  /*12380*/  @!P2 FMUL R7, R7, R7 ;  /* 0x000000070707a220 */ /* 0x002fc80000400000 */
[-C--:B--2---:R-:W-:Y:S01]  /*12390*/  FMUL R142, R142, R7.reuse ;  /* 0x000000078e8e7220 */ /* 0x084fe20000400000 */
[-C--:B----4-:R-:W-:Y:S01]  /*123a0*/  FMUL R139, R139, R7.reuse ;  /* 0x000000078b8b7220 */ /* 0x090fe20000400000 */
[-C--:B------:R-:W-:Y:S01]  /*123b0*/  FMUL R138, R138, R7.reuse ;  /* 0x000000078a8a7220 */ /* 0x080fe20000400000 */
        /* <DEDUP_REMOVED lines=10> */
[----:B------:R-:W-:Y:S01]  /*12460*/  FMNMX R2, R50, R38, !PT ;  /* 0x0000002632027209 */ /* 0x000fe20007800000 */
[-C--:B------:R-:W-:Y:S01]  /*12470*/  FMUL R115, R115, R7.reuse ;  /* 0x0000000773737220 */ /* 0x080fe20000400000 */
[-C--:B------:R-:W-:Y:S01]  /*12480*/  FMUL R114, R114, R7.reuse ;  /* 0x0000000772727220 */ /* 0x080fe20000400000 */
[-C--:B------:R-:W-:Y:S01]  /*12490*/  FMUL R111, R111, R7.reuse ;  /* 0x000000076f6f7220 */ /* 0x080fe20000400000 */
[-C--:B------:R-:W-:Y:S01]  /*124a0*/  FMUL R110, R110, R7.reuse ;  /* 0x000000076e6e7220 */ /* 0x080fe20000400000 */
[-C--:B------:R-:W-:Y:S01]  /*124b0*/  FMUL R107, R107, R7.reuse ;  /* 0x000000076b6b7220 */ /* 0x080fe20000400000 */
[----:B------:R-:W-:Y:S01]  /*124c0*/  FSETP.NEU.AND P2, PT, R2, -INF , PT ;  /* 0xff8000000200780b */ /* 0x000fe20003f4d000 */
        /* <DEDUP_REMOVED lines=13> */
[-C--:B---3--:R-:W-:Y:S01]  /*125a0*/  FMUL R171, R171, R7.reuse ;  /* 0x00000007abab7220 */ /* 0x088fe20000400000 */
        /* <DEDUP_REMOVED lines=10> */
[----:B------:R-:W-:-:S05]  /*12650*/  FMUL R97, R97, R7 ;  /* 0x0000000761617220 */ /* 0x000fca0000400000 */
[----:B------:R-:W-:Y:S04]  /*12660*/  STL [R1+0x8], R97 ;  /* 0x0000086101007387 */ /* 0x000fe80000100800 */
[----:B------:R-:W-:Y:S04]  /*12670*/  STL [R1+0xc], R46 ;  /* 0x00000c2e01007387 */ /* 0x000fe80000100800 */
[----:B------:R-:W-:Y:S04]  /*12680*/  STL [R1+0x18], R44 ;  /* 0x0000182c01007387 */ /* 0x000fe80000100800 */
[----:B------:R-:W-:Y:S04]  /*12690*/  STL [R1+0x1c], R42 ;  /* 0x00001c2a01007387 */ /* 0x000fe80000100800 */
[----:B------:R-:W-:Y:S04]  /*126a0*/  STL [R1+0x28], R47 ;  /* 0x0000282f01007387 */ /* 0x000fe80000100800 */
[----:B------:R-:W-:Y:S04]  /*126b0*/  STL [R1+0x2c], R148 ;  /* 0x00002c9401007387 */ /* 0x000fe80000100800 */
[----:B------:R-:W-:Y:S04]  /*126c0*/  STL [R1+0x38], R145 ;  /* 0x0000389101007387 */ /* 0x000fe80000100800 */
[----:B------:R-:W-:Y:S04]  /*126d0*/  STL [R1+0x3c], R144 ;  /* 0x00003c9001007387 */ /* 0x000fe80000100800 */
[----:B------:R1:W-:Y:S04]  /*126e0*/  STL [R1+0x48], R141 ;  /* 0x0000488d01007387 */ /* 0x0003e80000100800 */
        /* <DEDUP_REMOVED lines=16> */
[----:B------:R-:W-:Y:S01]  /*127f0*/  STL [R1+0xcc], R118 ;  /* 0x0000cc7601007387 */ /* 0x000fe20000100800 */
[----:B-1----:R-:W-:-:S03]  /*12800*/  FSEL R141, R2, RZ, P2 ;  /* 0x000000ff028d7208 */ /* 0x002fc60001000000 */
[----:B------:R-:W-:Y:S04]  /*12810*/  STL [R1+0xd8], R115 ;  /* 0x0000d87301007387 */ /* 0x000fe80000100800 */
[----:B------:R-:W-:Y:S04]  /*12820*/  STL [R1+0xdc], R114 ;  /* 0x0000dc7201007387 */ /* 0x000fe80000100800 */
[----:B------:R-:W-:Y:S04]  /*12830*/  STL [R1+0xe8], R111 ;  /* 0x0000e86f01007387 */ /* 0x000fe80000100800 */
[----:B------:R-:W-:Y:S04]  /*12840*/  STL [R1+0xec], R110 ;  /* 0x0000ec6e01007387 */ /* 0x000fe80000100800 */
[----:B------:R-:W-:Y:S01]  /*12850*/  STL [R1+0xf8], R107 ;  /* 0x0000f86b01007387 */ /* 0x000fe20000100800 */
[----:B------:R-:W-:-:S03]  /*12860*/  FMUL R97, R141, UR39 ;  /* 0x000000278d617c20 */ /* 0x000fc60008400000 */
[----:B------:R-:W-:Y:S04]  /*12870*/  STL [R1+0xfc], R106 ;  /* 0x0000fc6a01007387 */ /* 0x000fe80000100800 */
[----:B------:R-:W-:Y:S04]  /*12880*/  STL [R1+0x108], R103 ;  /* 0x0001086701007387 */ /* 0x000fe80000100800 */
[----:B------:R-:W-:Y:S04]  /*12890*/  STL [R1+0x10c], R102 ;  /* 0x00010c6601007387 */ /* 0x000fe80000100800 */
[----:B------:R-:W-:Y:S01]  /*128a0*/  STL [R1+0x118], R99 ;  /* 0x0001186301007387 */ /* 0x000fe20000100800 */
[----:B--2---:R-:W-:-:S03]  /*128b0*/  FFMA R131, R186, UR39, -R97 ;  /* 0x00000027ba837c23 */ /* 0x004fc60008000861 */
[----:B------:R-:W-:Y:S04]  /*128c0*/  STL [R1+0x11c], R98 ;  /* 0x00011c6201007387 */ /* 0x000fe80000100800 */
[----:B------:R-:W-:Y:S04]  /*128d0*/  STL [R1+0x128], R86 ;  /* 0x0001285601007387 */ /* 0x000fe80000100800 */
[----:B------:R-:W-:Y:S04]  /*128e0*/  STL [R1+0x12c], R74 ;  /* 0x00012c4a01007387 */ /* 0x000fe80000100800 */
[----:B------:R-:W-:Y:S04]  /*128f0*/  STL [R1+0x138], R70 ;  /* 0x0001384601007387 */ /* 0x000fe80000100800 */
[----:B------:R-:W-:Y:S01]  /*12900*/  STL [R1+0x13c], R62 ;  /* 0x00013c3e01007387 */ /* 0x000fe20000100800 */
[----:B------:R-:W-:-:S03]  /*12910*/  FSETP.GEU.AND P3, PT, R131, -126, PT ;  /* 0xc2fc00008300780b */ /* 0x000fc60003f6e000 */
[----:B------:R1:W-:Y:S01]  /*12920*/  STL [R1+0x148], R128 ;  /* 0x0001488001007387 */ /* 0x0003e20000100800 */
[--C-:B------:R-:W-:Y:S01]  /*12930*/  FFMA R134, R187, UR39, -R97.reuse ;  /* 0x00000027bb867c23 */ /* 0x100fe20008000861 */
[----:B-1----:R-:W-:-:S05]  /*12940*/  FFMA R128, R185, UR39, -R97 ;  /* 0x00000027b9807c23 */ /* 0x002fca0008000861 */
[----:B------:R-:W-:Y:S01]  /*12950*/  FSETP.GEU.AND P4, PT, R128, -126, PT ;  /* 0xc2fc00008000780b */ /* 0x000fe20003f8e000 */
[--C-:B------:R-:W-:Y:S01]  /*12960*/  FFMA R130, R184, UR39, -R97.reuse ;  /* 0x00000027b8827c23 */ /* 0x100fe20008000861 */
[----:B------:R-:W-:Y:S01]  /*12970*/  FSETP.GEU.AND P2, PT, R134, -126, PT ;  /* 0xc2fc00008600780b */ /* 0x000fe20003f4e000 */
[----:B------:R-:W-:Y:S01]  /*12980*/  FFMA R44, R183, UR39, -R97 ;  /* 0x00000027b72c7c23 */ /* 0x000fe20008000861 */
[----:B------:R-:W-:Y:S02]  /*12990*/  @!P3 FMUL R131, R131, 0.5 ;  /* 0x3f0000008383b820 */ /* 0x000fe40000400000 */
[----:B------:R-:W-:Y:S02]  /*129a0*/  FSETP.GEU.AND P5, PT, R130, -126, PT ;  /* 0xc2fc00008200780b */ /* 0x000fe40003fae000 */
[----:B------:R-:W-:Y:S02]  /*129b0*/  FSETP.GEU.AND P6, PT, R44, -126, PT ;  /* 0xc2fc00002c00780b */ /* 0x000fe40003fce000 */
[----:B------:R-:W1:Y:S03]  /*129c0*/  MUFU.EX2 R131, R131 ;  /* 0x0000008300837308 */ /* 0x000e660000000800 */
[----:B------:R-:W-:-:S02]  /*129d0*/  @!P4 FMUL R128, R128, 0.5 ;  /* 0x3f0000008080c820 */ /* 0x000fc40000400000 */
[----:B------:R-:W-:-:S04]  /*129e0*/  @!P2 FMUL R134, R134, 0.5 ;  /* 0x3f0000008686a820 */ /* 0x000fc80000400000 */
[----:B------:R-:W2:Y:S01]  /*129f0*/  MUFU.EX2 R128, R128 ;  /* 0x0000008000807308 */ /* 0x000ea20000000800 */
[----:B------:R-:W-:Y:S01]  /*12a00*/  @!P5 FMUL R130, R130, 0.5 ;  /* 0x3f0000008282d820 */ /* 0x000fe20000400000 */
[----:B------:R-:W-:Y:S01]  /*12a10*/  @!P6 FMUL R44, R44, 0.5 ;  /* 0x3f0000002c2ce820 */ /* 0x000fe20000400000 */
[----:B------:R-:W-:-:S05]  /*12a20*/  FFMA R46, R181, UR39, -R97 ;  /* 0x00000027b52e7c23 */ /* 0x000fca0008000861 */
[----:B------:R-:W3:Y:S01]  /*12a30*/  MUFU.EX2 R134, R134 ;  /* 0x0000008600867308 */ /* 0x000ee20000000800 */
[----:B------:R-:W-:Y:S01]  /*12a40*/  FFMA R47, R180, UR39, -R97 ;  /* 0x00000027b42f7c23 */ /* 0x000fe20008000861 */
[----:B-1----:R-:W-:Y:S01]  /*12a50*/  @!P3 FMUL R131, R131, R131 ;  /* 0x000000838383b220 */ /* 0x002fe20000400000 */
[----:B------:R-:W-:-:S05]  /*12a60*/  FSETP.GEU.AND P3, PT, R46, -126, PT ;  /* 0xc2fc00002e00780b */ /* 0x000fca0003f6e000 */
[----:B------:R-:W1:Y:S01]  /*12a70*/  MUFU.EX2 R130, R130 ;  /* 0x0000008200827308 */ /* 0x000e620000000800 */
[----:B--2---:R-:W-:Y:S01]  /*12a80*/  @!P4 FMUL R128, R128, R128 ;  /* 0x000000808080c220 */ /* 0x004fe20000400000 */
[----:B------:R-:W-:-:S06]  /*12a90*/  FSETP.GEU.AND P4, PT, R47, -126, PT ;  /* 0xc2fc00002f00780b */ /* 0x000fcc0003f8e000 */
[----:B------:R-:W2:Y:S01]  /*12aa0*/  MUFU.EX2 R44, R44 ;  /* 0x0000002c002c7308 */ /* 0x000ea20000000800 */
[--C-:B------:R-:W-:Y:S01]  /*12ab0*/  FFMA R127, R182, UR39, -R97.reuse ;  /* 0x00000027b67f7c23 */ /* 0x100fe20008000861 */
[----:B---3--:R-:W-:Y:S01]  /*12ac0*/  @!P2 FMUL R134, R134, R134 ;  /* 0x000000868686a220 */ /* 0x008fe20000400000 */
[--C-:B------:R-:W-:Y:S01]  /*12ad0*/  FFMA R179, R179, UR39, -R97.reuse ;  /* 0x00000027b3b37c23 */ /* 0x100fe20008000861 */
[----:B------:R-:W-:Y:S02]  /*12ae0*/  FFMA R126, R178, UR39, -R97 ;  /* 0x00000027b27e7c23 */ /* 0x000fe40008000861 */
[----:B------:R-:W-:Y:S01]  /*12af0*/  FSETP.GEU.AND P2, PT, R127, -126, PT ;  /* 0xc2fc00007f00780b */ /* 0x000fe20003f4e000 */
[----:B------:R-:W-:Y:S01]  /*12b00*/  @!P3 FMUL R46, R46, 0.5 ;  /* 0x3f0000002e2eb820 */ /* 0x000fe20000400000 */
[----:B------:R-:W-:Y:S01]  /*12b10*/  @!P4 FMUL R47, R47, 0.5 ;  /* 0x3f0000002f2fc820 */ /* 0x000fe20000400000 */
[----:B-1----:R-:W-:Y:S01]  /*12b20*/  @!P5 FMUL R130, R130, R130 ;  /* 0x000000828282d220 */ /* 0x002fe20000400000 */
[----:B------:R-:W-:-:S03]  /*12b30*/  FSETP.GEU.AND P5, PT, R179, -126, PT ;  /* 0xc2fc0000b300780b */ /* 0x000fc60003fae000 */
[----:B------:R-:W1:Y:S01]  /*12b40*/  MUFU.EX2 R46, R46 ;  /* 0x0000002e002e7308 */ /* 0x000e620000000800 */
[----:B--2---:R-:W-:Y:S01]  /*12b50*/  @!P6 FMUL R44, R44, R44 ;  /* 0x0000002c2c2ce220 */ /* 0x004fe20000400000 */
[----:B------:R-:W-:-:S04]  /*12b60*/  FSETP.GEU.AND P6, PT, R126, -126, PT ;  /* 0xc2fc00007e00780b */ /* 0x000fc80003fce000 */
[----:B------:R-:W-:Y:S02]  /*12b70*/  @!P2 FMUL R127, R127, 0.5 ;  /* 0x3f0000007f7fa820 */ /* 0x000fe40000400000 */
[----:B------:R-:W2:Y:S01]  /*12b80*/  MUFU.EX2 R47, R47 ;  /* 0x0000002f002f7308 */ /* 0x000ea20000000800 */
[----:B------:R3:W-:Y:S01]  /*12b90*/  STL [R1+0x14c], R125 ;  /* 0x00014c7d01007387 */ /* 0x0007e20000100800 */
[----:B------:R-:W-:Y:S01]  /*12ba0*/  @!P5 FMUL R179, R179, 0.5 ;  /* 0x3f000000b3b3d820 */ /* 0x000fe20000400000 */
[----:B------:R-:W-:-:S05]  /*12bb0*/  FFMA R42, R40, UR39, -R97 ;  /* 0x00000027282a7c23 */ /* 0x000fca0008000861 */
[----:B------:R-:W4:Y:S01]  /*12bc0*/  MUFU.EX2 R127, R127 ;  /* 0x0000007f007f7308 */ /* 0x000f220000000800 */
[----:B------:R-:W-:Y:S01]  /*12bd0*/  @!P6 FMUL R126, R126, 0.5 ;  /* 0x3f0000007e7ee820 */ /* 0x000fe20000400000 */
[----:B---3--:R-:W-:Y:S01]  /*12be0*/  FFMA R125, R177, UR39, -R97 ;  /* 0x00000027b17d7c23 */ /* 0x008fe20008000861 */
[----:B------:R3:W-:Y:S01]  /*12bf0*/  STL [R1+0x158], R124 ;  /* 0x0001587c01007387 */ /* 0x0007e20000100800 */
[----:B-1----:R-:W-:-:S04]  /*12c00*/  @!P3 FMUL R46, R46, R46 ;  /* 0x0000002e2e2eb220 */ /* 0x002fc80000400000 */
[----:B------:R-:W1:Y:S01]  /*12c10*/  MUFU.EX2 R40, R179 ;  /* 0x000000b300287308 */ /* 0x000e620000000800 */
[----:B------:R-:W-:Y:S01]  /*12c20*/  FSETP.GEU.AND P3, PT, R125, -126, PT ;  /* 0xc2fc00007d00780b */ /* 0x000fe20003f6e000 */
[----:B--2---:R-:W-:Y:S01]  /*12c30*/  @!P4 FMUL R47, R47, R47 ;  /* 0x0000002f2f2fc220 */ /* 0x004fe20000400000 */
[----:B---3--:R-:W-:-:S05]  /*12c40*/  FFMA R124, R176, UR39, -R97 ;  /* 0x00000027b07c7c23 */ /* 0x008fca0008000861 */
[----:B------:R-:W2:Y:S01]  /*12c50*/  MUFU.EX2 R126, R126 ;  /* 0x0000007e007e7308 */ /* 0x000ea20000000800 */
[----:B------:R-:W-:Y:S01]  /*12c60*/  FSETP.GEU.AND P4, PT, R124, -126, PT ;  /* 0xc2fc00007c00780b */ /* 0x000fe20003f8e000 */
[----:B----4-:R-:W-:Y:S01]  /*12c70*/  @!P2 FMUL R127, R127, R127 ;  /* 0x0000007f7f7fa220 */ /* 0x010fe20000400000 */
[--C-:B------:R-:W-:Y:S01]  /*12c80*/  FFMA R175, R175, UR39, -R97.reuse ;  /* 0x00000027afaf7c23 */ /* 0x100fe20008000861 */
[----:B------:R-:W-:Y:S01]  /*12c90*/  FSETP.GEU.AND P2, PT, R42, -126, PT ;  /* 0xc2fc00002a00780b */ /* 0x000fe20003f4e000 */
[----:B------:R-:W-:Y:S01]  /*12ca0*/  FFMA R38, R173, UR39, -R97 ;  /* 0x00000027ad267c23 */ /* 0x000fe20008000861 */
[----:B------:R-:W-:Y:S01]  /*12cb0*/  @!P3 FMUL R125, R125, 0.5 ;  /* 0x3f0000007d7db820 */ /* 0x000fe20000400000 */
[----:B-1----:R-:W-:Y:S01]  /*12cc0*/  @!P5 FMUL R40, R40, R40 ;  /* 0x000000282828d220 */ /* 0x002fe20000400000 */
[----:B------:R-:W-:-:S06]  /*12cd0*/  FSETP.GEU.AND P5, PT, R175, -126, PT ;  /* 0xc2fc0000af00780b */ /* 0x000fcc0003fae000 */
[----:B------:R-:W-:Y:S01]  /*12ce0*/  @!P4 FMUL R124, R124, 0.5 ;  /* 0x3f0000007c7cc820 */ /* 0x000fe20000400000 */
[----:B--2---:R-:W-:Y:S01]  /*12cf0*/  @!P6 FMUL R126, R126, R126 ;  /* 0x0000007e7e7ee220 */ /* 0x004fe20000400000 */
[----:B------:R-:W-:Y:S01]  /*12d00*/  FSETP.GEU.AND P6, PT, R38, -126, PT ;  /* 0xc2fc00002600780b */ /* 0x000fe20003fce000 */
[----:B------:R-:W1:Y:S01]  /*12d10*/  MUFU.EX2 R125, R125 ;  /* 0x0000007d007d7308 */ /* 0x000e620000000800 */
[----:B------:R-:W-:-:S07]  /*12d20*/  @!P2 FMUL R42, R42, 0.5 ;  /* 0x3f0000002a2aa820 */ /* 0x000fce0000400000 */
[----:B------:R-:W2:Y:S01]  /*12d30*/  MUFU.EX2 R124, R124 ;  /* 0x0000007c007c7308 */ /* 0x000ea20000000800 */
[----:B------:R-:W-:Y:S01]  /*12d40*/  @!P5 FMUL R175, R175, 0.5 ;  /* 0x3f000000afafd820 */ /* 0x000fe20000400000 */
[--C-:B------:R-:W-:Y:S02]  /*12d50*/  FFMA R122, R36, UR39, -R97.reuse ;  /* 0x00000027247a7c23 */ /* 0x100fe40008000861 */
[----:B------:R-:W-:Y:S01]  /*12d60*/  @!P6 FMUL R38, R38, 0.5 ;  /* 0x3f0000002626e820 */ /* 0x000fe20000400000 */
[----:B------:R-:W-:-:S03]  /*12d70*/  FFMA R123, R172, UR39, -R97 ;  /* 0x00000027ac7b7c23 */ /* 0x000fc60008000861 */
[----:B------:R-:W3:Y:S01]  /*12d80*/  MUFU.EX2 R42, R42 ;  /* 0x0000002a002a7308 */ /* 0x000ee20000000800 */
[----:B-----5:R-:W-:Y:S01]  /*12d90*/  FFMA R191, R7, R191, R34 ;  /* 0x000000bf07bf7223 */ /* 0x020fe20000000022 */
[----:B------:R-:W-:Y:S01]  /*12da0*/  FFMA R34, R170, UR39, -R97 ;  /* 0x00000027aa227c23 */ /* 0x000fe20008000861 */
[----:B-1----:R-:W-:-:S05]  /*12db0*/  @!P3 FMUL R125, R125, R125 ;  /* 0x0000007d7d7db220 */ /* 0x002fca0000400000 */
[----:B------:R-:W1:Y:S01]  /*12dc0*/  MUFU.EX2 R36, R175 ;  /* 0x000000af00247308 */ /* 0x000e620000000800 */
[----:B------:R-:W-:Y:S01]  /*12dd0*/  FSETP.GEU.AND P3, PT, R123, -126, PT ;  /* 0xc2fc00007b00780b */ /* 0x000fe20003f6e000 */
[----:B------:R-:W-:Y:S01]  /*12de0*/  FMUL R121, R121, R7 ;  /* 0x0000000779797220 */ /* 0x000fe20000400000 */
[----:B--2---:R-:W-:Y:S01]  /*12df0*/  @!P4 FMUL R124, R124, R124 ;  /* 0x0000007c7c7cc220 */ /* 0x004fe20000400000 */
[----:B------:R-:W-:-:S04]  /*12e00*/  FSETP.GEU.AND P4, PT, R34, -126, PT ;  /* 0xc2fc00002200780b */ /* 0x000fc80003f8e000 */
[----:B------:R-:W2:Y:S01]  /*12e10*/  MUFU.EX2 R38, R38 ;  /* 0x0000002600267308 */ /* 0x000ea20000000800 */
[----:B------:R4:W-:Y:S01]  /*12e20*/  STL [R1+0x15c], R121 ;  /* 0x00015c7901007387 */ /* 0x0009e20000100800 */
[----:B---3--:R-:W-:Y:S01]  /*12e30*/  @!P2 FMUL R42, R42, R42 ;  /* 0x0000002a2a2aa220 */ /* 0x008fe20000400000 */
[----:B------:R-:W-:Y:S01]  /*12e40*/  FSETP.GEU.AND P2, PT, R122, -126, PT ;  /* 0xc2fc00007a00780b */ /* 0x000fe20003f4e000 */
[--C-:B------:R-:W-:Y:S02]  /*12e50*/  FFMA R168, R168, UR39, -R97.reuse ;  /* 0x00000027a8a87c23 */ /* 0x100fe40008000861 */
[----:B------:R-:W-:Y:S01]  /*12e60*/  @!P3 FMUL R123, R123, 0.5 ;  /* 0x3f0000007b7bb820 */ /* 0x000fe20000400000 */
[----:B----4-:R-:W-:Y:S01]  /*12e70*/  FFMA R121, R169, UR39, -R97 ;  /* 0x00000027a9797c23 */ /* 0x010fe20008000861 */
[----:B-1----:R-:W-:Y:S01]  /*12e80*/  @!P5 FMUL R36, R36, R36 ;  /* 0x000000242424d220 */ /* 0x002fe20000400000 */
[----:B------:R-:W-:-:S03]  /*12e90*/  @!P4 FMUL R34, R34, 0.5 ;  /* 0x3f0000002222c820 */ /* 0x000fc60000400000 */
[----:B------:R-:W-:Y:S01]  /*12ea0*/  FSETP.GEU.AND P5, PT, R121, -126, PT ;  /* 0xc2fc00007900780b */ /* 0x000fe20003fae000 */
[----:B--2---:R-:W-:Y:S01]  /*12eb0*/  @!P6 FMUL R38, R38, R38 ;  /* 0x000000262626e220 */ /* 0x004fe20000400000 */
[----:B------:R-:W-:Y:S01]  /*12ec0*/  FSETP.GEU.AND P6, PT, R168, -126, PT ;  /* 0xc2fc0000a800780b */ /* 0x000fe20003fce000 */
[----:B------:R-:W1:Y:S01]  /*12ed0*/  MUFU.EX2 R123, R123 ;  /* 0x0000007b007b7308 */ /* 0x000e620000000800 */
[----:B------:R-:W-:-:S07]  /*12ee0*/  @!P2 FMUL R122, R122, 0.5 ;  /* 0x3f0000007a7aa820 */ /* 0x000fce0000400000 */
[----:B------:R-:W2:Y:S02]  /*12ef0*/  MUFU.EX2 R34, R34 ;  /* 0x0000002200227308 */ /* 0x000ea40000000800 */
[----:B------:R-:W-:Y:S02]  /*12f00*/  @!P5 FMUL R121, R121, 0.5 ;  /* 0x3f0000007979d820 */ /* 0x000fe40000400000 */
[----:B------:R-:W-:Y:S01]  /*12f10*/  @!P6 FMUL R168, R168, 0.5 ;  /* 0x3f000000a8a8e820 */ /* 0x000fe20000400000 */
[----:B------:R-:W-:-:S03]  /*12f20*/  FFMA R50, R48, UR39, -R97 ;  /* 0x0000002730327c23 */ /* 0x000fc60008000861 */
[----:B------:R-:W3:Y:S01]  /*12f30*/  MUFU.EX2 R122, R122 ;  /* 0x0000007a007a7308 */ /* 0x000ee20000000800 */
[----:B------:R-:W-:Y:S01]  /*12f40*/  FFMA R118, R166, UR39, -R97 ;  /* 0x00000027a6767c23 */ /* 0x000fe20008000861 */
[----:B-1----:R-:W-:Y:S01]  /*12f50*/  @!P3 FMUL R123, R123, R123 ;  /* 0x0000007b7b7bb220 */ /* 0x002fe20000400000 */
[----:B------:R-:W-:-:S05]  /*12f60*/  FSETP.GEU.AND P3, PT, R50, -126, PT ;  /* 0xc2fc00003200780b */ /* 0x000fca0003f6e000 */
[----:B------:R-:W1:Y:S01]  /*12f70*/  MUFU.EX2 R121, R121 ;  /* 0x0000007900797308 */ /* 0x000e620000000800 */
[----:B------:R-:W-:Y:S01]  /*12f80*/  FMUL R117, R117, R7 ;  /* 0x0000000775757220 */ /* 0x000fe20000400000 */
[----:B--2---:R-:W-:-:S06]  /*12f90*/  @!P4 FMUL R34, R34, R34 ;  /* 0x000000222222c220 */ /* 0x004fcc0000400000 */
[----:B------:R-:W2:Y:S01]  /*12fa0*/  MUFU.EX2 R48, R168 ;  /* 0x000000a800307308 */ /* 0x000ea20000000800 */
[----:B------:R-:W-:Y:S01]  /*12fb0*/  FSETP.GEU.AND P4, PT, R118, -126, PT ;  /* 0xc2fc00007600780b */ /* 0x000fe20003f8e000 */
[----:B------:R-:W-:Y:S01]  /*12fc0*/  FMUL R116, R116, R7 ;  /* 0x0000000774747220 */ /* 0x000fe20000400000 */
[--C-:B------:R-:W-:Y:S01]  /*12fd0*/  FFMA R119, R167, UR39, -R97.reuse ;  /* 0x00000027a7777c23 */ /* 0x100fe20008000861 */
[----:B------:R-:W-:Y:S01]  /*12fe0*/  STL [R1+0x168], R117 ;  /* 0x0001687501007387 */ /* 0x000fe20000100800 */
[----:B------:R-:W-:Y:S01]  /*12ff0*/  FFMA R165, R165, UR39, -R97 ;  /* 0x00000027a5a57c23 */ /* 0x000fe20008000861 */
[----:B---3--:R-:W-:Y:S02]  /*13000*/  @!P2 FMUL R122, R122, R122 ;  /* 0x0000007a7a7aa220 */ /* 0x008fe40000400000 */
[----:B------:R-:W3:Y:S01]  /*13010*/  LDL.LU R144, [R1] ;  /* 0x0000000001907983 */ /* 0x000ee20000300800 */
[----:B------:R-:W-:-:S03]  /*13020*/  FSETP.GEU.AND P2, PT, R119, -126, PT ;  /* 0xc2fc00007700780b */ /* 0x000fc60003f4e000 */
[----:B------:R4:W-:Y:S01]  /*13030*/  STL [R1+0x16c], R116 ;  /* 0x00016c7401007387 */ /* 0x0009e20000100800 */
[----:B-1----:R-:W-:Y:S01]  /*13040*/  @!P5 FMUL R121, R121, R121 ;  /* 0x000000797979d220 */ /* 0x002fe20000400000 */
[----:B------:R-:W-:Y:S01]  /*13050*/  @!P3 FMUL R50, R50, 0.5 ;  /* 0x3f0000003232b820 */ /* 0x000fe20000400000 */
[----:B------:R-:W-:Y:S01]  /*13060*/  FSETP.GEU.AND P5, PT, R165, -126, PT ;  /* 0xc2fc0000a500780b */ /* 0x000fe20003fae000 */
[----:B--2---:R-:W-:Y:S01]  /*13070*/  @!P6 FMUL R48, R48, R48 ;  /* 0x000000303030e220 */ /* 0x004fe20000400000 */
[----:B----4-:R-:W-:Y:S01]  /*13080*/  FFMA R116, R163, UR39, -R97 ;  /* 0x00000027a3747c23 */ /* 0x010fe20008000861 */
[----:B------:R-:W-:-:S04]  /*13090*/  @!P4 FMUL R118, R118, 0.5 ;  /* 0x3f0000007676c820 */ /* 0x000fc80000400000 */
[----:B------:R-:W-:Y:S01]  /*130a0*/  FSETP.GEU.AND P6, PT, R116, -126, PT ;  /* 0xc2fc00007400780b */ /* 0x000fe20003fce000 */
[----:B------:R-:W1:Y:S01]  /*130b0*/  MUFU.EX2 R50, R50 ;  /* 0x0000003200327308 */ /* 0x000e620000000800 */
[----:B------:R-:W-:-:S04]  /*130c0*/  @!P2 FMUL R119, R119, 0.5 ;  /* 0x3f0000007777a820 */ /* 0x000fc80000400000 */
[----:B------:R-:W-:-:S03]  /*130d0*/  @!P5 FMUL R165, R165, 0.5 ;  /* 0x3f000000a5a5d820 */ /* 0x000fc60000400000 */
[----:B------:R-:W2:Y:S01]  /*130e0*/  MUFU.EX2 R118, R118 ;  /* 0x0000007600767308 */ /* 0x000ea20000000800 */
[----:B------:R-:W-:-:S03]  /*130f0*/  FFMA R54, R52, UR39, -R97 ;  /* 0x0000002734367c23 */ /* 0x000fc60008000861 */
[----:B------:R-:W-:Y:S01]  /*13100*/  @!P6 FMUL R116, R116, 0.5 ;  /* 0x3f0000007474e820 */ /* 0x000fe20000400000 */
[----:B------:R-:W-:-:S03]  /*13110*/  FFMA R115, R162, UR39, -R97 ;  /* 0x00000027a2737c23 */ /* 0x000fc60008000861 */
[----:B------:R-:W4:Y:S01]  /*13120*/  MUFU.EX2 R119, R119 ;  /* 0x0000007700777308 */ /* 0x000f220000000800 */
[----:B------:R-:W-:Y:S01]  /*13130*/  FFMA R114, R161, UR39, -R97 ;  /* 0x00000027a1727c23 */ /* 0x000fe20008000861 */
[----:B-1----:R-:W-:-:S06]  /*13140*/  @!P3 FMUL R50, R50, R50 ;  /* 0x000000323232b220 */ /* 0x002fcc0000400000 */
[----:B------:R-:W1:Y:S01]  /*13150*/  MUFU.EX2 R52, R165 ;  /* 0x000000a500347308 */ /* 0x000e620000000800 */
[----:B------:R-:W-:Y:S01]  /*13160*/  FSETP.GEU.AND P3, PT, R115, -126, PT ;  /* 0xc2fc00007300780b */ /* 0x000fe20003f6e000 */
[----:B--2---:R-:W-:-:S06]  /*13170*/  @!P4 FMUL R118, R118, R118 ;  /* 0x000000767676c220 */ /* 0x004fcc0000400000 */
[----:B------:R-:W2:Y:S01]  /*13180*/  MUFU.EX2 R116, R116 ;  /* 0x0000007400747308 */ /* 0x000ea20000000800 */
[----:B------:R-:W-:Y:S01]  /*13190*/  FSETP.GEU.AND P4, PT, R114, -126, PT ;  /* 0xc2fc00007200780b */ /* 0x000fe20003f8e000 */
[--C-:B------:R-:W-:Y:S01]  /*131a0*/  FFMA R160, R160, UR39, -R97.reuse ;  /* 0x00000027a0a07c23 */ /* 0x100fe20008000861 */
[----:B----4-:R-:W-:Y:S01]  /*131b0*/  @!P2 FMUL R119, R119, R119 ;  /* 0x000000777777a220 */ /* 0x010fe20000400000 */
[----:B------:R-:W-:Y:S01]  /*131c0*/  FFMA R62, R159, UR39, -R97 ;  /* 0x000000279f3e7c23 */ /* 0x000fe20008000861 */
[----:B------:R-:W-:Y:S01]  /*131d0*/  FSETP.GEU.AND P2, PT, R54, -126, PT ;  /* 0xc2fc00003600780b */ /* 0x000fe20003f4e000 */
[----:B------:R-:W-:Y:S01]  /*131e0*/  @!P3 FMUL R115, R115, 0.5 ;  /* 0x3f0000007373b820 */ /* 0x000fe20000400000 */
[----:B-1----:R-:W-:Y:S01]  /*131f0*/  @!P5 FMUL R52, R52, R52 ;  /* 0x000000343434d220 */ /* 0x002fe20000400000 */
[----:B------:R-:W-:-:S06]  /*13200*/  FSETP.GEU.AND P5, PT, R160, -126, PT ;  /* 0xc2fc0000a000780b */ /* 0x000fcc0003fae000 */
[----:B------:R-:W-:Y:S01]  /*13210*/  @!P4 FMUL R114, R114, 0.5 ;  /* 0x3f0000007272c820 */ /* 0x000fe20000400000 */
[----:B--2---:R-:W-:Y:S01]  /*13220*/  @!P6 FMUL R116, R116, R116 ;  /* 0x000000747474e220 */ /* 0x004fe20000400000 */
[----:B------:R-:W-:Y:S01]  /*13230*/  FSETP.GEU.AND P6, PT, R62, -126, PT ;  /* 0xc2fc00003e00780b */ /* 0x000fe20003fce000 */
[----:B------:R-:W1:Y:S01]  /*13240*/  MUFU.EX2 R115, R115 ;  /* 0x0000007300737308 */ /* 0x000e620000000800 */
[----:B------:R-:W-:Y:S01]  /*13250*/  @!P2 FMUL R54, R54, 0.5 ;  /* 0x3f0000003636a820 */ /* 0x000fe20000400000 */
[----:B------:R-:W-:Y:S02]  /*13260*/  FMUL R113, R113, R7 ;  /* 0x0000000771717220 */ /* 0x000fe40000400000 */
[----:B------:R-:W-:-:S04]  /*13270*/  @!P5 FMUL R160, R160, 0.5 ;  /* 0x3f000000a0a0d820 */ /* 0x000fc80000400000 */
[----:B------:R-:W2:Y:S01]  /*13280*/  MUFU.EX2 R114, R114 ;  /* 0x0000007200727308 */ /* 0x000ea20000000800 */
[----:B------:R-:W-:Y:S01]  /*13290*/  FMUL R112, R112, R7 ;  /* 0x0000000770707220 */ /* 0x000fe20000400000 */
[--C-:B------:R-:W-:Y:S02]  /*132a0*/  FFMA R7, R60, UR39, -R97.reuse ;  /* 0x000000273c077c23 */ /* 0x100fe40008000861 */
[----:B------:R-:W-:Y:S01]  /*132b0*/  @!P6 FMUL R62, R62, 0.5 ;  /* 0x3f0000003e3ee820 */ /* 0x000fe20000400000 */
[----:B------:R-:W-:Y:S03]  /*132c0*/  STL [R1+0x178], R113 ;  /* 0x0001787101007387 */ /* 0x000fe60000100800 */
[----:B------:R-:W4:Y:S01]  /*132d0*/  MUFU.EX2 R60, R160 ;  /* 0x000000a0003c7308 */ /* 0x000f220000000800 */
[----:B------:R1:W-:Y:S01]  /*132e0*/  STL [R1+0x17c], R112 ;  /* 0x00017c7001007387 */ /* 0x0003e20000100800 */
[----:B------:R-:W-:-:S06]  /*132f0*/  FFMA R58, R56, UR39, -R97 ;  /* 0x00000027383a7c23 */ /* 0x000fcc0008000861 */
[----:B------:R-:W4:Y:S01]  /*13300*/  MUFU.EX2 R54, R54 ;  /* 0x0000003600367308 */ /* 0x000f220000000800 */
[----:B-1----:R-:W-:Y:S01]  /*13310*/  FFMA R112, R158, UR39, -R97 ;  /* 0x000000279e707c23 */ /* 0x002fe20008000861 */
[----:B------:R-:W-:-:S06]  /*13320*/  @!P3 FMUL R115, R115, R115 ;  /* 0x000000737373b220 */ /* 0x000fcc0000400000 */
[----:B------:R-:W1:Y:S01]  /*13330*/  MUFU.EX2 R62, R62 ;  /* 0x0000003e003e7308 */ /* 0x000e620000000800 */
[----:B------:R-:W-:Y:S01]  /*13340*/  FSETP.GEU.AND P3, PT, R112, -126, PT ;  /* 0xc2fc00007000780b */ /* 0x000fe20003f6e000 */
[----:B--2---:R-:W-:Y:S01]  /*13350*/  @!P4 FMUL R114, R114, R114 ;  /* 0x000000727272c220 */ /* 0x004fe20000400000 */
[----:B------:R-:W-:Y:S01]  /*13360*/  FSETP.GEU.AND P4, PT, R58, -126, PT ;  /* 0xc2fc00003a00780b */ /* 0x000fe20003f8e000 */
[--C-:B------:R-:W-:Y:S01]  /*13370*/  FFMA R110, R157, UR39, -R97.reuse ;  /* 0x000000279d6e7c23 */ /* 0x100fe20008000861 */
[----:B----4-:R-:W-:Y:S01]  /*13380*/  @!P5 FMUL R60, R60, R60 ;  /* 0x0000003c3c3cd220 */ /* 0x010fe20000400000 */
[----:B------:R-:W-:-:S03]  /*13390*/  FFMA R156, R156, UR39, -R97 ;  /* 0x000000279c9c7c23 */ /* 0x000fc60008000861 */
[----:B------:R-:W-:Y:S01]  /*133a0*/  FSETP.GEU.AND P5, PT, R110, -126, PT ;  /* 0xc2fc00006e00780b */ /* 0x000fe20003fae000 */
[----:B------:R-:W-:Y:S01]  /*133b0*/  @!P2 FMUL R54, R54, R54 ;  /* 0x000000363636a220 */ /* 0x000fe20000400000 */
[----:B------:R-:W-:-:S03]  /*133c0*/  FSETP.GEU.AND P2, PT, R7, -126, PT ;  /* 0xc2fc00000700780b */ /* 0x000fc60003f4e000 */
[----:B------:R-:W-:Y:S01]  /*133d0*/  @!P3 FMUL R112, R112, 0.5 ;  /* 0x3f0000007070b820 */ /* 0x000fe20000400000 */
[----:B-1----:R-:W-:Y:S01]  /*133e0*/  @!P6 FMUL R62, R62, R62 ;  /* 0x0000003e3e3ee220 */ /* 0x002fe20000400000 */
[----:B------:R-:W-:Y:S01]  /*133f0*/  FSETP.GEU.AND P6, PT, R156, -126, PT ;  /* 0xc2fc00009c00780b */ /* 0x000fe20003fce000 */
[----:B------:R-:W-:-:S03]  /*13400*/  @!P4 FMUL R58, R58, 0.5 ;  /* 0x3f0000003a3ac820 */ /* 0x000fc60000400000 */
[----:B------:R-:W1:Y:S02]  /*13410*/  MUFU.EX2 R112, R112 ;  /* 0x0000007000707308 */ /* 0x000e640000000800 */
[----:B------:R-:W-:Y:S02]  /*13420*/  @!P5 FMUL R110, R110, 0.5 ;  /* 0x3f0000006e6ed820 */ /* 0x000fe40000400000 */
[----:B------:R-:W-:-:S04]  /*13430*/  @!P2 FMUL R7, R7, 0.5 ;  /* 0x3f0000000707a820 */ /* 0x000fc80000400000 */
[----:B------:R-:W2:Y:S01]  /*13440*/  MUFU.EX2 R58, R58 ;  /* 0x0000003a003a7308 */ /* 0x000ea20000000800 */
[----:B------:R-:W-:Y:S01]  /*13450*/  @!P6 FMUL R156, R156, 0.5 ;  /* 0x3f0000009c9ce820 */ /* 0x000fe20000400000 */
[----:B------:R-:W-:-:S06]  /*13460*/  FFMA R70, R72, UR39, -R97 ;  /* 0x0000002748467c23 */ /* 0x000fcc0008000861 */
[----:B------:R-:W4:Y:S01]  /*13470*/  MUFU.EX2 R56, R7 ;  /* 0x0000000700387308 */ /* 0x000f220000000800 */
[----:B------:R-:W-:-:S07]  /*13480*/  FFMA R74, R155, UR39, -R97 ;  /* 0x000000279b4a7c23 */ /* 0x000fce0008000861 */
[----:B------:R-:W4:Y:S01]  /*13490*/  MUFU.EX2 R110, R110 ;  /* 0x0000006e006e7308 */ /* 0x000f220000000800 */
[----:B------:R-:W-:Y:S01]  /*134a0*/  FFMA R120, R120, UR39, -R97 ;  /* 0x0000002778787c23 */ /* 0x000fe20008000861 */
[----:B-1----:R-:W-:Y:S01]  /*134b0*/  @!P3 FMUL R112, R112, R112 ;  /* 0x000000707070b220 */ /* 0x002fe20000400000 */
[----:B------:R-:W-:-:S05]  /*134c0*/  FSETP.GEU.AND P3, PT, R74, -126, PT ;  /* 0xc2fc00004a00780b */ /* 0x000fca0003f6e000 */
[----:B------:R-:W1:Y:S01]  /*134d0*/  MUFU.EX2 R72, R156 ;  /* 0x0000009c00487308 */ /* 0x000e620000000800 */
[----:B--2---:R-:W-:Y:S01]  /*134e0*/  @!P4 FMUL R58, R58, R58 ;  /* 0x0000003a3a3ac220 */ /* 0x004fe20000400000 */
[----:B------:R-:W-:Y:S01]  /*134f0*/  FSETP.GEU.AND P4, PT, R120, -126, PT ;  /* 0xc2fc00007800780b */ /* 0x000fe20003f8e000 */
[--C-:B------:R-:W-:Y:S01]  /*13500*/  FFMA R154, R154, UR39, -R97.reuse ;  /* 0x000000279a9a7c23 */ /* 0x100fe20008000861 */
[--C-:B------:R-:W-:Y:S01]  /*13510*/  FFMA R106, R92, UR39, -R97.reuse ;  /* 0x000000275c6a7c23 */ /* 0x100fe20008000861 */
[----:B----4-:R-:W-:Y:S01]  /*13520*/  @!P2 FMUL R56, R56, R56 ;  /* 0x000000383838a220 */ /* 0x010fe20000400000 */
[----:B------:R-:W-:Y:S02]  /*13530*/  FFMA R92, R136, UR39, -R97 ;  /* 0x00000027885c7c23 */ /* 0x000fe40008000861 */
[----:B------:R-:W-:Y:S01]  /*13540*/  FSETP.GEU.AND P2, PT, R154, -126, PT ;  /* 0xc2fc00009a00780b */ /* 0x000fe20003f4e000 */
[----:B------:R-:W-:Y:S01]  /*13550*/  @!P5 FMUL R110, R110, R110 ;  /* 0x0000006e6e6ed220 */ /* 0x000fe20000400000 */
[----:B------:R-:W-:Y:S01]  /*13560*/  FSETP.GEU.AND P5, PT, R70, -126, PT ;  /* 0xc2fc00004600780b */ /* 0x000fe20003fae000 */
[----:B------:R-:W-:Y:S01]  /*13570*/  @!P3 FMUL R74, R74, 0.5 ;  /* 0x3f0000004a4ab820 */ /* 0x000fe20000400000 */
[----:B-1----:R-:W-:Y:S01]  /*13580*/  @!P6 FMUL R72, R72, R72 ;  /* 0x000000484848e220 */ /* 0x002fe20000400000 */
[----:B------:R-:W-:-:S02]  /*13590*/  FSETP.GEU.AND P6, PT, R92, -126, PT ;  /* 0xc2fc00005c00780b */ /* 0x000fc40003fce000 */
[----:B------:R-:W-:Y:S02]  /*135a0*/  @!P4 FMUL R120, R120, 0.5 ;  /* 0x3f0000007878c820 */ /* 0x000fe40000400000 */
[----:B------:R-:W1:Y:S01]  /*135b0*/  MUFU.EX2 R74, R74 ;  /* 0x0000004a004a7308 */ /* 0x000e620000000800 */
[----:B------:R-:W-:-:S03]  /*135c0*/  FFMA R103, R84, UR39, -R97 ;  /* 0x0000002754677c23 */ /* 0x000fc60008000861 */
[----:B------:R-:W-:Y:S02]  /*135d0*/  @!P2 FMUL R154, R154, 0.5 ;  /* 0x3f0000009a9aa820 */ /* 0x000fe40000400000 */
[----:B------:R-:W-:Y:S02]  /*135e0*/  @!P5 FMUL R70, R70, 0.5 ;  /* 0x3f0000004646d820 */ /* 0x000fe40000400000 */
[----:B------:R-:W2:Y:S01]  /*135f0*/  MUFU.EX2 R84, R120 ;  /* 0x0000007800547308 */ /* 0x000ea20000000800 */
[----:B------:R-:W-:Y:S01]  /*13600*/  FFMA R111, R68, UR39, -R97 ;  /* 0x00000027446f7c23 */ /* 0x000fe20008000861 */
[----:B------:R-:W-:-:S06]  /*13610*/  @!P6 FMUL R92, R92, 0.5 ;  /* 0x3f0000005c5ce820 */ /* 0x000fcc0000400000 */
[----:B------:R-:W4:Y:S01]  /*13620*/  MUFU.EX2 R68, R154 ;  /* 0x0000009a00447308 */ /* 0x000f220000000800 */
[----:B------:R-:W-:-:S07]  /*13630*/  FFMA R104, R104, UR39, -R97 ;  /* 0x0000002768687c23 */ /* 0x000fce0008000861 */
[----:B------:R-:W4:Y:S01]  /*13640*/  MUFU.EX2 R70, R70 ;  /* 0x0000004600467308 */ /* 0x000f220000000800 */
[----:B-1----:R-:W-:Y:S01]  /*13650*/  @!P3 FMUL R74, R74, R74 ;  /* 0x0000004a4a4ab220 */ /* 0x002fe20000400000 */
[----:B------:R-:W-:Y:S01]  /*13660*/  FSETP.GEU.AND P3, PT, R111, -126, PT ;  /* 0xc2fc00006f00780b */ /* 0x000fe20003f6e000 */
[----:B--2---:R-:W-:-:S05]  /*13670*/  @!P4 FMUL R84, R84, R84 ;  /* 0x000000545454c220 */ /* 0x004fca0000400000 */
[----:B------:R-:W1:Y:S01]  /*13680*/  MUFU.EX2 R92, R92 ;  /* 0x0000005c005c7308 */ /* 0x000e620000000800 */
        /* <DEDUP_REMOVED lines=8> */
[----:B------:R-:W-:-:S04]  /*13710*/  @!P3 FMUL R111, R111, 0.5 ;  /* 0x3f0000006f6fb820 */ /* 0x000fc80000400000 */
[----:B------:R-:W-:Y:S01]  /*13720*/  @!P4 FMUL R104, R104, 0.5 ;  /* 0x3f0000006868c820 */ /* 0x000fe20000400000 */
[----:B-1----:R-:W-:Y:S01]  /*13730*/  @!P6 FMUL R92, R92, R92 ;  /* 0x0000005c5c5ce220 */ /* 0x002fe20000400000 */
[----:B------:R-:W-:Y:S01]  /*13740*/  FSETP.GEU.AND P6, PT, R102, -126, PT ;  /* 0xc2fc00006600780b */ /* 0x000fe20003fce000 */
[----:B------:R-:W1:Y:S03]  /*13750*/  MUFU.EX2 R111, R111 ;  /* 0x0000006f006f7308 */ /* 0x000e660000000800 */
[----:B------:R-:W-:Y:S02]  /*13760*/  @!P2 FMUL R113, R113, 0.5 ;  /* 0x3f0000007171a820 */ /* 0x000fe40000400000 */
[----:B------:R-:W-:-:S03]  /*13770*/  @!P5 FMUL R98, R98, 0.5 ;  /* 0x3f0000006262d820 */ /* 0x000fc60000400000 */
[----:B------:R-:W2:Y:S04]  /*13780*/  MUFU.EX2 R104, R104 ;  /* 0x0000006800687308 */ /* 0x000ea80000000800 */
[----:B------:R-:W-:-:S04]  /*13790*/  @!P6 FMUL R102, R102, 0.5 ;  /* 0x3f0000006666e820 */ /* 0x000fc80000400000 */
[----:B------:R-:W4:Y:S01]  /*137a0*/  MUFU.EX2 R113, R113 ;  /* 0x0000007100717308 */ /* 0x000f220000000800 */
[--C-:B------:R-:W-:Y:S01]  /*137b0*/  FFMA R108, R108, UR39, -R97.reuse ;  /* 0x000000276c6c7c23 */ /* 0x100fe20008000861 */
[--C-:B------:R-:W-:Y:S01]  /*137c0*/  FFMA R101, R129, UR39, -R97.reuse ;  /* 0x0000002781657c23 */ /* 0x100fe20008000861 */
[----:B------:R-:W-:-:S05]  /*137d0*/  FFMA R140, R140, UR39, -R97 ;  /* 0x000000278c8c7c23 */ /* 0x000fca0008000861 */
[----:B------:R-:W4:Y:S01]  /*137e0*/  MUFU.EX2 R98, R98 ;  /* 0x0000006200627308 */ /* 0x000f220000000800 */
[--C-:B------:R-:W-:Y:S01]  /*137f0*/  FFMA R7, R188, UR39, -R97.reuse ;  /* 0x00000027bc077c23 */ /* 0x100fe20008000861 */
[--C-:B------:R-:W-:Y:S01]  /*13800*/  FFMA R117, R164, UR39, -R97.reuse ;  /* 0x00000027a4757c23 */ /* 0x100fe20008000861 */
[--C-:B------:R-:W-:Y:S01]  /*13810*/  FFMA R109, R109, UR39, -R97.reuse ;  /* 0x000000276d6d7c23 */ /* 0x100fe20008000861 */
[--C-:B------:R-:W-:Y:S01]  /*13820*/  FFMA R64, R64, UR39, -R97.reuse ;  /* 0x0000002740407c23 */ /* 0x100fe20008000861 */
[--C-:B------:R-:W-:Y:S01]  /*13830*/  FFMA R107, R152, UR39, -R97.reuse ;  /* 0x00000027986b7c23 */ /* 0x100fe20008000861 */
[--C-:B------:R-:W-:Y:S02]  /*13840*/  FFMA R105, R105, UR39, -R97.reuse ;  /* 0x0000002769697c23 */ /* 0x100fe40008000861 */
[----:B------:R-:W4:Y:S01]  /*13850*/  MUFU.EX2 R102, R102 ;  /* 0x0000006600667308 */ /* 0x000f220000000800 */
        /* <DEDUP_REMOVED lines=8> */
[----:B------:R-:W-:Y:S01]  /*138e0*/  FADD R142, R134, R56 ;  /* 0x00000038868e7221 */ /* 0x000fe20000000000 */
[----:B------:R-:W-:Y:S01]  /*138f0*/  FADD R97, R122, R84 ;  /* 0x000000547a617221 */ /* 0x000fe20000000000 */
[----:B-1----:R-:W-:Y:S01]  /*13900*/  @!P3 FMUL R111, R111, R111 ;  /* 0x0000006f6f6fb220 */ /* 0x002fe20000400000 */
[----:B------:R-:W-:Y:S01]  /*13910*/  FSETP.GEU.AND P3, PT, R108, -126, PT ;  /* 0xc2fc00006c00780b */ /* 0x000fe20003f6e000 */
[----:B--2---:R-:W-:Y:S01]  /*13920*/  @!P4 FMUL R104, R104, R104 ;  /* 0x000000686868c220 */ /* 0x004fe20000400000 */
[----:B------:R-:W-:Y:S01]  /*13930*/  FSETP.GEU.AND P4, PT, R140, -126, PT ;  /* 0xc2fc00008c00780b */ /* 0x000fe20003f8e000 */
[----:B------:R-:W-:Y:S01]  /*13940*/  FADD R142, R142, R97 ;  /* 0x000000618e8e7221 */ /* 0x000fe20000000000 */
[----:B------:R-:W-:Y:S01]  /*13950*/  FADD R97, R40, R70 ;  /* 0x0000004628617221 */ /* 0x000fe20000000000 */
[----:B------:R-:W-:Y:S01]  /*13960*/  FADD R120, R52, R92 ;  /* 0x0000005c34787221 */ /* 0x000fe20000000000 */
[----:B----4-:R-:W-:Y:S01]  /*13970*/  @!P2 FMUL R113, R113, R113 ;  /* 0x000000717171a220 */ /* 0x010fe20000400000 */
[----:B------:R-:W-:Y:S01]  /*13980*/  FSETP.GEU.AND P2, PT, R103, -126, PT ;  /* 0xc2fc00006700780b */ /* 0x000fe20003f4e000 */
[----:B------:R-:W-:Y:S01]  /*13990*/  FADD R135, R131, R112 ;  /* 0x0000007083877221 */ /* 0x000fe20000000000 */
[----:B------:R-:W-:Y:S01]  /*139a0*/  FADD R97, R97, R120 ;  /* 0x0000007861617221 */ /* 0x000fe20000000000 */
[----:B------:R-:W-:Y:S01]  /*139b0*/  FADD R120, R123, R104 ;  /* 0x000000687b787221 */ /* 0x000fe20000000000 */
[----:B------:R-:W-:Y:S01]  /*139c0*/  @!P5 FMUL R98, R98, R98 ;  /* 0x000000626262d220 */ /* 0x000fe20000400000 */
[----:B------:R-:W-:Y:S01]  /*139d0*/  @!P6 FMUL R102, R102, R102 ;  /* 0x000000666666e220 */ /* 0x000fe20000400000 */
[----:B------:R-:W-:Y:S01]  /*139e0*/  FADD R142, R142, R97 ;  /* 0x000000618e8e7221 */ /* 0x000fe20000000000 */
[----:B------:R-:W-:Y:S01]  /*139f0*/  FADD R135, R135, R120 ;  /* 0x0000007887877221 */ /* 0x000fe20000000000 */
[----:B------:R-:W-:Y:S01]  /*13a00*/  FADD R97, R116, R98 ;  /* 0x0000006274617221 */ /* 0x000fe20000000000 */
[----:B------:R-:W-:Y:S01]  /*13a10*/  @!P3 FMUL R108, R108, 0.5 ;  /* 0x3f0000006c6cb820 */ /* 0x000fe20000400000 */
[----:B------:R-:W-:Y:S01]  /*13a20*/  FADD R120, R126, R111 ;  /* 0x0000006f7e787221 */ /* 0x000fe20000000000 */
[----:B------:R-:W-:Y:S01]  /*13a30*/  FSETP.GEU.AND P6, PT, R64, -126, PT ;  /* 0xc2fc00004000780b */ /* 0x000fe20003fce000 */
[----:B------:R-:W-:-:S02]  /*13a40*/  @!P4 FMUL R140, R140, 0.5 ;  /* 0x3f0000008c8cc820 */ /* 0x000fc40000400000 */
[----:B------:R-:W-:Y:S01]  /*13a50*/  FADD R120, R120, R97 ;  /* 0x0000006178787221 */ /* 0x000fe20000000000 */
[----:B------:R-:W1:Y:S01]  /*13a60*/  MUFU.EX2 R108, R108 ;  /* 0x0000006c006c7308 */ /* 0x000e620000000800 */
[----:B------:R-:W-:-:S07]  /*13a70*/  @!P2 FMUL R103, R103, 0.5 ;  /* 0x3f0000006767a820 */ /* 0x000fce0000400000 */
[----:B------:R-:W2:Y:S01]  /*13a80*/  MUFU.EX2 R97, R140 ;  /* 0x0000008c00617308 */ /* 0x000ea20000000800 */
[----:B------:R-:W-:Y:S01]  /*13a90*/  @!P6 FMUL R64, R64, 0.5 ;  /* 0x3f0000004040e820 */ /* 0x000fe20000400000 */
[----:B------:R-:W-:-:S06]  /*13aa0*/  FSETP.GEU.AND P5, PT, R109, -126, PT ;  /* 0xc2fc00006d00780b */ /* 0x000fcc0003fae000 */
[----:B------:R-:W4:Y:S01]  /*13ab0*/  MUFU.EX2 R103, R103 ;  /* 0x0000006700677308 */ /* 0x000f220000000800 */
[----:B-1----:R-:W-:Y:S01]  /*13ac0*/  @!P3 FMUL R108, R108, R108 ;  /* 0x0000006c6c6cb220 */ /* 0x002fe20000400000 */
[----:B------:R-:W-:-:S06]  /*13ad0*/  FSETP.GEU.AND P3, PT, R94, -126, PT ;  /* 0xc2fc00005e00780b */ /* 0x000fcc0003f6e000 */
[----:B------:R-:W1:Y:S01]  /*13ae0*/  MUFU.EX2 R64, R64 ;  /* 0x0000004000407308 */ /* 0x000e620000000800 */
[----:B--2---:R-:W-:Y:S01]  /*13af0*/  @!P4 FMUL R97, R97, R97 ;  /* 0x000000616161c220 */ /* 0x004fe20000400000 */
[----:B------:R-:W-:Y:S01]  /*13b00*/  FSETP.GEU.AND P4, PT, R107, -126, PT ;  /* 0xc2fc00006b00780b */ /* 0x000fe20003f8e000 */
[----:B------:R-:W-:Y:S01]  /*13b10*/  @!P5 FMUL R109, R109, 0.5 ;  /* 0x3f0000006d6dd820 */ /* 0x000fe20000400000 */
[----:B----4-:R-:W-:Y:S01]  /*13b20*/  @!P2 FMUL R103, R103, R103 ;  /* 0x000000676767a220 */ /* 0x010fe20000400000 */
[----:B------:R-:W-:-:S04]  /*13b30*/  FSETP.GEU.AND P2, PT, R100, -126, PT ;  /* 0xc2fc00006400780b */ /* 0x000fc80003f4e000 */
[----:B------:R-:W2:Y:S01]  /*13b40*/  MUFU.EX2 R109, R109 ;  /* 0x0000006d006d7308 */ /* 0x000ea20000000800 */
[----:B------:R-:W-:-:S05]  /*13b50*/  @!P3 FMUL R94, R94, 0.5 ;  /* 0x3f0000005e5eb820 */ /* 0x000fca0000400000 */
[----:B------:R-:W-:Y:S01]  /*13b60*/  @!P4 FMUL R107, R107, 0.5 ;  /* 0x3f0000006b6bc820 */ /* 0x000fe20000400000 */
[----:B-1----:R-:W-:Y:S01]  /*13b70*/  @!P6 FMUL R64, R64, R64 ;  /* 0x000000404040e220 */ /* 0x002fe20000400000 */
[----:B------:R-:W-:Y:S01]  /*13b80*/  FSETP.GEU.AND P6, PT, R91, -126, PT ;  /* 0xc2fc00005b00780b */ /* 0x000fe20003fce000 */
[----:B------:R-:W1:Y:S01]  /*13b90*/  MUFU.EX2 R94, R94 ;  /* 0x0000005e005e7308 */ /* 0x000e620000000800 */
[----:B------:R-:W-:-:S07]  /*13ba0*/  @!P2 FMUL R100, R100, 0.5 ;  /* 0x3f0000006464a820 */ /* 0x000fce0000400000 */
[----:B------:R-:W4:Y:S01]  /*13bb0*/  MUFU.EX2 R107, R107 ;  /* 0x0000006b006b7308 */ /* 0x000f220000000800 */
[----:B--2---:R-:W-:-:S03]  /*13bc0*/  @!P5 FMUL R109, R109, R109 ;  /* 0x0000006d6d6dd220 */ /* 0x004fc60000400000 */
[----:B------:R-:W-:Y:S01]  /*13bd0*/  @!P6 FMUL R91, R91, 0.5 ;  /* 0x3f0000005b5be820 */ /* 0x000fe20000400000 */
[----:B------:R-:W-:-:S03]  /*13be0*/  FSETP.GEU.AND P5, PT, R105, -126, PT ;  /* 0xc2fc00006900780b */ /* 0x000fc60003fae000 */
[----:B------:R-:W2:Y:S01]  /*13bf0*/  MUFU.EX2 R100, R100 ;  /* 0x0000006400647308 */ /* 0x000ea20000000800 */
[----:B-1----:R-:W-:Y:S01]  /*13c00*/  @!P3 FMUL R94, R94, R94 ;  /* 0x0000005e5e5eb220 */ /* 0x002fe20000400000 */
[----:B------:R-:W-:-:S06]  /*13c10*/  FSETP.GEU.AND P3, PT, R101, -126, PT ;  /* 0xc2fc00006500780b */ /* 0x000fcc0003f6e000 */
[----:B------:R-:W1:Y:S01]  /*13c20*/  MUFU.EX2 R91, R91 ;  /* 0x0000005b005b7308 */ /* 0x000e620000000800 */
[----:B----4-:R-:W-:Y:S01]  /*13c30*/  @!P4 FMUL R107, R107, R107 ;  /* 0x0000006b6b6bc220 */ /* 0x010fe20000400000 */
[----:B------:R-:W-:Y:S01]  /*13c40*/  FSETP.GEU.AND P4, PT, R86, -126, PT ;  /* 0xc2fc00005600780b */ /* 0x000fe20003f8e000 */
[----:B------:R-:W-:Y:S01]  /*13c50*/  @!P5 FMUL R105, R105, 0.5 ;  /* 0x3f0000006969d820 */ /* 0x000fe20000400000 */
[----:B------:R-:W-:Y:S01]  /*13c60*/  FADD R133, R128, R58 ;  /* 0x0000003a80857221 */ /* 0x000fe20000000000 */
[----:B------:R-:W-:Y:S01]  /*13c70*/  FADD R132, R34, R102 ;  /* 0x0000006622847221 */ /* 0x000fe20000000000 */
[----:B--2---:R-:W-:Y:S01]  /*13c80*/  @!P2 FMUL R100, R100, R100 ;  /* 0x000000646464a220 */ /* 0x004fe20000400000 */
[----:B------:R-:W-:Y:S02]  /*13c90*/  FSETP.GEU.AND P2, PT, R96, -126, PT ;  /* 0xc2fc00006000780b */ /* 0x000fe40003f4e000 */
[----:B------:R-:W-:Y:S01]  /*13ca0*/  FADD R133, R133, R132 ;  /* 0x0000008485857221 */ /* 0x000fe20000000000 */
[----:B------:R-:W-:Y:S01]  /*13cb0*/  FADD R132, R42, R108 ;  /* 0x0000006c2a847221 */ /* 0x000fe20000000000 */
[----:B------:R-:W-:Y:S01]  /*13cc0*/  FADD R136, R54, R97 ;  /* 0x0000006136887221 */ /* 0x000fe20000000000 */
[----:B------:R-:W2:Y:S03]  /*13cd0*/  MUFU.EX2 R105, R105 ;  /* 0x0000006900697308 */ /* 0x000ea60000000800 */
[----:B------:R-:W-:Y:S01]  /*13ce0*/  @!P4 FMUL R86, R86, 0.5 ;  /* 0x3f0000005656c820 */ /* 0x000fe20000400000 */
[----:B------:R-:W-:Y:S01]  /*13cf0*/  @!P3 FMUL R101, R101, 0.5 ;  /* 0x3f0000006565b820 */ /* 0x000fe20000400000 */
[----:B-1----:R-:W-:Y:S01]  /*13d00*/  @!P6 FMUL R91, R91, R91 ;  /* 0x0000005b5b5be220 */ /* 0x002fe20000400000 */
[----:B------:R-:W-:Y:S01]  /*13d10*/  FSETP.GEU.AND P6, PT, R4, -126, PT ;  /* 0xc2fc00000400780b */ /* 0x000fe20003fce000 */
[----:B------:R-:W-:Y:S01]  /*13d20*/  FADD R132, R132, R136 ;  /* 0x0000008884847221 */ /* 0x000fe20000000000 */
[----:B------:R-:W-:Y:S01]  /*13d30*/  FADD R135, R135, R120 ;  /* 0x0000007887877221 */ /* 0x000fe20000000000 */
[----:B------:R-:W1:Y:S02]  /*13d40*/  MUFU.EX2 R86, R86 ;  /* 0x0000005600567308 */ /* 0x000e640000000800 */
[----:B------:R-:W-:Y:S01]  /*13d50*/  FADD R133, R133, R132 ;  /* 0x0000008485857221 */ /* 0x000fe20000000000 */
[----:B------:R-:W-:Y:S01]  /*13d60*/  FADD R132, R130, R110 ;  /* 0x0000006e82847221 */ /* 0x000fe20000000000 */
[----:B------:R-:W-:Y:S01]  /*13d70*/  FADD R137, R121, R103 ;  /* 0x0000006779897221 */ /* 0x000fe20000000000 */
[----:B------:R-:W-:Y:S01]  /*13d80*/  @!P2 FMUL R96, R96, 0.5 ;  /* 0x3f0000006060a820 */ /* 0x000fe20000400000 */
[----:B------:R-:W-:Y:S01]  /*13d90*/  FADD R120, R125, R109 ;  /* 0x0000006d7d787221 */ /* 0x000fe20000000000 */
[----:B------:R-:W-:Y:S01]  /*13da0*/  FADD R136, R115, R94 ;  /* 0x0000005e73887221 */ /* 0x000fe20000000000 */
[----:B------:R-:W4:Y:S01]  /*13db0*/  MUFU.EX2 R101, R101 ;  /* 0x0000006500657308 */ /* 0x000f220000000800 */
[----:B------:R-:W-:-:S02]  /*13dc0*/  FADD R132, R132, R137 ;  /* 0x0000008984847221 */ /* 0x000fc40000000000 */
[----:B------:R-:W-:Y:S01]  /*13dd0*/  FADD R137, R120, R136 ;  /* 0x0000008878897221 */ /* 0x000fe20000000000 */
[----:B------:R-:W-:Y:S01]  /*13de0*/  FADD R136, R44, R72 ;  /* 0x000000482c887221 */ /* 0x000fe20000000000 */
[----:B------:R-:W-:Y:S01]  /*13df0*/  FADD R120, R48, R100 ;  /* 0x0000006430787221 */ /* 0x000fe20000000000 */
[----:B------:R-:W-:Y:S01]  /*13e00*/  @!P6 FMUL R4, R4, 0.5 ;  /* 0x3f0000000404e820 */ /* 0x000fe20000400000 */
[----:B--2---:R-:W-:Y:S01]  /*13e10*/  @!P5 FMUL R105, R105, R105 ;  /* 0x000000696969d220 */ /* 0x004fe20000400000 */
[----:B------:R-:W2:Y:S01]  /*13e20*/  MUFU.EX2 R96, R96 ;  /* 0x0000006000607308 */ /* 0x000ea20000000800 */
[----:B------:R-:W-:Y:S01]  /*13e30*/  FSETP.GEU.AND P5, PT, R7, -126, PT ;  /* 0xc2fc00000700780b */ /* 0x000fe20003fae000 */
[----:B------:R-:W-:Y:S01]  /*13e40*/  FADD R132, R132, R137 ;  /* 0x0000008984847221 */ /* 0x000fe20000000000 */
[----:B------:R-:W-:Y:S01]  /*13e50*/  FADD R136, R136, R120 ;  /* 0x0000007888887221 */ /* 0x000fe20000000000 */
[----:B------:R-:W-:Y:S01]  /*13e60*/  FADD R120, R124, R64 ;  /* 0x000000407c787221 */ /* 0x000fe20000000000 */
[----:B------:R-:W-:-:S03]  /*13e70*/  FADD R137, R114, R91 ;  /* 0x0000005b72897221 */ /* 0x000fc60000000000 */
[----:B------:R-:W3:Y:S01]  /*13e80*/  MUFU.EX2 R4, R4 ;  /* 0x0000000400047308 */ /* 0x000ee20000000800 */
[----:B------:R-:W-:Y:S01]  /*13e90*/  FADD R120, R120, R137 ;  /* 0x0000008978787221 */ /* 0x000fe20000000000 */
[----:B-1----:R-:W-:Y:S01]  /*13ea0*/  @!P4 FMUL R86, R86, R86 ;  /* 0x000000565656c220 */ /* 0x002fe20000400000 */
[----:B----4-:R-:W-:Y:S01]  /*13eb0*/  @!P3 FMUL R101, R101, R101 ;  /* 0x000000656565b220 */ /* 0x010fe20000400000 */
[----:B------:R-:W-:Y:S01]  /*13ec0*/  FSETP.GEU.AND P4, PT, R99, -126, PT ;  /* 0xc2fc00006300780b */ /* 0x000fe20003f8e000 */
[----:B------:R-:W-:Y:S01]  /*13ed0*/  FADD R136, R136, R120 ;  /* 0x0000007888887221 */ /* 0x000fe20000000000 */
[----:B------:R-:W-:Y:S01]  /*13ee0*/  FADD R137, R127, R68 ;  /* 0x000000447f897221 */ /* 0x000fe20000000000 */
[----:B------:R-:W-:Y:S01]  /*13ef0*/  FADD R120, R119, R101 ;  /* 0x0000006577787221 */ /* 0x000fe20000000000 */
[----:B------:R-:W-:Y:S01]  /*13f00*/  @!P5 FMUL R7, R7, 0.5 ;  /* 0x3f0000000707d820 */ /* 0x000fe20000400000 */
[----:B--2---:R-:W-:Y:S02]  /*13f10*/  @!P2 FMUL R96, R96, R96 ;  /* 0x000000606060a220 */ /* 0x004fe40000400000 */
[----:B------:R-:W-:-:S02]  /*13f20*/  FADD R137, R137, R120 ;  /* 0x0000007889897221 */ /* 0x000fc40000000000 */
[----:B------:R1:W-:Y:S01]  /*13f30*/  MUFU.EX2 R120, R7 ;  /* 0x0000000700787308 */ /* 0x0003e20000000800 */
[----:B------:R-:W-:Y:S01]  /*13f40*/  FADD R138, R60, R96 ;  /* 0x000000603c8a7221 */ /* 0x000fe20000000000 */
[----:B---3--:R-:W-:Y:S02]  /*13f50*/  @!P6 FMUL R4, R4, R4 ;  /* 0x000000040404e220 */ /* 0x008fe40000400000 */
[----:B------:R-:W-:Y:S01]  /*13f60*/  @!P4 FMUL R99, R99, 0.5 ;  /* 0x3f0000006363c820 */ /* 0x000fe20000400000 */
[----:B------:R-:W-:Y:S01]  /*13f70*/  FSETP.GEU.AND P6, PT, R129, -126, PT ;  /* 0xc2fc00008100780b */ /* 0x000fe20003fce000 */
[----:B-1----:R-:W-:-:S04]  /*13f80*/  FADD R7, R36, R107 ;  /* 0x0000006b24077221 */ /* 0x002fc80000000000 */
[----:B------:R-:W-:Y:S01]  /*13f90*/  FADD R7, R7, R138 ;  /* 0x0000008a07077221 */ /* 0x000fe20000000000 */
[----:B------:R-:W1:Y:S01]  /*13fa0*/  MUFU.EX2 R99, R99 ;  /* 0x0000006300637308 */ /* 0x000e620000000800 */
[----:B------:R-:W-:Y:S02]  /*13fb0*/  FADD R138, R46, R74 ;  /* 0x0000004a2e8a7221 */ /* 0x000fe40000000000 */
[----:B------:R-:W-:Y:S01]  /*13fc0*/  FADD R137, R137, R7 ;  /* 0x0000000789897221 */ /* 0x000fe20000000000 */
[----:B------:R-:W-:Y:S01]  /*13fd0*/  FADD R7, R50, R86 ;  /* 0x0000005632077221 */ /* 0x000fe20000000000 */
[----:B------:R-:W-:-:S03]  /*13fe0*/  FADD R139, R38, R105 ;  /* 0x00000069268b7221 */ /* 0x000fc60000000000 */
[----:B------:R-:W-:Y:S01]  /*13ff0*/  FADD R138, R138, R7 ;  /* 0x000000078a8a7221 */ /* 0x000fe20000000000 */
[----:B------:R-:W-:Y:S01]  /*14000*/  FADD R7, R62, R4 ;  /* 0x000000043e077221 */ /* 0x000fe20000000000 */
[----:B------:R-:W-:Y:S01]  /*14010*/  @!P6 FMUL R129, R129, 0.5 ;  /* 0x3f0000008181e820 */ /* 0x000fe20000400000 */
[----:B------:R-:W-:Y:S02]  /*14020*/  FADD R141, -R141, R174 ;  /* 0x000000ae8d8d7221 */ /* 0x000fe40000000100 */
[----:B------:R-:W-:Y:S02]  /*14030*/  FADD R139, R139, R7 ;  /* 0x000000078b8b7221 */ /* 0x000fe40000000000 */
[----:B------:R2:W-:Y:S01]  /*14040*/  MUFU.EX2 R7, R129 ;  /* 0x0000008100077308 */ /* 0x0005e20000000800 */
[----:B-1----:R-:W-:Y:S01]  /*14050*/  @!P4 FMUL R99, R99, R99 ;  /* 0x000000636363c220 */ /* 0x002fe20000400000 */
[----:B--2---:R-:W-:-:S05]  /*14060*/  FMUL R129, R141, UR39 ;  /* 0x000000278d817c20 */ /* 0x004fca0008400000 */
[----:B------:R-:W-:-:S13]  /*14070*/  FSETP.GEU.AND P4, PT, R129, -126, PT ;  /* 0xc2fc00008100780b */ /* 0x000fda0003f8e000 */
[----:B------:R-:W-:-:S06]  /*14080*/  @!P4 FMUL R129, R129, 0.5 ;  /* 0x3f0000008181c820 */ /* 0x000fcc0000400000 */
[----:B------:R-:W1:Y:S01]  /*14090*/  MUFU.EX2 R129, R129 ;  /* 0x0000008100817308 */ /* 0x000e620000000800 */
[----:B------:R-:W-:Y:S02]  /*140a0*/  FSETP.GEU.AND P3, PT, R117, -126, PT ;  /* 0xc2fc00007500780b */ /* 0x000fe40003f6e000 */
[----:B------:R-:W-:Y:S01]  /*140b0*/  FSETP.GEU.AND P2, PT, R106, -126, PT ;  /* 0xc2fc00006a00780b */ /* 0x000fe20003f4e000 */
[----:B-1----:R-:W-:-:S04]  /*140c0*/  @!P4 FMUL R129, R129, R129 ;  /* 0x000000818181c220 */ /* 0x002fc80000400000 */
[-C--:B------:R-:W-:Y:S01]  /*140d0*/  FMUL R144, R144, R129.reuse ;  /* 0x0000008190907220 */ /* 0x080fe20000400000 */
[-C--:B------:R-:W-:Y:S01]  /*140e0*/  FMUL R150, R150, R129.reuse ;  /* 0x0000008196967220 */ /* 0x080fe20000400000 */
[-C--:B------:R-:W-:Y:S01]  /*140f0*/  FMUL R147, R147, R129.reuse ;  /* 0x0000008193937220 */ /* 0x080fe20000400000 */
[-C--:B------:R-:W-:Y:S01]  /*14100*/  FMUL R146, R146, R129.reuse ;  /* 0x0000008192927220 */ /* 0x080fe20000400000 */
[-C--:B------:R-:W-:Y:S01]  /*14110*/  FMUL R143, R143, R129.reuse ;  /* 0x000000818f8f7220 */ /* 0x080fe20000400000 */
[----:B------:R1:W-:Y:S01]  /*14120*/  STL [R1], R144 ;  /* 0x0000009001007387 */ /* 0x0003e20000100800 */
[-C--:B------:R-:W-:Y:S01]  /*14130*/  FMUL R235, R235, R129.reuse ;  /* 0x00000081ebeb7220 */ /* 0x080fe20000400000 */
[-C--:B------:R-:W-:Y:S01]  /*14140*/  FMUL R234, R234, R129.reuse ;  /* 0x00000081eaea7220 */ /* 0x080fe20000400000 */
[-C--:B------:R-:W-:Y:S01]  /*14150*/  FMUL R233, R233, R129.reuse ;  /* 0x00000081e9e97220 */ /* 0x080fe20000400000 */
[----:B------:R1:W-:Y:S01]  /*14160*/  STL [R1+0x4], R150 ;  /* 0x0000049601007387 */ /* 0x0003e20000100800 */
[-C--:B------:R-:W-:Y:S01]  /*14170*/  FMUL R232, R232, R129.reuse ;  /* 0x00000081e8e87220 */ /* 0x080fe20000400000 */
[----:B------:R-:W-:-:S02]  /*14180*/  FMUL R231, R231, R129 ;  /* 0x00000081e7e77220 */ /* 0x000fc40000400000 */
        /* <DEDUP_REMOVED lines=23> */
[----:B------:R-:W-:Y:S01]  /*14300*/  @!P3 FMUL R117, R117, 0.5 ;  /* 0x3f0000007575b820 */ /* 0x000fe20000400000 */
[----:B------:R-:W-:Y:S02]  /*14310*/  @!P2 FMUL R106, R106, 0.5 ;  /* 0x3f0000006a6aa820 */ /* 0x000fe40000400000 */
[----:B------:R1:W-:Y:S01]  /*14320*/  STL [R1+0x70], R226 ;  /* 0x000070e201007387 */ /* 0x0003e20000100800 */
[-C--:B------:R-:W-:Y:S01]  /*14330*/  FMUL R219, R219, R129.reuse ;  /* 0x00000081dbdb7220 */ /* 0x080fe20000400000 */
        /* <DEDUP_REMOVED lines=10> */
[----:B------:R-:W2:Y:S01]  /*143e0*/  MUFU.EX2 R117, R117 ;  /* 0x0000007500757308 */ /* 0x000ea20000000800 */
        /* <DEDUP_REMOVED lines=38> */
[----:B------:R-:W-:-:S02]  /*14650*/  @!P5 FMUL R120, R120, R120 ;  /* 0x000000787878d220 */ /* 0x000fc40000400000 */
[----:B------:R1:W-:Y:S01]  /*14660*/  STL [R1+0x124], R203 ;  /* 0x000124cb01007387 */ /* 0x0003e20000100800 */
[----:B--2---:R-:W-:Y:S01]  /*14670*/  @!P3 FMUL R117, R117, R117 ;  /* 0x000000757575b220 */ /* 0x004fe20000400000 */
[----:B---3--:R-:W-:Y:S01]  /*14680*/  @!P2 FMUL R106, R106, R106 ;  /* 0x0000006a6a6aa220 */ /* 0x008fe20000400000 */
[----:B------:R-:W-:Y:S01]  /*14690*/  @!P6 FMUL R7, R7, R7 ;  /* 0x000000070707e220 */ /* 0x000fe20000400000 */
[----:B------:R1:W-:Y:S01]  /*146a0*/  STL [R1+0x130], R202 ;  /* 0x000130ca01007387 */ /* 0x0003e20000100800 */
[-C--:B------:R-:W-:Y:S01]  /*146b0*/  FMUL R196, R196, R129.reuse ;  /* 0x00000081c4c47220 */ /* 0x080fe20000400000 */
[-C--:B------:R-:W-:Y:S02]  /*146c0*/  FMUL R195, R195, R129.reuse ;  /* 0x00000081c3c37220 */ /* 0x080fe40000400000 */
[----:B------:R1:W-:Y:S01]  /*146d0*/  STL [R1+0x134], R201 ;  /* 0x000134c901007387 */ /* 0x0003e20000100800 */
[----:B------:R-:W-:Y:S01]  /*146e0*/  FMUL R194, R194, R129 ;  /* 0x00000081c2c27220 */ /* 0x000fe20000400000 */
[----:B------:R-:W-:-:S02]  /*146f0*/  FADD R139, R139, R140 ;  /* 0x0000008c8b8b7221 */ /* 0x000fc40000000000 */
[----:B------:R1:W-:Y:S01]  /*14700*/  STL [R1+0x140], R200 ;  /* 0x000140c801007387 */ /* 0x0003e20000100800 */
[----:B------:R-:W-:Y:S01]  /*14710*/  FMUL R193, R193, R129 ;  /* 0x00000081c1c17220 */ /* 0x000fe20000400000 */
[----:B------:R-:W-:Y:S02]  /*14720*/  FADD R140, R120, R106 ;  /* 0x0000006a788c7221 */ /* 0x000fe40000000000 */
[----:B------:R1:W-:Y:S01]  /*14730*/  STL [R1+0x144], R199 ;  /* 0x000144c701007387 */ /* 0x0003e20000100800 */
[----:B------:R-:W-:-:S03]  /*14740*/  FADD R141, R117, R7 ;  /* 0x00000007758d7221 */ /* 0x000fc60000000000 */
[----:B------:R1:W-:Y:S04]  /*14750*/  STL [R1+0x150], R198 ;  /* 0x000150c601007387 */ /* 0x0003e80000100800 */
[----:B------:R1:W-:Y:S01]  /*14760*/  STL [R1+0x154], R197 ;  /* 0x000154c501007387 */ /* 0x0003e20000100800 */
[----:B------:R-:W-:-:S03]  /*14770*/  FADD R140, R140, R141 ;  /* 0x0000008d8c8c7221 */ /* 0x000fc60000000000 */
[----:B------:R1:W-:Y:S04]  /*14780*/  STL [R1+0x160], R196 ;  /* 0x000160c401007387 */ /* 0x0003e80000100800 */
[----:B------:R1:W-:Y:S04]  /*14790*/  STL [R1+0x164], R195 ;  /* 0x000164c301007387 */ /* 0x0003e80000100800 */
[----:B------:R1:W-:Y:S04]  /*147a0*/  STL [R1+0x170], R194 ;  /* 0x000170c201007387 */ /* 0x0003e80000100800 */
[----:B------:R1:W-:Y:S01]  /*147b0*/  STL [R1+0x174], R193 ;  /* 0x000174c101007387 */ /* 0x0003e20000100800 */
[----:B------:R-:W-:Y:S01]  /*147c0*/  FADD R139, R139, R140 ;  /* 0x0000008c8b8b7221 */ /* 0x000fe20000000000 */
[----:B------:R-:W-:Y:S01]  /*147d0*/  FADD R136, R142, R136 ;  /* 0x000000888e887221 */ /* 0x000fe20000000000 */
[----:B------:R-:W-:Y:S01]  /*147e0*/  FADD R135, R135, R137 ;  /* 0x0000008987877221 */ /* 0x000fe20000000000 */
[----:B------:R-:W-:Y:S01]  /*147f0*/  FADD R133, R133, R138 ;  /* 0x0000008a85857221 */ /* 0x000fe20000000000 */
[----:B------:R-:W-:Y:S01]  /*14800*/  FADD R132, R132, R139 ;  /* 0x0000008b84847221 */ /* 0x000fe20000000000 */
[----:B------:R-:W-:Y:S01]  /*14810*/  ULEA UR10, UR4, UR36, 0x3 ;  /* 0x00000024040a7291 */ /* 0x000fe2000f8e183f */
[----:B------:R-:W-:Y:S01]  /*14820*/  F2FP.F16.F32.PACK_AB R46, R47, R46 ;  /* 0x0000002e2f2e723e */ /* 0x000fe200000000ff */
[----:B------:R-:W-:Y:S01]  /*14830*/  FADD R133, R136, R133 ;  /* 0x0000008588857221 */ /* 0x000fe20000000000 */
[----:B------:R-:W-:Y:S01]  /*14840*/  FADD R132, R135, R132 ;  /* 0x0000008487847221 */ /* 0x000fe20000000000 */
[----:B------:R-:W-:-:S02]  /*14850*/  F2FP.F16.F32.PACK_AB R47, R9, R8 ;  /* 0x00000008092f723e */ /* 0x000fc400000000ff */
[----:B------:R-:W-:Y:S01]  /*14860*/  SHF.L.U32 R8, R190, 0x1f, RZ ;  /* 0x0000001fbe087819 */ /* 0x000fe200000006ff */
[----:B------:R-:W-:Y:S01]  /*14870*/  FADD R132, R133, R132 ;  /* 0x0000008485847221 */ /* 0x000fe20000000000 */
[----:B------:R-:W-:Y:S02]  /*14880*/  F2FP.F16.F32.PACK_AB R72, R68, R72 ;  /* 0x000000484448723e */ /* 0x000fe400000000ff */
[----:B------:R1:W2:Y:S01]  /*14890*/  SYNCS.PHASECHK.TRANS64.TRYWAIT P2, [UR10+0x84000], R8 ;  /* 0x08400008ff0075a7 */ /* 0x0002a2000804014a */
[----:B------:R-:W-:Y:S01]  /*148a0*/  F2FP.F16.F32.PACK_AB R67, R76, R67 ;  /* 0x000000434c43723e */ /* 0x000fe200000000ff */
[----:B------:R-:W-:Y:S01]  /*148b0*/  FFMA R192, R129, R192, R132 ;  /* 0x000000c081c07223 */ /* 0x000fe20000000084 */
        /* <DEDUP_REMOVED lines=58> */
[----:B------:R-:W-:Y:S01]  /*14c60*/  F2FP.F16.F32.PACK_AB R90, R7, R4 ;  /* 0x00000004075a723e */ /* 0x000fe200000000ff */
[----:B-12---:R-:W-:Y:S06]  /*14c70*/  @!P0 BRA `(.L_x_39) ;  /* 0x0000000000048947 */ /* 0x006fec0003800000 */
[----:B------:R-:W-:Y:S01]  /*14c80*/  BPT.TRAP 0x1 ;  /* 0x000000040000795c */ /* 0x000fe20000300000 */
.L_x_39:
[----:B------:R-:W-:Y:S05]  /*14c90*/  @P2 BRA `(.L_x_40) ;  /* 0x0000000000082947 */ /* 0x000fea0003800000 */
[----:B------:R-:W1:Y:S02]  /*14ca0*/  SYNCS.PHASECHK.TRANS64.TRYWAIT P2, [UR10+0x84000], R8 ;  /* 0x08400008ff0075a7 */ /* 0x000e64000804014a */
[----:B-1----:R-:W-:Y:S05]  /*14cb0*/  @!P2 BRA `(.L_x_41) ;  /* 0x0000005800c0a947 */ /* 0x002fea0003800000 */
.L_x_40:
[----:B------:R-:W-:Y:S04]  /*14cc0*/  STL [R1+0x190], R192 ;  /* 0x000190c001007387 */ /* 0x000fe80000100800 */
[----:B------:R-:W-:Y:S04]  /*14cd0*/  STL.64 [R1+0x188], R190 ;  /* 0x000188be01007387 */ /* 0x000fe80000100a00 */
        /* <DEDUP_REMOVED lines=46> */
[----:B------:R-:W3:Y:S04]  /*14fc0*/  LDL.LU.64 R198, [R1+0x168] ;  /* 0x0001680001c67983 */ /* 0x000ee80000300a00 */
[----:B------:R-:W3:Y:S04]  /*14fd0*/  LDL.LU.64 R200, [R1+0x170] ;  /* 0x0001700001c87983 */ /* 0x000ee80000300a00 */
[----:B------:R-:W3:Y:S01]  /*14fe0*/  LDL.LU.64 R202, [R1+0x178] ;  /* 0x0001780001ca7983 */ /* 0x000ee20000300a00 */
[----:B------:R-:W-:Y:S01]  /*14ff0*/  UIMAD UR10, UR4, 0x1800, UR7 ;  /* 0x00001800040a78a4 */ /* 0x000fe2000f8e0207 */
[----:B------:R-:W-:Y:S01]  /*15000*/  UMOV UR11, 0x40000040 ;  /* 0x40000040000b7882 */ /* 0x000fe20000000000 */
[----:B------:R-:W-:-:S02]  /*15010*/  UMOV UR15, 0x40000040 ;  /* 0x40000040000f7882 */ /* 0x000fc40000000000 */
[----:B------:R-:W-:Y:S01]  /*15020*/  UIADD3 UR14, UR10, 0x80, URZ ;  /* 0x000000800a0e7890 */ /* 0x000fe2000fffe03f */
[----:B---3--:R-:W-:-:S06]  /*15030*/  WARPGROUP.ARRIVE ;  /* 0x00000000000079c5 */ /* 0x008fcc0000000000 */
[----:B------:R-:W-:Y:S03]  /*15040*/  HGMMA.64x192x16.F32 R108, R28, gdesc[UR8].tnspB, R108, gsb0 ;  /* 0x42e000081c6c7df0 */ /* 0x000fe6000800086c */
        /* <DEDUP_REMOVED lines=66> */
[----:B------:R-:W-:Y:S01]  /*15470*/  UMOV UR11, 0x40000040 ;  /* 0x40000040000b7882 */ /* 0x000fe20000000000 */
[----:B------:R-:W-:Y:S02]  /*15480*/  WARPGROUP.DEPBAR.LE gsb0, 0x0 ;  /* 0x00008000000079c5 */ /* 0x000fe40000010000 */
[----:B------:R-:W-:-:S13]  /*15490*/  WARPGROUP.ARRIVE ;  /* 0x00000000000079c5 */ /* 0x000fda0000000000 */
[----:B------:R-:W-:Y:S03]  /*154a0*/  HGMMA.64x192x16.F32 R108, R92, gdesc[UR12].tnspB, R108, gsb0 ;  /* 0x42e0000c5c6c7df0 */ /* 0x000fe6000800086c */
        /* <DEDUP_REMOVED lines=124> */
[----:B------:R1:W5:Y:S01]  /*15c70*/  LDL.LU.64 R190, [R1+0x188] ;  /* 0x0001880001be7983 */ /* 0x0003620000300a00 */
[----:B------:R-:W-:Y:S02]  /*15c80*/  MOV R117, R76 ;  /* 0x0000004c00757202 */ /* 0x000fe40000000f00 */
[----:B------:R-:W-:Y:S01]  /*15c90*/  MOV R118, R75 ;  /* 0x0000004b00767202 */ /* 0x000fe20000000f00 */
[----:B------:R1:W5:Y:S01]  /*15ca0*/  LDL.LU R189, [R1+0x180] ;  /* 0x0001800001bd7983 */ /* 0x0003620000300800 */
        /* <DEDUP_REMOVED lines=55> */
[----:B------:R-:W-:-:S04]  /*16020*/  F2FP.F16.F32.PACK_AB R91, R6, R5 ;  /* 0x00000005065b723e */ /* 0x000fc800000000ff */
        /* <DEDUP_REMOVED lines=53> */
.L_x_42:
[----:B------:R-:W-:-:S04]  /*16380*/  ULEA UR10, UR38, UR36, 0x3 ;  /* 0x00000024260a7291 */ /* 0x000fc8000f8e183f */
[----:B------:R-:W-:-:S04]  /*16390*/  UIADD3 UR10, UR10, 0x84028, URZ ;  /* 0x000840280a0a7890 */ /* 0x000fc8000fffe03f */
[----:B------:R-:W-:-:S09]  /*163a0*/  UPRMT UR10, URZ, 0x654, UR10 ;  /* 0x000006543f0a7896 */ /* 0x000fd2000800000a */
[----:B------:R-:W-:Y:S01]  /*163b0*/  SYNCS.ARRIVE.TRANS64.RED.A1T0 RZ, [UR10], RZ ;  /* 0x000000ffffff79a7 */ /* 0x000fe2000810040a */
[----:B------:R-:W-:Y:S05]  /*163c0*/  @P1 BRA `(.L_x_43) ;  /* 0x0000000000041947 */ /* 0x000fea0003800000 */
[----:B------:R-:W-:Y:S01]  /*163d0*/  BPT.TRAP 0x1 ;  /* 0x000000040000795c */ /* 0x000fe20000300000 */
.L_x_43:
[----:B------:R-:W-:-:S04]  /*163e0*/  UIADD3 UR38, UR38, 0x1, URZ ;  /* 0x0000000126267890 */ /* 0x000fc8000fffe03f */
[----:B------:R-:W-:-:S04]  /*163f0*/  UISETP.NE.AND UP0, UPT, UR38, 0x5, UPT ;  /* 0x000000052600788c */ /* 0x000fc8000bf05270 */
[----:B------:R-:W-:Y:S01]  /*16400*/  USEL UR38, UR38, URZ, UP0 ;  /* 0x0000003f26267287 */ /* 0x000fe20008000000 */
[----:B------:R-:W-:Y:S11]  /*16410*/  @!P0 BRA `(.L_x_44) ;  /* 0x0000000000048947 */ /* 0x000ff60003800000 */
[----:B------:R-:W-:Y:S01]  /*16420*/  BPT.TRAP 0x1 ;  /* 0x000000040000795c */ /* 0x000fe20000300000 */
.L_x_44:
[----:B------:R-:W-:-:S04]  /*16430*/  ULEA UR10, UR38, UR36, 0x3 ;  /* 0x00000024260a7291 */ /* 0x000fc8000f8e183f */
[----:B------:R-:W-:-:S04]  /*16440*/  UIADD3 UR10, UR10, 0x84028, URZ ;  /* 0x000840280a0a7890 */ /* 0x000fc8000fffe03f */
[----:B------:R-:W-:-:S09]  /*16450*/  UPRMT UR10, URZ, 0x654, UR10 ;  /* 0x000006543f0a7896 */ /* 0x000fd2000800000a */
[----:B------:R-:W-:Y:S01]  /*16460*/  SYNCS.ARRIVE.TRANS64.RED.A1T0 RZ, [UR10], RZ ;  /* 0x000000ffffff79a7 */ /* 0x000fe2000810040a */
[----:B------:R-:W-:Y:S05]  /*16470*/  @P1 BRA `(.L_x_45) ;  /* 0x0000000000041947 */ /* 0x000fea0003800000 */
[----:B------:R-:W-:Y:S01]  /*16480*/  BPT.TRAP 0x1 ;  /* 0x000000040000795c */ /* 0x000fe20000300000 */
.L_x_45:
[----:B------:R-:W-:Y:S01]  /*16490*/  UIADD3 UR4, UR4, 0x1, URZ ;  /* 0x0000000104047890 */ /* 0x000fe2000fffe03f */
[C---:B-----5:R-:W-:Y:S01]  /*164a0*/  ISETP.GT.AND P2, PT, R189.reuse, 0x1, PT ;  /* 0x00000001bd00780c */ /* 0x060fe20003f44270 */
[----:B------:R-:W-:Y:S01]  /*164b0*/  UIADD3 UR38, UR38, 0x1, URZ ;  /* 0x0000000126267890 */ /* 0x000fe2000fffe03f */
[----:B------:R-:W-:Y:S01]  /*164c0*/  IADD3 R189, R189, -0x1, RZ ;  /* 0xffffffffbdbd7810 */ /* 0x000fe20007ffe0ff */
[----:B------:R-:W-:Y:S01]  /*164d0*/  UISETP.NE.AND UP1, UPT, UR4, 0x5, UPT ;  /* 0x000000050400788c */ /* 0x000fe2000bf25270 */
[----:B------:R-:W-:Y:S01]  /*164e0*/  IADD3 R0, R0, 0x100, RZ ;  /* 0x0000010000007810 */ /* 0x000fe20007ffe0ff */
[----:B------:R-:W-:Y:S01]  /*164f0*/  UISETP.NE.AND UP0, UPT, UR38, 0x5, UPT ;  /* 0x000000052600788c */ /* 0x000fe2000bf05270 */
[----:B-1----:R-:W-:Y:S01]  /*16500*/  MOV R174, R2 ;  /* 0x0000000200ae7202 */ /* 0x002fe20000000f00 */
[----:B------:R-:W-:Y:S01]  /*16510*/  USEL UR10, URZ, 0x1, UP1 ;  /* 0x000000013f0a7887 */ /* 0x000fe20008800000 */
[----:B------:R-:W-:Y:S01]  /*16520*/  IMAD.MOV.U32 R171, RZ, RZ, R3 ;  /* 0x000000ffffab7224 */ /* 0x000fe200078e0003 */
[----:B------:R-:W-:-:S02]  /*16530*/  USEL UR38, UR38, URZ, UP0 ;  /* 0x0000003f26267287 */ /* 0x000fc40008000000 */
[----:B------:R-:W-:Y:S02]  /*16540*/  USEL UR4, UR4, URZ, UP1 ;  /* 0x0000003f04047287 */ /* 0x000fe40008800000 */
[----:B------:R-:W-:Y:S01]  /*16550*/  LOP3.LUT R4, R190, UR10, RZ, 0x3c, !PT ;  /* 0x0000000abe047c12 */ /* 0x000fe2000f8e3cff */
[----:B------:R-:W-:Y:S09]  /*16560*/  @P2 BRA `(.L_x_46) ;  /* 0xffffff8000602947 */ /* 0x000ff2000383ffff */
.L_x_35:
[----:B-----5:R-:W3:Y:S01]  /*16570*/  SHFL.BFLY PT, R5, R192, 0x1, 0x1f ;  /* 0x0c201f00c0057f89 */ /* 0x020ee200000e0000 */
[----:B------:R-:W-:Y:S01]  /*16580*/  BSSY B0, `(.L_x_47) ;  /* 0x0000023000007945 */ /* 0x000fe20003800000 */
[----:B------:R-:W-:Y:S02]  /*16590*/  MOV R9, 0x7f800000 ;  /* 0x7f80000000097802 */ /* 0x000fe40000000f00 */
[----:B------:R-:W4:Y:S01]  /*165a0*/  SHFL.BFLY PT, R0, R191, 0x1, 0x1f ;  /* 0x0c201f00bf007f89 */ /* 0x000f2200000e0000 */
[----:B------:R-:W-:Y:S02]  /*165b0*/  MOV R8, 0x3f800000 ;  /* 0x3f80000000087802 */ /* 0x000fe40000000f00 */
[----:B------:R-:W-:Y:S01]  /*165c0*/  MOV R11, 0x7f800000 ;  /* 0x7f800000000b7802 */ /* 0x000fe20000000f00 */
[----:B---3--:R-:W-:Y:S01]  /*165d0*/  FADD R5, R5, R192 ;  /* 0x000000c005057221 */ /* 0x008fe20000000000 */
[----:B----4-:R-:W-:-:S04]  /*165e0*/  FADD R16, R0, R191 ;  /* 0x000000bf00107221 */ /* 0x010fc80000000000 */
[----:B------:R-:W3:Y:S01]  /*165f0*/  SHFL.BFLY PT, R4, R5, 0x2, 0x1f ;  /* 0x0c401f0005047f89 */ /* 0x000ee200000e0000 */
[----:B------:R-:W-:-:S03]  /*16600*/  MOV R0, 0x3f800000 ;  /* 0x3f80000000007802 */ /* 0x000fc60000000f00 */
[----:B------:R-:W4:Y:S01]  /*16610*/  SHFL.BFLY PT, R17, R16, 0x2, 0x1f ;  /* 0x0c401f0010117f89 */ /* 0x000f2200000e0000 */
[C---:B---3--:R-:W-:Y:S01]  /*16620*/  FSETP.NE.AND P0, PT, R5.reuse, -R4, PT ;  /* 0x800000040500720b */ /* 0x048fe20003f05000 */
[----:B------:R-:W-:Y:S01]  /*16630*/  FADD R6, R5, R4 ;  /* 0x0000000405067221 */ /* 0x000fe20000000000 */
[----:B----4-:R-:W-:-:S11]  /*16640*/  FADD R7, R16, R17 ;  /* 0x0000001110077221 */ /* 0x010fd60000000000 */
[----:B------:R-:W-:Y:S05]  /*16650*/  @!P0 BRA `(.L_x_48) ;  /* 0x0000000000548947 */ /* 0x000fea0003800000 */
[----:B------:R-:W-:Y:S01]  /*16660*/  VIADD R0, R6, 0x1800000 ;  /* 0x0180000006007836 */ /* 0x000fe20000000000 */
[----:B------:R-:W-:Y:S04]  /*16670*/  BSSY B1, `(.L_x_49) ;  /* 0x000000c000017945 */ /* 0x000fe80003800000 */
[----:B------:R-:W-:-:S04]  /*16680*/  LOP3.LUT R0, R0, 0x7f800000, RZ, 0xc0, !PT ;  /* 0x7f80000000007812 */ /* 0x000fc800078ec0ff */
[----:B------:R-:W-:-:S13]  /*16690*/  ISETP.GT.U32.AND P0, PT, R0, 0x1ffffff, PT ;  /* 0x01ffffff0000780c */ /* 0x000fda0003f04070 */
[----:B------:R-:W-:Y:S05]  /*166a0*/  @P0 BRA `(.L_x_50) ;  /* 0x0000000000100947 */ /* 0x000fea0003800000 */
[----:B------:R-:W-:Y:S02]  /*166b0*/  MOV R4, R6 ;  /* 0x0000000600047202 */ /* 0x000fe40000000f00 */
[----:B------:R-:W-:-:S07]  /*166c0*/  MOV R15, 0x166e0 ;  /* 0x000166e0000f7802 */ /* 0x000fce0000000f00 */
[----:B-12---:R-:W-:Y:S05]  /*166d0*/  CALL.REL.NOINC `($__internal_0_$__cuda_sm20_rcp_rn_f32_slowpath) ;  /* 0x0000004000e07944 */ /* 0x006fea0003c00000 */
[----:B------:R-:W-:Y:S05]  /*166e0*/  BRA `(.L_x_51) ;  /* 0x0000000000107947 */ /* 0x000fea0003800000 */
.L_x_50:
[----:B------:R-:W3:Y:S02]  /*166f0*/  MUFU.RCP R5, R6 ;  /* 0x0000000600057308 */ /* 0x000ee40000001000 */
[----:B---3--:R-:W-:-:S04]  /*16700*/  FFMA R0, R6, R5, -1 ;  /* 0xbf80000006007423 */ /* 0x008fc80000000005 */
[----:B------:R-:W-:-:S04]  /*16710*/  FADD.FTZ R0, -R0, -RZ ;  /* 0x800000ff00007221 */ /* 0x000fc80000010100 */
[----:B------:R-:W-:-:S07]  /*16720*/  FFMA R0, R5, R0, R5 ;  /* 0x0000000005007223 */ /* 0x000fce0000000005 */
.L_x_51:
[----:B------:R-:W-:Y:S05]  /*16730*/  BSYNC B1 ;  /* 0x0000000000017941 */ /* 0x000fea0003800000 */
.L_x_49:
[----:B------:R-:W-:Y:S01]  /*16740*/  FSETP.GEU.AND P0, PT, |R6|, 1.175494350822287508e-38, PT ;  /* 0x008000000600780b */ /* 0x000fe20003f0e200 */
[----:B------:R-:W-:-:S12]  /*16750*/  ULDC UR4, c[0x0][0x600] ;  /* 0x0001800000047ab9 */ /* 0x000fd80000000800 */
[----:B------:R-:W-:-:S04]  /*16760*/  @!P0 FMUL R6, R6, 16777216 ;  /* 0x4b80000006068820 */ /* 0x000fc80000400000 */
[----:B------:R-:W3:Y:S02]  /*16770*/  MUFU.LG2 R4, R6 ;  /* 0x0000000600047308 */ /* 0x000ee40000000c00 */
[----:B---3--:R-:W-:-:S04]  /*16780*/  @!P0 FADD R4, R4, -24 ;  /* 0xc1c0000004048421 */ /* 0x008fc80000000000 */
[----:B------:R-:W-:-:S04]  /*16790*/  FMUL R11, R4, 0.69314718246459960938 ;  /* 0x3f317218040b7820 */ /* 0x000fc80000400000 */
[----:B------:R-:W-:-:S07]  /*167a0*/  FFMA R11, R2, UR4, R11 ;  /* 0x00000004020b7c23 */ /* 0x000fce000800000b */
.L_x_48:
[----:B------:R-:W-:Y:S05]  /*167b0*/  BSYNC B0 ;  /* 0x0000000000007941 */ /* 0x000fea0003800000 */
.L_x_47:
[----:B------:R-:W3:Y:S01]  /*167c0*/  LDL.LU R56, [R1] ;  /* 0x0000000001387983 */ /* 0x000ee20000300800 */
[----:B------:R-:W-:-:S03]  /*167d0*/  ULDC UR4, c[0x0][0x608] ;  /* 0x0001820000047ab9 */ /* 0x000fc60000000800 */
[----:B------:R-:W4:Y:S04]  /*167e0*/  LDL.LU R55, [R1+0x4] ;  /* 0x0000040001377983 */ /* 0x000f280000300800 */
[----:B------:R-:W5:Y:S04]  /*167f0*/  LDL.LU R54, [R1+0x10] ;  /* 0x0000100001367983 */ /* 0x000f680000300800 */
[----:B------:R-:W2:Y:S04]  /*16800*/  LDL.LU R53, [R1+0x14] ;  /* 0x0000140001357983 */ /* 0x000ea80000300800 */
        /* <DEDUP_REMOVED lines=43> */
[----:B------:R-:W2:Y:S01]  /*16ac0*/  LDL.LU R2, [R1+0x174] ;  /* 0x0001740001027983 */ /* 0x000ea20000300800 */
[----:B------:R-:W-:Y:S01]  /*16ad0*/  FSETP.NE.AND P0, PT, R16, -R17, PT ;  /* 0x800000111000720b */ /* 0x000fe20003f05000 */
[----:B------:R-:W-:Y:S01]  /*16ae0*/  FMUL R0, R0, UR4 ;  /* 0x0000000400007c20 */ /* 0x000fe20008400000 */
[----:B------:R-:W-:Y:S03]  /*16af0*/  BSSY B0, `(.L_x_52) ;  /* 0x0000048000007945 */ /* 0x000fe60003800000 */
[-C--:B---3--:R-:W-:Y:S01]  /*16b00*/  FMUL R64, R56, R0.reuse ;  /* 0x0000000038407220 */ /* 0x088fe20000400000 */
[-C--:B----4-:R-:W-:Y:S01]  /*16b10*/  FMUL R65, R55, R0.reuse ;  /* 0x0000000037417220 */ /* 0x090fe20000400000 */
[-C--:B-----5:R-:W-:Y:S01]  /*16b20*/  FMUL R62, R54, R0.reuse ;  /* 0x00000000363e7220 */ /* 0x0a0fe20000400000 */
[-C--:B--2---:R-:W-:Y:S01]  /*16b30*/  FMUL R63, R53, R0.reuse ;  /* 0x00000000353f7220 */ /* 0x084fe20000400000 */
        /* <DEDUP_REMOVED lines=43> */
[----:B------:R-:W-:Y:S01]  /*16df0*/  FMUL R38, R2, R0 ;  /* 0x0000000002267220 */ /* 0x000fe20000400000 */
[----:B------:R-:W-:Y:S06]  /*16e00*/  @!P0 BRA `(.L_x_53) ;  /* 0x0000000000588947 */ /* 0x000fec0003800000 */
[----:B------:R-:W-:Y:S01]  /*16e10*/  IADD3 R0, R7, 0x1800000, RZ ;  /* 0x0180000007007810 */ /* 0x000fe20007ffe0ff */
[----:B------:R-:W-:Y:S03]  /*16e20*/  BSSY B1, `(.L_x_54) ;  /* 0x000000d000017945 */ /* 0x000fe60003800000 */
[----:B------:R-:W-:-:S04]  /*16e30*/  LOP3.LUT R0, R0, 0x7f800000, RZ, 0xc0, !PT ;  /* 0x7f80000000007812 */ /* 0x000fc800078ec0ff */
[----:B------:R-:W-:-:S13]  /*16e40*/  ISETP.GT.U32.AND P0, PT, R0, 0x1ffffff, PT ;  /* 0x01ffffff0000780c */ /* 0x000fda0003f04070 */
[----:B------:R-:W-:Y:S05]  /*16e50*/  @P0 BRA `(.L_x_55) ;  /* 0x0000000000140947 */ /* 0x000fea0003800000 */
[----:B------:R-:W-:Y:S02]  /*16e60*/  MOV R4, R7 ;  /* 0x0000000700047202 */ /* 0x000fe40000000f00 */
[----:B------:R-:W-:-:S07]  /*16e70*/  MOV R15, 0x16e90 ;  /* 0x00016e90000f7802 */ /* 0x000fce0000000f00 */
[----:B-1----:R-:W-:Y:S05]  /*16e80*/  CALL.REL.NOINC `($__internal_0_$__cuda_sm20_rcp_rn_f32_slowpath) ;  /* 0x0000003800f47944 */ /* 0x002fea0003c00000 */
[----:B------:R-:W-:Y:S01]  /*16e90*/  MOV R8, R0 ;  /* 0x0000000000087202 */ /* 0x000fe20000000f00 */
[----:B------:R-:W-:Y:S06]  /*16ea0*/  BRA `(.L_x_56) ;  /* 0x0000000000107947 */ /* 0x000fec0003800000 */
.L_x_55:
[----:B------:R-:W2:Y:S02]  /*16eb0*/  MUFU.RCP R8, R7 ;  /* 0x0000000700087308 */ /* 0x000ea40000001000 */
[----:B--2---:R-:W-:-:S04]  /*16ec0*/  FFMA R0, R7, R8, -1 ;  /* 0xbf80000007007423 */ /* 0x004fc80000000008 */
[----:B------:R-:W-:-:S04]  /*16ed0*/  FADD.FTZ R5, -R0, -RZ ;  /* 0x800000ff00057221 */ /* 0x000fc80000010100 */
[----:B------:R-:W-:-:S07]  /*16ee0*/  FFMA R8, R8, R5, R8 ;  /* 0x0000000508087223 */ /* 0x000fce0000000008 */
.L_x_56:
[----:B------:R-:W-:Y:S05]  /*16ef0*/  BSYNC B1 ;  /* 0x0000000000017941 */ /* 0x000fea0003800000 */
.L_x_54:
[----:B------:R-:W-:Y:S01]  /*16f00*/  FSETP.GEU.AND P0, PT, |R7|, 1.175494350822287508e-38, PT ;  /* 0x008000000700780b */ /* 0x000fe20003f0e200 */
[----:B------:R-:W-:-:S12]  /*16f10*/  ULDC UR4, c[0x0][0x600] ;  /* 0x0001800000047ab9 */ /* 0x000fd80000000800 */
[----:B------:R-:W-:-:S04]  /*16f20*/  @!P0 FMUL R7, R7, 16777216 ;  /* 0x4b80000007078820 */ /* 0x000fc80000400000 */
[----:B------:R-:W2:Y:S02]  /*16f30*/  MUFU.LG2 R0, R7 ;  /* 0x0000000700007308 */ /* 0x000ea40000000c00 */
[----:B--2---:R-:W-:-:S04]  /*16f40*/  @!P0 FADD R0, R0, -24 ;  /* 0xc1c0000000008421 */ /* 0x004fc80000000000 */
[----:B------:R-:W-:-:S04]  /*16f50*/  FMUL R0, R0, 0.69314718246459960938 ;  /* 0x3f31721800007820 */ /* 0x000fc80000400000 */
[----:B------:R-:W-:-:S07]  /*16f60*/  FFMA R9, R3, UR4, R0 ;  /* 0x0000000403097c23 */ /* 0x000fce0008000000 */
.L_x_53:
[----:B------:R-:W-:Y:S05]  /*16f70*/  BSYNC B0 ;  /* 0x0000000000007941 */ /* 0x000fea0003800000 */
.L_x_52:
[----:B------:R-:W-:Y:S01]  /*16f80*/  UISETP.NE.AND UP0, UPT, UR37, 0x1, UPT ;  /* 0x000000012500788c */ /* 0x000fe2000bf05270 */
[----:B------:R-:W2:Y:S01]  /*16f90*/  S2R R2, SR_TID.X ;  /* 0x0000000000027919 */ /* 0x000ea20000002100 */
[----:B------:R-:W-:Y:S02]  /*16fa0*/  UIADD3 UR4, UR36, 0x84090, URZ ;  /* 0x0008409024047890 */ /* 0x000fe4000fffe03f */
[----:B------:R-:W-:Y:S02]  /*16fb0*/  USEL UR6, URZ, 0x1, UP0 ;  /* 0x000000013f067887 */ /* 0x000fe40008000000 */
[----:B------:R-:W-:Y:S01]  /*16fc0*/  ULEA UR4, UR37, UR4, 0x3 ;  /* 0x0000000425047291 */ /* 0x000fe2000f8e183f */
[----:B------:R-:W-:-:S03]  /*16fd0*/  ULDC.64 UR8, c[0x0][0x208] ;  /* 0x0000820000087ab9 */ /* 0x000fc60000000a00 */
[----:B------:R-:W-:Y:S01]  /*16fe0*/  IMAD.U32 R0, RZ, RZ, UR6 ;  /* 0x00000006ff007e24 */ /* 0x000fe2000f8e00ff */
[----:B------:R-:W-:Y:S02]  /*16ff0*/  ULDC UR6, c[0x0][0x608] ;  /* 0x0001820000067ab9 */ /* 0x000fe40000000800 */
[----:B------:R-:W-:Y:S02]  /*17000*/  FMUL R8, R8, UR6 ;  /* 0x0000000608087c20 */ /* 0x000fe40008400000 */
[----:B------:R-:W-:-:S04]  /*17010*/  SHF.L.U32 R0, R0, 0x1f, RZ ;  /* 0x0000001f00007819 */ /* 0x000fc800000006ff */
[----:B------:R-:W3:Y:S01]  /*17020*/  SYNCS.PHASECHK.TRANS64.TRYWAIT P0, [UR4+0x8], R0 ;  /* 0x00000800ff0075a7 */ /* 0x000ee20008000144 */
[C---:B--2---:R-:W-:Y:S02]  /*17030*/  LOP3.LUT P1, RZ, R2.reuse, 0x3, RZ, 0xc0, !PT ;  /* 0x0000000302ff7812 */ /* 0x044fe4000782c0ff */
[----:B------:R-:W-:Y:S01]  /*17040*/  LOP3.LUT R69, R2, 0x7f, RZ, 0xc0, !PT ;  /* 0x0000007f02457812 */ /* 0x000fe200078ec0ff */
[----:B---3--:R-:W-:Y:S10]  /*17050*/  @!P0 BRA `(.L_x_57) ;  /* 0x0000003400f08947 */ /* 0x008ff40003800000 */
.L_x_115:
[----:B------:R-:W-:Y:S01]  /*17060*/  USHF.L.U32 UR42, UR5, 0x6, URZ ;  /* 0x00000006052a7899 */ /* 0x000fe2000800063f */
[----:B------:R-:W-:Y:S01]  /*17070*/  BSSY B0, `(.L_x_58) ;  /* 0x0000018000007945 */ /* 0x000fe20003800000 */
[----:B------:R-:W-:-:S03]  /*17080*/  SHF.R.U32.HI R70, RZ, 0x5, R69 ;  /* 0x00000005ff467819 */ /* 0x000fc60000011645 */
[----:B------:R-:W-:Y:S07]  /*17090*/  @P1 BRA `(.L_x_59) ;  /* 0x0000000000541947 */ /* 0x000fee0003800000 */
[----:B------:R-:W3:Y:S01]  /*170a0*/  S2UR UR4, SR_CTAID.Y ;  /* 0x00000000000479c3 */ /* 0x000ee20000002600 */
[----:B--2---:R-:W-:Y:S01]  /*170b0*/  SHF.R.U32.HI R0, RZ, 0x2, R2 ;  /* 0x00000002ff007819 */ /* 0x004fe20000011602 */
[----:B------:R-:W-:Y:S01]  /*170c0*/  ULDC.64 UR6, c[0x0][0x688] ;  /* 0x0001a20000067ab9 */ /* 0x000fe20000000a00 */
[----:B------:R-:W-:Y:S02]  /*170d0*/  SHF.L.U32 R3, R70, 0x4, RZ ;  /* 0x0000000446037819 */ /* 0x000fe400000006ff */
[----:B------:R-:W-:-:S03]  /*170e0*/  LOP3.LUT R0, R0, 0x7, RZ, 0xc0, !PT ;  /* 0x0000000700007812 */ /* 0x000fc600078ec0ff */
[----:B------:R-:W2:Y:S01]  /*170f0*/  S2UR UR5, SR_CTAID.Z ;  /* 0x00000000000579c3 */ /* 0x000ea20000002700 */
[----:B------:R-:W-:-:S04]  /*17100*/  LOP3.LUT R0, R3, 0xfffffff0, R0, 0xe2, !PT ;  /* 0xfffffff003007812 */ /* 0x000fc800078ee200 */
[----:B------:R-:W-:-:S04]  /*17110*/  IADD3 R3, R0, UR42, RZ ;  /* 0x0000002a00037c10 */ /* 0x000fc8000fffe0ff */
[----:B------:R-:W-:Y:S01]  /*17120*/  IADD3 R2, R3, 0x8, RZ ;  /* 0x0000000803027810 */ /* 0x000fe20007ffe0ff */
[----:B---3--:R-:W-:-:S04]  /*17130*/  UIMAD UR4, UR4, UR6, UR42 ;  /* 0x00000006040472a4 */ /* 0x008fc8000f8e022a */
[----:B--2---:R-:W-:-:S03]  /*17140*/  UIMAD UR4, UR5, UR7, UR4 ;  /* 0x00000007050472a4 */ /* 0x004fc6000f8e0204 */
[----:B------:R-:W-:Y:S02]  /*17150*/  ULDC UR5, c[0x0][0x288] ;  /* 0x0000a20000057ab9 */ /* 0x000fe40000000800 */
[----:B------:R-:W-:Y:S02]  /*17160*/  ISETP.GE.U32.AND P0, PT, R3, UR5, PT ;  /* 0x0000000503007c0c */ /* 0x000fe4000bf06070 */
[----:B------:R-:W-:Y:S02]  /*17170*/  IADD3 R0, P2, R0, UR4, RZ ;  /* 0x0000000400007c10 */ /* 0x000fe4000ff5e0ff */
[----:B------:R-:W-:Y:S01]  /*17180*/  ISETP.GE.U32.AND P1, PT, R2, UR5, PT ;  /* 0x0000000502007c0c */ /* 0x000fe2000bf26070 */
[----:B------:R-:W-:Y:S01]  /*17190*/  ULDC.64 UR4, c[0x0][0x680] ;  /* 0x0001a00000047ab9 */ /* 0x000fe20000000a00 */
[----:B------:R-:W-:Y:S02]  /*171a0*/  IADD3.X R3, RZ, RZ, RZ, P2, !PT ;  /* 0x000000ffff037210 */ /* 0x000fe400017fe4ff */
[----:B------:R-:W-:-:S04]  /*171b0*/  LEA R2, P2, R0, UR4, 0x2 ;  /* 0x0000000400027c11 */ /* 0x000fc8000f8410ff */
[----:B------:R-:W-:-:S05]  /*171c0*/  LEA.HI.X R3, R0, UR5, R3, 0x2, P2 ;  /* 0x0000000500037c11 */ /* 0x000fca00090f1403 */
[----:B------:R3:W-:Y:S04]  /*171d0*/  @!P0 STG.E desc[UR8][R2.64], R11 ;  /* 0x0000000b02008986 */ /* 0x0007e8000c101908 */
[----:B------:R3:W-:Y:S02]  /*171e0*/  @!P1 STG.E desc[UR8][R2.64+0x20], R9 ;  /* 0x0000200902009986 */ /* 0x0007e4000c101908 */
.L_x_59:
[----:B------:R-:W-:Y:S05]  /*171f0*/  BSYNC B0 ;  /* 0x0000000000007941 */ /* 0x000fea0003800000 */
.L_x_58:
[----:B------:R-:W4:Y:S01]  /*17200*/  LDL.LU R73, [R1+0x8] ;  /* 0x0000080001497983 */ /* 0x000f220000300800 */
[----:B------:R-:W-:-:S03]  /*17210*/  ULDC.64 UR4, c[0x0][0x730] ;  /* 0x0001cc0000047ab9 */ /* 0x000fc60000000a00 */
[----:B------:R-:W5:Y:S04]  /*17220*/  LDL.LU R75, [R1+0xc] ;  /* 0x00000c00014b7983 */ /* 0x000f680000300800 */
        /* <DEDUP_REMOVED lines=8> */
[----:B-1----:R-:W5:Y:S04]  /*172b0*/  LDL.LU R93, [R1+0x58] ;  /* 0x00005800015d7983 */ /* 0x002f680000300800 */
        /* <DEDUP_REMOVED lines=27> */
[----:B---3--:R-:W3:Y:S04]  /*17470*/  LDL.LU R11, [R1+0x138] ;  /* 0x00013800010b7983 */ /* 0x008ee80000300800 */
[----:B------:R-:W3:Y:S04]  /*17480*/  LDL.LU R10, [R1+0x13c] ;  /* 0x00013c00010a7983 */ /* 0x000ee80000300800 */
[----:B------:R-:W3:Y:S04]  /*17490*/  LDL.LU R9, [R1+0x148] ;  /* 0x0001480001097983 */ /* 0x000ee80000300800 */
[----:B------:R-:W3:Y:S04]  /*174a0*/  LDL.LU R7, [R1+0x14c] ;  /* 0x00014c0001077983 */ /* 0x000ee80000300800 */
[----:B------:R-:W3:Y:S04]  /*174b0*/  LDL.LU R6, [R1+0x158] ;  /* 0x0001580001067983 */ /* 0x000ee80000300800 */
[----:B------:R-:W3:Y:S04]  /*174c0*/  LDL.LU R5, [R1+0x15c] ;  /* 0x00015c0001057983 */ /* 0x000ee80000300800 */
[----:B------:R-:W3:Y:S04]  /*174d0*/  LDL.LU R4, [R1+0x168] ;  /* 0x0001680001047983 */ /* 0x000ee80000300800 */
[----:B--2---:R-:W2:Y:S04]  /*174e0*/  LDL.LU R3, [R1+0x16c] ;  /* 0x00016c0001037983 */ /* 0x004ea80000300800 */
[----:B------:R-:W2:Y:S04]  /*174f0*/  LDL.LU R2, [R1+0x178] ;  /* 0x0001780001027983 */ /* 0x000ea80000300800 */
[----:B------:R-:W2:Y:S01]  /*17500*/  LDL.LU R0, [R1+0x17c] ;  /* 0x00017c0001007983 */ /* 0x000ea20000300800 */
[----:B------:R-:W-:-:S04]  /*17510*/  ISETP.NE.U32.AND P0, PT, RZ, UR4, PT ;  /* 0x00000004ff007c0c */ /* 0x000fc8000bf05070 */
[----:B------:R-:W-:Y:S01]  /*17520*/  ISETP.NE.AND.EX P0, PT, RZ, UR5, PT, P0 ;  /* 0x00000005ff007c0c */ /* 0x000fe2000bf05300 */
[-C--:B----4-:R-:W-:Y:S01]  /*17530*/  FMUL R73, R73, R8.reuse ;  /* 0x0000000849497220 */ /* 0x090fe20000400000 */
[-C--:B-----5:R-:W-:Y:S01]  /*17540*/  FMUL R75, R75, R8.reuse ;  /* 0x000000084b4b7220 */ /* 0x0a0fe20000400000 */
        /* <DEDUP_REMOVED lines=43> */
[-C--:B--2---:R-:W-:Y:S01]  /*17800*/  FMUL R161, R3, R8.reuse ;  /* 0x0000000803a17220 */ /* 0x084fe20000400000 */
[-C--:B------:R-:W-:Y:S01]  /*17810*/  FMUL R67, R2, R8.reuse ;  /* 0x0000000802437220 */ /* 0x080fe20000400000 */
[----:B------:R-:W-:Y:S01]  /*17820*/  FMUL R163, R0, R8 ;  /* 0x0000000800a37220 */ /* 0x000fe20000400000 */
[----:B------:R-:W-:Y:S06]  /*17830*/  @P0 BRA `(.L_x_60) ;  /* 0x0000000000200947 */ /* 0x000fec0003800000 */
[----:B------:R-:W-:Y:S02]  /*17840*/  ULDC.64 UR4, c[0x0][0x728] ;  /* 0x0001ca0000047ab9 */ /* 0x000fe40000000a00 */
[----:B------:R-:W-:-:S04]  /*17850*/  ISETP.NE.U32.AND P0, PT, RZ, UR4, PT ;  /* 0x00000004ff007c0c */ /* 0x000fc8000bf05070 */
[----:B------:R-:W-:-:S13]  /*17860*/  ISETP.NE.AND.EX P0, PT, RZ, UR5, PT, P0 ;  /* 0x00000005ff007c0c */ /* 0x000fda000bf05300 */
[----:B------:R-:W-:Y:S05]  /*17870*/  @!P0 BRA `(.L_x_61) ;  /* 0x00000000000c8947 */ /* 0x000fea0003800000 */
[----:B------:R-:W1:Y:S02]  /*17880*/  LDC.64 R2, c[0x0][0x728] ;  /* 0x0001ca00ff027b82 */ /* 0x000e640000000a00 */
[----:B-1----:R1:W5:Y:S01]  /*17890*/  LDG.E R2, desc[UR8][R2.64] ;  /* 0x0000000802027981 */ /* 0x002362000c1e1900 */
[----:B------:R-:W-:Y:S05]  /*178a0*/  BRA `(.L_x_60) ;  /* 0x0000000000047947 */ /* 0x000fea0003800000 */
.L_x_61:
[----:B------:R-:W2:Y:S02]  /*178b0*/  LDC R2, c[0x0][0x720] ;  /* 0x0001c800ff027b82 */ /* 0x000ea40000000800 */
.L_x_60:
[----:B------:R-:W-:Y:S01]  /*178c0*/  MOV R0, RZ ;  /* 0x000000ff00007202 */ /* 0x000fe20000000f00 */
[----:B--2--5:R-:W-:-:S03]  /*178d0*/  IMAD.MOV.U32 R102, RZ, RZ, R2 ;  /* 0x000000ffff667224 */ /* 0x024fc600078e0002 */
[----:B------:R-:W-:-:S13]  /*178e0*/  LOP3.LUT P0, RZ, R0, 0x1bf, RZ, 0xc0, !PT ;  /* 0x000001bf00ff7812 */ /* 0x000fda000780c0ff */
[----:B------:R-:W-:Y:S05]  /*178f0*/  @!P0 BRA `(.L_x_62) ;  /* 0x0000000000408947 */ /* 0x000fea0003800000 */
[----:B------:R-:W-:Y:S01]  /*17900*/  MOV R0, 0x0 ;  /* 0x0000000000007802 */ /* 0x000fe20000000f00 */
[----:B------:R-:W-:Y:S01]  /*17910*/  ULDC.64 UR4, c[0x4][0x70] ;  /* 0x01001c0000047ab9 */ /* 0x000fe20000000a00 */
[----:B------:R-:W-:Y:S01]  /*17920*/  ULDC.64 UR6, c[0x4][0x8] ;  /* 0x0100020000067ab9 */ /* 0x000fe20000000a00 */
[----:B------:R-:W-:Y:S01]  /*17930*/  MOV R4, UR4 ;  /* 0x0000000400047c02 */ /* 0x000fe20008000f00 */
[----:B-1----:R1:W2:Y:S01]  /*17940*/  LDC.64 R2, c[0x4][R0] ;  /* 0x0100000000027b82 */ /* 0x0022a20000000a00 */
[----:B------:R-:W-:Y:S01]  /*17950*/  MOV R5, UR5 ;  /* 0x0000000500057c02 */ /* 0x000fe20008000f00 */
[----:B------:R-:W-:Y:S01]  /*17960*/  ULDC.64 UR4, c[0x4][0x78] ;  /* 0x01001e0000047ab9 */ /* 0x000fe20000000a00 */
[----:B------:R-:W-:Y:S01]  /*17970*/  IMAD.U32 R10, RZ, RZ, UR6 ;  /* 0x00000006ff0a7e24 */ /* 0x000fe2000f8e00ff */
[----:B------:R-:W-:Y:S02]  /*17980*/  MOV R6, UR4 ;  /* 0x0000000400067c02 */ /* 0x000fe40008000f00 */
[----:B------:R-:W-:-:S02]  /*17990*/  MOV R7, UR5 ;  /* 0x0000000500077c02 */ /* 0x000fc40008000f00 */
[----:B------:R-:W-:Y:S02]  /*179a0*/  MOV R11, UR7 ;  /* 0x00000007000b7c02 */ /* 0x000fe40008000f00 */
[----:B------:R-:W-:Y:S02]  /*179b0*/  MOV R8, 0x70 ;  /* 0x0000007000087802 */ /* 0x000fe40000000f00 */
[----:B------:R-:W-:Y:S02]  /*179c0*/  MOV R12, 0x1 ;  /* 0x00000001000c7802 */ /* 0x000fe40000000f00 */
[----:B-1----:R-:W-:-:S07]  /*179d0*/  MOV R13, RZ ;  /* 0x000000ff000d7202 */ /* 0x002fce0000000f00 */
[----:B------:R-:W-:-:S07]  /*179e0*/  LEPC R20, `(.L_x_62) ;  /* 0x000000001014794e */ /* 0x000fce0000000000 */
[----:B--2---:R-:W-:Y:S05]  /*179f0*/  CALL.ABS.NOINC R2 ;  /* 0x0000000002007343 */ /* 0x004fea0003c00000 */
.L_x_62:
[----:B-1----:R-:W-:Y:S01]  /*17a00*/  MOV R3, UR37 ;  /* 0x0000002500037c02 */ /* 0x002fe20008000f00 */
[----:B------:R-:W-:-:S04]  /*17a10*/  IMAD.U32 R66, RZ, RZ, UR36 ;  /* 0x00000024ff427e24 */ /* 0x000fc8000f8e00ff */
[----:B------:R-:W-:-:S05]  /*17a20*/  IMAD R66, R3, 0x2200, R66 ;  /* 0x0000220003427824 */ /* 0x000fca00078e0242 */
[----:B------:R-:W-:-:S04]  /*17a30*/  IADD3 R71, R66, -0x2200, RZ ;  /* 0xffffde0042477810 */ /* 0x000fc80007ffe0ff */
[----:B------:R-:W-:-:S13]  /*17a40*/  LOP3.LUT P0, RZ, R71, 0x1b0, RZ, 0xc0, !PT ;  /* 0x000001b047ff7812 */ /* 0x000fda000780c0ff */
[----:B------:R-:W-:Y:S05]  /*17a50*/  @!P0 BRA `(.L_x_63) ;  /* 0x0000000000408947 */ /* 0x000fea0003800000 */
[----:B------:R-:W-:Y:S01]  /*17a60*/  MOV R0, 0x0 ;  /* 0x0000000000007802 */ /* 0x000fe20000000f00 */
[----:B------:R-:W-:Y:S01]  /*17a70*/  ULDC.64 UR4, c[0x4][0x70] ;  /* 0x01001c0000047ab9 */ /* 0x000fe20000000a00 */
[----:B------:R-:W-:Y:S01]  /*17a80*/  ULDC.64 UR6, c[0x4][0x78] ;  /* 0x01001e0000067ab9 */ /* 0x000fe20000000a00 */
[----:B------:R-:W-:Y:S01]  /*17a90*/  MOV R4, UR4 ;  /* 0x0000000400047c02 */ /* 0x000fe20008000f00 */
[----:B------:R1:W2:Y:S01]  /*17aa0*/  LDC.64 R2, c[0x4][R0] ;  /* 0x0100000000027b82 */ /* 0x0002a20000000a00 */
[----:B------:R-:W-:Y:S01]  /*17ab0*/  MOV R5, UR5 ;  /* 0x0000000500057c02 */ /* 0x000fe20008000f00 */
[----:B------:R-:W-:Y:S01]  /*17ac0*/  ULDC.64 UR4, c[0x4][0x10] ;  /* 0x0100040000047ab9 */ /* 0x000fe20000000a00 */
[----:B------:R-:W-:Y:S01]  /*17ad0*/  IMAD.U32 R6, RZ, RZ, UR6 ;  /* 0x00000006ff067e24 */ /* 0x000fe2000f8e00ff */
[----:B------:R-:W-:Y:S01]  /*17ae0*/  MOV R7, UR7 ;  /* 0x0000000700077c02 */ /* 0x000fe20008000f00 */
[----:B------:R-:W-:Y:S01]  /*17af0*/  IMAD.MOV.U32 R12, RZ, RZ, 0x1 ;  /* 0x00000001ff0c7424 */ /* 0x000fe200078e00ff */
[----:B------:R-:W-:-:S02]  /*17b00*/  MOV R10, UR4 ;  /* 0x00000004000a7c02 */ /* 0x000fc40008000f00 */
[----:B------:R-:W-:Y:S02]  /*17b10*/  MOV R11, UR5 ;  /* 0x00000005000b7c02 */ /* 0x000fe40008000f00 */
[----:B------:R-:W-:Y:S02]  /*17b20*/  MOV R8, 0x70 ;  /* 0x0000007000087802 */ /* 0x000fe40000000f00 */
[----:B-1----:R-:W-:-:S07]  /*17b30*/  MOV R13, RZ ;  /* 0x000000ff000d7202 */ /* 0x002fce0000000f00 */
[----:B------:R-:W-:-:S07]  /*17b40*/  LEPC R20, `(.L_x_63) ;  /* 0x000000001014794e */ /* 0x000fce0000000000 */
[----:B--2---:R-:W-:Y:S05]  /*17b50*/  CALL.ABS.NOINC R2 ;  /* 0x0000000002007343 */ /* 0x004fea0003c00000 */
.L_x_63:
[----:B------:R-:W1:Y:S01]  /*17b60*/  S2R R4, SR_TID.X ;  /* 0x0000000000047919 */ /* 0x000e620000002100 */
[----:B------:R-:W-:Y:S01]  /*17b70*/  ULDC.64 UR4, c[0x0][0x730] ;  /* 0x0001cc0000047ab9 */ /* 0x000fe20000000a00 */
[----:B------:R-:W-:Y:S01]  /*17b80*/  VIADD R69, R69, 0x1f ;  /* 0x0000001f45457836 */ /* 0x000fe20000000000 */
[----:B------:R-:W-:-:S04]  /*17b90*/  ISETP.NE.U32.AND P0, PT, RZ, UR4, PT ;  /* 0x00000004ff007c0c */ /* 0x000fc8000bf05070 */
[----:B------:R-:W-:Y:S02]  /*17ba0*/  ISETP.NE.AND.EX P0, PT, RZ, UR5, PT, P0 ;  /* 0x00000005ff007c0c */ /* 0x000fe4000bf05300 */
[----:B------:R-:W-:-:S11]  /*17bb0*/  ISETP.GT.U32.AND P1, PT, R69, 0x3e, PT ;  /* 0x0000003e4500780c */ /* 0x000fd60003f24070 */
[----:B------:R-:W2:Y:S01]  /*17bc0*/  @P0 LDC R102, c[0x0][0x720] ;  /* 0x0001c800ff660b82 */ /* 0x000ea20000000800 */
[----:B-1----:R-:W-:Y:S02]  /*17bd0*/  SHF.L.U32 R0, R4, 0x5, RZ ;  /* 0x0000000504007819 */ /* 0x002fe400000006ff */
[----:B------:R-:W-:Y:S02]  /*17be0*/  SHF.R.U32.HI R3, RZ, 0x1, R4 ;  /* 0x00000001ff037819 */ /* 0x000fe40000011604 */
[C---:B------:R-:W-:Y:S02]  /*17bf0*/  LOP3.LUT R2, R0.reuse, 0xc0, RZ, 0xc0, !PT ;  /* 0x000000c000027812 */ /* 0x040fe400078ec0ff */
[----:B------:R-:W-:Y:S02]  /*17c00*/  LOP3.LUT R5, R0, 0x20, RZ, 0xc0, !PT ;  /* 0x0000002000057812 */ /* 0x000fe400078ec0ff */
[----:B------:R-:W-:Y:S02]  /*17c10*/  LOP3.LUT R2, R2, 0x8, R3, 0xf8, !PT ;  /* 0x0000000802027812 */ /* 0x000fe400078ef803 */
[----:B------:R-:W-:-:S02]  /*17c20*/  SHF.L.U32 R3, R4, 0x2, RZ ;  /* 0x0000000204037819 */ /* 0x000fc400000006ff */
[----:B------:R-:W-:Y:S01]  /*17c30*/  LEA R5, R70, R5, 0x9 ;  /* 0x0000000546057211 */ /* 0x000fe200078e48ff */
[-C--:B--2---:R-:W-:Y:S01]  /*17c40*/  FMUL R8, R61, R102.reuse ;  /* 0x000000663d087220 */ /* 0x084fe20000400000 */
[----:B------:R-:W-:Y:S01]  /*17c50*/  LOP3.LUT R3, R2, 0x18, R3, 0x78, !PT ;  /* 0x0000001802037812 */ /* 0x000fe200078e7803 */
[-C--:B------:R-:W-:Y:S01]  /*17c60*/  FMUL R9, R60, R102.reuse ;  /* 0x000000663c097220 */ /* 0x080fe20000400000 */
[----:B------:R-:W-:Y:S01]  /*17c70*/  LOP3.LUT R0, R0, 0x100, RZ, 0xc0, !PT ;  /* 0x0000010000007812 */ /* 0x000fe200078ec0ff */
[-C--:B------:R-:W-:Y:S01]  /*17c80*/  FMUL R10, R81, R102.reuse ;  /* 0x00000066510a7220 */ /* 0x080fe20000400000 */
[-C--:B------:R-:W-:Y:S01]  /*17c90*/  FMUL R11, R83, R102.reuse ;  /* 0x00000066530b7220 */ /* 0x080fe20000400000 */
[----:B------:R-:W-:Y:S01]  /*17ca0*/  LOP3.LUT P0, RZ, R4, 0x4, RZ, 0xc0, !PT ;  /* 0x0000000404ff7812 */ /* 0x000fe2000780c0ff */
[-C--:B------:R-:W-:Y:S01]  /*17cb0*/  FMUL R12, R85, R102.reuse ;  /* 0x00000066550c7220 */ /* 0x080fe20000400000 */
[----:B------:R-:W-:Y:S01]  /*17cc0*/  IADD3 R3, R3, R5, R0 ;  /* 0x0000000503037210 */ /* 0x000fe20007ffe000 */
        /* <DEDUP_REMOVED lines=11> */
[----:B------:R-:W-:Y:S01]  /*17d80*/  F2FP.F16.F32.PACK_AB R5, R0, R5 ;  /* 0x000000050005723e */ /* 0x000fe200000000ff */
[-C--:B------:R-:W-:Y:S01]  /*17d90*/  FMUL R14, R55, R102.reuse ;  /* 0x00000066370e7220 */ /* 0x080fe20000400000 */
[----:B------:R-:W-:Y:S01]  /*17da0*/  MOV R0, 0x10 ;  /* 0x0000001000007802 */ /* 0x000fe20000000f00 */
[-C--:B------:R-:W-:Y:S01]  /*17db0*/  FMUL R70, R105, R102.reuse ;  /* 0x0000006669467220 */ /* 0x080fe20000400000 */
[----:B------:R-:W-:Y:S01]  /*17dc0*/  LEA R71, R3, R71, 0x1 ;  /* 0x0000004703477211 */ /* 0x000fe200078e08ff */
[----:B------:R-:W-:Y:S01]  /*17dd0*/  FMUL R15, R91, R102 ;  /* 0x000000665b0f7220 */ /* 0x000fe20000400000 */
[----:B------:R-:W-:Y:S01]  /*17de0*/  F2FP.F16.F32.PACK_AB R8, R9, R8 ;  /* 0x000000080908723e */ /* 0x000fe200000000ff */
[----:B------:R-:W-:Y:S01]  /*17df0*/  FMUL R20, R89, R102 ;  /* 0x0000006659147220 */ /* 0x000fe20000400000 */
[----:B------:R-:W-:Y:S01]  /*17e00*/  F2FP.F16.F32.PACK_AB R9, R11, R10 ;  /* 0x0000000a0b09723e */ /* 0x000fe200000000ff */
        /* <DEDUP_REMOVED lines=77> */
[----:B------:R-:W-:-:S02]  /*182e0*/  F2FP.F16.F32.PACK_AB R4, R65, R4 ;  /* 0x000000044104723e */ /* 0x000fc400000000ff */
[----:B------:R-:W-:Y:S02]  /*182f0*/  F2FP.F16.F32.PACK_AB R6, R63, R6 ;  /* 0x000000063f06723e */ /* 0x000fe400000000ff */
[----:B------:R-:W-:Y:S02]  /*18300*/  F2FP.F16.F32.PACK_AB R7, R2, R7 ;  /* 0x000000070207723e */ /* 0x000fe400000000ff */
[----:B------:R-:W-:Y:S02]  /*18310*/  F2FP.F16.F32.PACK_AB R10, R58, R59 ;  /* 0x0000003b3a0a723e */ /* 0x000fe400000000ff */
[----:B------:R-:W-:Y:S02]  /*18320*/  SEL R0, R0, 0xfffffff0, !P0 ;  /* 0xfffffff000007807 */ /* 0x000fe40004000000 */
[----:B------:R-:W-:Y:S01]  /*18330*/  IADD3 R13, R71, 0x1000, RZ ;  /* 0x00001000470d7810 */ /* 0x000fe20007ffe0ff */
[----:B------:R-:W-:Y:S06]  /*18340*/  @P1 BRA `(.L_x_64) ;  /* 0x0000000000041947 */ /* 0x000fec0003800000 */
[----:B------:R-:W-:-:S04]  /*18350*/  DEPBAR.LE SB0, 0x1 ;  /* 0x000080400000791a */ /* 0x000fc80000000000 */
.L_x_64:
[----:B------:R-:W-:Y:S05]  /*18360*/  WARPSYNC.ALL ;  /* 0x0000000000007948 */ /* 0x000fea0003800000 */
[----:B------:R-:W-:Y:S01]  /*18370*/  BAR.SYNC.DEFER_BLOCKING 0x1, 0x80 ;  /* 0x0042000000007b1d */ /* 0x000fe20000010000 */
[----:B------:R-:W-:Y:S01]  /*18380*/  LEA R3, R3, R66, 0x1 ;  /* 0x0000004203037211 */ /* 0x000fe200078e08ff */
[C---:B------:R-:W-:Y:S01]  /*18390*/  IMAD R2, R0.reuse, 0x2, R13 ;  /* 0x0000000200027824 */ /* 0x040fe200078e020d */
[----:B------:R-:W-:Y:S02]  /*183a0*/  LEA R0, R0, R71, 0x1 ;  /* 0x0000004700007211 */ /* 0x000fe400078e08ff */
[----:B------:R-:W-:Y:S01]  /*183b0*/  F2FP.F16.F32.PACK_AB R12, R57, R14 ;  /* 0x0000000e390c723e */ /* 0x000fe200000000ff */
[----:B------:R-:W-:Y:S01]  /*183c0*/  BSSY B0, `(.L_x_65) ;  /* 0x000001d000007945 */ /* 0x000fe20003800000 */
[----:B------:R-:W-:-:S02]  /*183d0*/  F2FP.F16.F32.PACK_AB R13, R15, R20 ;  /* 0x000000140f0d723e */ /* 0x000fc400000000ff */
[----:B------:R-:W-:Y:S02]  /*183e0*/  F2FP.F16.F32.PACK_AB R14, R56, R53 ;  /* 0x00000035380e723e */ /* 0x000fe400000000ff */
[----:B------:R-:W-:Y:S02]  /*183f0*/  F2FP.F16.F32.PACK_AB R15, R21, R60 ;  /* 0x0000003c150f723e */ /* 0x000fe400000000ff */
[----:B------:R-:W-:Y:S02]  /*18400*/  F2FP.F16.F32.PACK_AB R16, R54, R51 ;  /* 0x000000333610723e */ /* 0x000fe400000000ff */
[----:B------:R-:W-:Y:S02]  /*18410*/  F2FP.F16.F32.PACK_AB R17, R55, R62 ;  /* 0x0000003e3711723e */ /* 0x000fe400000000ff */
[----:B------:R-:W-:Y:S02]  /*18420*/  F2FP.F16.F32.PACK_AB R18, R52, R49 ;  /* 0x000000313412723e */ /* 0x000fe400000000ff */
[----:B------:R-:W-:Y:S01]  /*18430*/  F2FP.F16.F32.PACK_AB R19, R61, R64 ;  /* 0x000000403d13723e */ /* 0x000fe200000000ff */
[----:B------:R1:W-:Y:S04]  /*18440*/  STSM.16.M88.4 [R3+-0x2200], R4 ;  /* 0xffde000403007844 */ /* 0x0003e80000000200 */
[----:B------:R1:W-:Y:S01]  /*18450*/  STSM.16.M88.4 [R0], R8 ;  /* 0x0000000800007844 */ /* 0x0003e20000000200 */
[----:B------:R-:W-:Y:S01]  /*18460*/  @!PT LDS RZ, [RZ] ;  /* 0x00000000fffff984 */ /* 0x000fe20000000800 */
[----:B------:R-:W-:Y:S01]  /*18470*/  @!PT LDS RZ, [RZ] ;  /* 0x00000000fffff984 */ /* 0x000fe20000000800 */
[----:B------:R-:W-:Y:S01]  /*18480*/  @!PT LDS RZ, [RZ] ;  /* 0x00000000fffff984 */ /* 0x000fe20000000800 */
[----:B------:R-:W-:Y:S01]  /*18490*/  @!PT LDS RZ, [RZ] ;  /* 0x00000000fffff984 */ /* 0x000fe20000000800 */
[----:B------:R2:W-:Y:S06]  /*184a0*/  MEMBAR.ALL.CTA ;  /* 0x0000000000007992 */ /* 0x0005ec0000008000 */
[----:B--2---:R-:W2:Y:S02]  /*184b0*/  FENCE.VIEW.ASYNC.S ;  /* 0x00000000000073c6 */ /* 0x004ea40000000000 */
[----:B--2---:R-:W-:Y:S06]  /*184c0*/  BAR.SYNC.DEFER_BLOCKING 0x1, 0x80 ;  /* 0x0042000000007b1d */ /* 0x004fec0000010000 */
[----:B------:R-:W-:Y:S05]  /*184d0*/  @P1 BRA `(.L_x_66) ;  /* 0x00000000002c1947 */ /* 0x000fea0003800000 */
[----:B------:R-:W-:Y:S01]  /*184e0*/  S2UR UR44, SR_CTAID.Z ;  /* 0x00000000002c79c3 */ /* 0x000fe20000002700 */
[----:B------:R-:W-:Y:S01]  /*184f0*/  R2UR UR40, R66 ;  /* 0x00000000422872ca */ /* 0x000fe200000e0000 */
[----:B------:R-:W-:Y:S01]  /*18500*/  ULDC.64 UR4, c[0x0][0x198] ;  /* 0x0000660000047ab9 */ /* 0x000fe20000000a00 */
[----:B------:R-:W-:Y:S01]  /*18510*/  UMOV UR41, URZ ;  /* 0x0000003f00297c82 */ /* 0x000fe20008000000 */
[----:B------:R-:W-:-:S04]  /*18520*/  UIADD3 UR4, UP0, UR4, 0x670, URZ ;  /* 0x0000067004047890 */ /* 0x000fc8000ff1e03f */
[----:B------:R-:W2:Y:S01]  /*18530*/  S2UR UR43, SR_CTAID.Y ;  /* 0x00000000002b79c3 */ /* 0x000ea20000002600 */
[----:B------:R-:W-:-:S05]  /*18540*/  UIADD3.X UR5, URZ, UR5, URZ, UP0, !UPT ;  /* 0x000000053f057290 */ /* 0x000fca00087fe43f */
[----:B------:R-:W-:-:S09]  /*18550*/  UIADD3 UR40, UR40, -0x2200, URZ ;  /* 0xffffde0028287890 */ /* 0x000fd2000fffe03f */
[----:B--2---:R2:W-:Y:S01]  /*18560*/  UTMASTG.4D [UR40], [UR4] ;  /* 0x00000028040073b5 */ /* 0x0045e20008018000 */
[----:B------:R0:W-:Y:S01]  /*18570*/  UTMACMDFLUSH ;  /* 0x00000000000079b7 */ /* 0x0001e20000000000 */
[----:B--2---:R-:W-:-:S04]  /*18580*/  DEPBAR.LE SB0, 0x1 ;  /* 0x000080400000791a */ /* 0x004fc80000000000 */
.L_x_66:
[----:B------:R-:W-:Y:S05]  /*18590*/  BSYNC B0 ;  /* 0x0000000000007941 */ /* 0x000fea0003800000 */
.L_x_65:
[----:B------:R-:W-:Y:S01]  /*185a0*/  BAR.SYNC.DEFER_BLOCKING 0x1, 0x80 ;  /* 0x0042000000007b1d */ /* 0x000fe20000010000 */
[----:B-1----:R-:W-:Y:S02]  /*185b0*/  F2FP.F16.F32.PACK_AB R4, R50, R47 ;  /* 0x0000002f3204723e */ /* 0x002fe400000000ff */
[----:B------:R-:W-:Y:S02]  /*185c0*/  F2FP.F16.F32.PACK_AB R5, R69, R70 ;  /* 0x000000464505723e */ /* 0x000fe400000000ff */
[----:B------:R-:W-:Y:S01]  /*185d0*/  F2FP.F16.F32.PACK_AB R6, R48, R45 ;  /* 0x0000002d3006723e */ /* 0x000fe200000000ff */
[----:B------:R-:W-:Y:S01]  /*185e0*/  BSSY B0, `(.L_x_67) ;  /* 0x000001b000007945 */ /* 0x000fe20003800000 */
[----:B------:R-:W-:Y:S02]  /*185f0*/  F2FP.F16.F32.PACK_AB R7, R72, R73 ;  /* 0x000000494807723e */ /* 0x000fe400000000ff */
[----:B------:R-:W-:Y:S02]  /*18600*/  F2FP.F16.F32.PACK_AB R8, R46, R43 ;  /* 0x0000002b2e08723e */ /* 0x000fe400000000ff */
[----:B------:R-:W-:-:S02]  /*18610*/  F2FP.F16.F32.PACK_AB R9, R74, R75 ;  /* 0x0000004b4a09723e */ /* 0x000fc400000000ff */
[----:B------:R-:W-:Y:S02]  /*18620*/  F2FP.F16.F32.PACK_AB R10, R44, R41 ;  /* 0x000000292c0a723e */ /* 0x000fe400000000ff */
[----:B------:R-:W-:Y:S01]  /*18630*/  F2FP.F16.F32.PACK_AB R11, R76, R77 ;  /* 0x0000004d4c0b723e */ /* 0x000fe200000000ff */
[----:B------:R1:W-:Y:S04]  /*18640*/  STSM.16.M88.4 [R71+0x1000], R12 ;  /* 0x0010000c47007844 */ /* 0x0003e80000000200 */
[----:B------:R1:W-:Y:S01]  /*18650*/  STSM.16.M88.4 [R0+0x1000], R16 ;  /* 0x0010001000007844 */ /* 0x0003e20000000200 */
        /* <DEDUP_REMOVED lines=11> */
[----:B------:R-:W-:Y:S01]  /*18710*/  UMOV UR41, 0x20 ;  /* 0x0000002000297882 */ /* 0x000fe20000000000 */
[----:B------:R-:W-:-:S04]  /*18720*/  UIADD3 UR4, UP0, UR4, 0x670, URZ ;  /* 0x0000067004047890 */ /* 0x000fc8000ff1e03f */
[----:B------:R-:W2:Y:S01]  /*18730*/  S2UR UR43, SR_CTAID.Y ;  /* 0x00000000002b79c3 */ /* 0x000ea20000002600 */
[----:B------:R-:W-:-:S05]  /*18740*/  UIADD3.X UR5, URZ, UR5, URZ, UP0, !UPT ;  /* 0x000000053f057290 */ /* 0x000fca00087fe43f */
[----:B------:R-:W-:-:S09]  /*18750*/  UIADD3 UR40, UR40, -0x1200, URZ ;  /* 0xffffee0028287890 */ /* 0x000fd2000fffe03f */
[----:B--2---:R2:W-:Y:S01]  /*18760*/  UTMASTG.4D [UR40], [UR4] ;  /* 0x00000028040073b5 */ /* 0x0045e20008018000 */
[----:B------:R0:W-:Y:S01]  /*18770*/  UTMACMDFLUSH ;  /* 0x00000000000079b7 */ /* 0x0001e20000000000 */
[----:B--2---:R-:W-:-:S04]  /*18780*/  DEPBAR.LE SB0, 0x1 ;  /* 0x000080400000791a */ /* 0x004fc80000000000 */
.L_x_68:
[----:B------:R-:W-:Y:S05]  /*18790*/  BSYNC B0 ;  /* 0x0000000000007941 */ /* 0x000fea0003800000 */
.L_x_67:
[----:B------:R-:W-:Y:S01]  /*187a0*/  BAR.SYNC.DEFER_BLOCKING 0x1, 0x80 ;  /* 0x0042000000007b1d */ /* 0x000fe20000010000 */
[----:B------:R-:W-:Y:S02]  /*187b0*/  F2FP.F16.F32.PACK_AB R76, R42, R79 ;  /* 0x0000004f2a4c723e */ /* 0x000fe400000000ff */
[----:B------:R-:W-:Y:S02]  /*187c0*/  F2FP.F16.F32.PACK_AB R77, R40, R81 ;  /* 0x00000051284d723e */ /* 0x000fe400000000ff */
[----:B------:R-:W-:Y:S01]  /*187d0*/  F2FP.F16.F32.PACK_AB R78, R39, R78 ;  /* 0x0000004e274e723e */ /* 0x000fe200000000ff */
[----:B------:R-:W-:Y:S01]  /*187e0*/  BSSY B0, `(.L_x_69) ;  /* 0x000001c000007945 */ /* 0x000fe20003800000 */
[----:B------:R-:W-:Y:S02]  /*187f0*/  F2FP.F16.F32.PACK_AB R79, R80, R83 ;  /* 0x00000053504f723e */ /* 0x000fe400000000ff */
[----:B-1----:R-:W-:Y:S02]  /*18800*/  F2FP.F16.F32.PACK_AB R12, R82, R85 ;  /* 0x00000055520c723e */ /* 0x002fe400000000ff */
[----:B------:R-:W-:-:S02]  /*18810*/  F2FP.F16.F32.PACK_AB R13, R84, R87 ;  /* 0x00000057540d723e */ /* 0x000fc400000000ff */
[----:B------:R-:W-:Y:S02]  /*18820*/  F2FP.F16.F32.PACK_AB R14, R22, R89 ;  /* 0x00000059160e723e */ /* 0x000fe400000000ff */
[----:B------:R-:W-:Y:S01]  /*18830*/  F2FP.F16.F32.PACK_AB R15, R86, R91 ;  /* 0x0000005b560f723e */ /* 0x000fe200000000ff */
[----:B------:R1:W-:Y:S04]  /*18840*/  STSM.16.M88.4 [R71], R4 ;  /* 0x0000000447007844 */ /* 0x0003e80000000200 */
        /* <DEDUP_REMOVED lines=13> */
[----:B------:R-:W-:Y:S01]  /*18920*/  UIADD3 UR4, UP0, UR4, 0x670, URZ ;  /* 0x0000067004047890 */ /* 0x000fe2000ff1e03f */
[----:B------:R-:W-:-:S03]  /*18930*/  UMOV UR10, UR42 ;  /* 0x0000002a000a7c82 */ /* 0x000fc60008000000 */
[----:B------:R-:W2:Y:S01]  /*18940*/  S2UR UR11, SR_CTAID.Y ;  /* 0x00000000000b79c3 */ /* 0x000ea20000002600 */
[----:B------:R-:W-:-:S05]  /*18950*/  UIADD3.X UR5, URZ, UR5, URZ, UP0, !UPT ;  /* 0x000000053f057290 */ /* 0x000fca00087fe43f */
[----:B------:R-:W-:-:S09]  /*18960*/  UIADD3 UR8, UR8, -0x2200, URZ ;  /* 0xffffde0008087890 */ /* 0x000fd2000fffe03f */
[----:B--2---:R2:W-:Y:S01]  /*18970*/  UTMASTG.4D [UR8], [UR4] ;  /* 0x00000008040073b5 */ /* 0x0045e20008018000 */
[----:B------:R0:W-:Y:S01]  /*18980*/  UTMACMDFLUSH ;  /* 0x00000000000079b7 */ /* 0x0001e20000000000 */
[----:B--2---:R-:W-:-:S04]  /*18990*/  DEPBAR.LE SB0, 0x1 ;  /* 0x000080400000791a */ /* 0x004fc80000000000 */
.L_x_70:
[----:B------:R-:W-:Y:S05]  /*189a0*/  BSYNC B0 ;  /* 0x0000000000007941 */ /* 0x000fea0003800000 */
.L_x_69:
        /* <DEDUP_REMOVED lines=32> */
.L_x_72:
[----:B------:R-:W-:Y:S05]  /*18bb0*/  BSYNC B0 ;  /* 0x0000000000007941 */ /* 0x000fea0003800000 */
.L_x_71:
        /* <DEDUP_REMOVED lines=32> */
.L_x_74:
[----:B------:R-:W-:Y:S05]  /*18dc0*/  BSYNC B0 ;  /* 0x0000000000007941 */ /* 0x000fea0003800000 */
.L_x_73:
[----:B------:R-:W-:Y:S06]  /*18dd0*/  BAR.SYNC.DEFER_BLOCKING 0x1, 0x80 ;  /* 0x0042000000007b1d */ /* 0x000fec0000010000 */
[----:B------:R-:W-:Y:S01]  /*18de0*/  BSSY B0, `(.L_x_75) ;  /* 0x0000016000007945 */ /* 0x000fe20003800000 */
[----:B------:R2:W-:Y:S04]  /*18df0*/  STSM.16.M88.4 [R71+0x1000], R12 ;  /* 0x0010000c47007844 */ /* 0x0005e80000000200 */
[----:B------:R2:W-:Y:S01]  /*18e00*/  STSM.16.M88.4 [R2], R104 ;  /* 0x0000006802007844 */ /* 0x0005e20000000200 */
[----:B------:R-:W-:Y:S01]  /*18e10*/  @!PT LDS RZ, [RZ] ;  /* 0x00000000fffff984 */ /* 0x000fe20000000800 */
[----:B------:R-:W-:Y:S01]  /*18e20*/  @!PT LDS RZ, [RZ] ;  /* 0x00000000fffff984 */ /* 0x000fe20000000800 */
[----:B------:R-:W-:Y:S01]  /*18e30*/  @!PT LDS RZ, [RZ] ;  /* 0x00000000fffff984 */ /* 0x000fe20000000800 */
[----:B------:R-:W-:Y:S01]  /*18e40*/  @!PT LDS RZ, [RZ] ;  /* 0x00000000fffff984 */ /* 0x000fe20000000800 */
[----:B------:R3:W-:Y:S06]  /*18e50*/  MEMBAR.ALL.CTA ;  /* 0x0000000000007992 */ /* 0x0007ec0000008000 */
[----:B---3--:R-:W3:Y:S02]  /*18e60*/  FENCE.VIEW.ASYNC.S ;  /* 0x00000000000073c6 */ /* 0x008ee40000000000 */
[----:B---3--:R-:W-:Y:S06]  /*18e70*/  BAR.SYNC.DEFER_BLOCKING 0x1, 0x80 ;  /* 0x0042000000007b1d */ /* 0x008fec0000010000 */
[----:B------:R-:W-:Y:S05]  /*18e80*/  @P1 BRA `(.L_x_76) ;  /* 0x00000000002c1947 */ /* 0x000fea0003800000 */
[----:B------:R-:W-:Y:S01]  /*18e90*/  S2UR UR12, SR_CTAID.Z ;  /* 0x00000000000c79c3 */ /* 0x000fe20000002700 */
[----:B------:R-:W-:Y:S01]  /*18ea0*/  R2UR UR8, R66 ;  /* 0x00000000420872ca */ /* 0x000fe200000e0000 */
[----:B------:R-:W-:Y:S01]  /*18eb0*/  ULDC.64 UR4, c[0x0][0x198] ;  /* 0x0000660000047ab9 */ /* 0x000fe20000000a00 */
[----:B------:R-:W-:Y:S01]  /*18ec0*/  UMOV UR9, 0xa0 ;  /* 0x000000a000097882 */ /* 0x000fe20000000000 */
[----:B------:R-:W-:Y:S01]  /*18ed0*/  UIADD3 UR4, UP0, UR4, 0x670, URZ ;  /* 0x0000067004047890 */ /* 0x000fe2000ff1e03f */
[----:B------:R-:W-:-:S03]  /*18ee0*/  UMOV UR10, UR42 ;  /* 0x0000002a000a7c82 */ /* 0x000fc60008000000 */
[----:B------:R-:W3:Y:S01]  /*18ef0*/  S2UR UR11, SR_CTAID.Y ;  /* 0x00000000000b79c3 */ /* 0x000ee20000002600 */
[----:B------:R-:W-:-:S05]  /*18f00*/  UIADD3.X UR5, URZ, UR5, URZ, UP0, !UPT ;  /* 0x000000053f057290 */ /* 0x000fca00087fe43f */
[----:B------:R-:W-:-:S09]  /*18f10*/  UIADD3 UR8, UR8, -0x1200, URZ ;  /* 0xffffee0008087890 */ /* 0x000fd2000fffe03f */
[----:B---3--:R3:W-:Y:S02]  /*18f20*/  UTMASTG.4D [UR8], [UR4] ;  /* 0x00000008040073b5 */ /* 0x0087e40008018000 */
[----:B---3--:R0:W-:Y:S02]  /*18f30*/  UTMACMDFLUSH ;  /* 0x00000000000079b7 */ /* 0x0081e40000000000 */
.L_x_76:
[----:B------:R-:W-:Y:S05]  /*18f40*/  BSYNC B0 ;  /* 0x0000000000007941 */ /* 0x000fea0003800000 */
.L_x_75:
[----:B------:R-:W-:Y:S01]  /*18f50*/  UIADD3 UR37, UR37, -0x1, URZ ;  /* 0xffffffff25257890 */ /* 0x000fe2000fffe03f */
[----:B------:R-:W-:-:S04]  /*18f60*/  DEPBAR.LE SB0, 0x0 ;  /* 0x000080000000791a */ /* 0x000fc80000000000 */
[----:B------:R-:W-:-:S04]  /*18f70*/  USHF.L.U32 UR4, UR37, 0x3, URZ ;  /* 0x0000000325047899 */ /* 0x000fc8000800063f */
[----:B------:R-:W-:-:S04]  /*18f80*/  ULOP3.LUT UR4, UR4, 0x8, URZ, 0xe2, !UPT ;  /* 0x0000000804047892 */ /* 0x000fc8000f8ee23f */
[----:B------:R-:W-:-:S06]  /*18f90*/  ULOP3.LUT UR4, UR4, 0x18, URZ, 0x3c, !UPT ;  /* 0x0000001804047892 */ /* 0x000fcc000f8e3c3f */
[----:B-1----:R-:W-:-:S04]  /*18fa0*/  MOV R0, UR4 ;  /* 0x0000000400007c02 */ /* 0x002fc80008000f00 */
[----:B------:R-:W-:Y:S01]  /*18fb0*/  SYNCS.ARRIVE.TRANS64.A1T0 RZ, [R0+UR36+0x84090], RZ ;  /* 0x084090ff00ff79a7 */ /* 0x000fe20008100024 */
[----:B------:R-:W-:Y:S05]  /*18fc0*/  EXIT ;  /* 0x000000000000794d */ /* 0x000fea0003800000 */
.L_x_6:
[----:B------:R-:W-:-:S08]  /*18fd0*/  UISETP.NE.AND UP0, UPT, UR5, 0x1, UPT ;  /* 0x000000010500788c */ /* 0x000fd0000bf05270 */
[----:B------:R-:W1:-:S00]  /*18fe0*/  USETMAXREG.DEALLOC.CTAPOOL 0x18 ;  /* 0x00000018000079c8 */ /* 0x000e4000080e0500 */
[----:B------:R-:W-:-:S13]  /*18ff0*/  PLOP3.LUT P0, PT, PT, PT, UP0, 0x80, 0x0 ;  /* 0x000000000000781c */ /* 0x000fda0003f0f008 */
[----:B------:R-:W-:Y:S05]  /*19000*/  @P0 EXIT ;  /* 0x000000000000094d */ /* 0x000fea0003800000 */
[----:B------:R-:W2:Y:S01]  /*19010*/  S2UR UR11, SR_CTAID.X ;  /* 0x00000000000b79c3 */ /* 0x000ea20000002500 */
[----:B------:R-:W-:Y:S01]  /*19020*/  ELECT P3, URZ, PT ;  /* 0x00000000003f782f */ /* 0x000fe20003860000 */
[----:B------:R-:W-:Y:S01]  /*19030*/  BSSY B0, `(.L_x_77) ;  /* 0x0000035000007945 */ /* 0x000fe20003800000 */
[----:B-1----:R-:W-:Y:S01]  /*19040*/  MOV R2, RZ ;  /* 0x000000ff00027202 */ /* 0x002fe20000000f00 */
[----:B------:R-:W-:Y:S01]  /*19050*/  IMAD.MOV.U32 R4, RZ, RZ, RZ ;  /* 0x000000ffff047224 */ /* 0x000fe200078e00ff */
[----:B------:R-:W-:-:S03]  /*19060*/  MOV R8, RZ ;  /* 0x000000ff00087202 */ /* 0x000fc60000000f00 */
[----:B------:R-:W1:Y:S08]  /*19070*/  S2UR UR36, SR_CTAID.Y ;  /* 0x00000000002479c3 */ /* 0x000e700000002600 */
[----:B------:R-:W3:Y:S01]  /*19080*/  S2UR UR37, SR_CTAID.Z ;  /* 0x00000000002579c3 */ /* 0x000ee20000002700 */
[----:B--2---:R-:W-:Y:S01]  /*19090*/  USHF.L.U32 UR11, UR11, 0x7, URZ ;  /* 0x000000070b0b7899 */ /* 0x004fe2000800063f */
[----:B------:R-:W-:Y:S11]  /*190a0*/  @!P3 BRA `(.L_x_78) ;  /* 0x0000000000b4b947 */ /* 0x000ff60003800000 */
[----:B------:R-:W2:Y:S01]  /*190b0*/  S2R R4, SR_CgaCtaId ;  /* 0x0000000000047919 */ /* 0x000ea20000008800 */
[----:B------:R-:W-:Y:S02]  /*190c0*/  MOV R3, 0x400 ;  /* 0x0000040000037802 */ /* 0x000fe40000000f00 */
[----:B------:R-:W-:Y:S02]  /*190d0*/  MOV R5, 0x1 ;  /* 0x0000000100057802 */ /* 0x000fe40000000f00 */
[----:B--2---:R-:W-:Y:S02]  /*190e0*/  LEA R4, R4, R3, 0x18 ;  /* 0x0000000304047211 */ /* 0x004fe400078ec0ff */
[----:B------:R-:W-:-:S04]  /*190f0*/  SHF.L.U32 R3, R5, 0x1f, RZ ;  /* 0x0000001f05037819 */ /* 0x000fc800000006ff */
[----:B------:R-:W2:Y:S02]  /*19100*/  SYNCS.PHASECHK.TRANS64.TRYWAIT P0, [R4+URZ+0x84060], R3 ;  /* 0x08406003040075a7 */ /* 0x000ea4000800017f */
[----:B--2---:R-:W-:Y:S05]  /*19110*/  @!P0 BRA `(.L_x_79) ;  /* 0x0000001400d88947 */ /* 0x004fea0003800000 */
.L_x_116:
[----:B------:R-:W-:Y:S01]  /*19120*/  ULOP3.LUT UR5, UR4, 0x2, URZ, 0xfc, !UPT ;  /* 0x0000000204057892 */ /* 0x000fe2000f8efc3f */
[----:B--2---:R-:W-:-:S03]  /*19130*/  @P2 MOV R3, 0x6000 ;  /* 0x0000600000032802 */ /* 0x004fc60000000f00 */
[----:B------:R-:W-:Y:S01]  /*19140*/  UPRMT UR5, UR5, 0x9910, URZ ;  /* 0x0000991005057896 */ /* 0x000fe2000800003f */
[----:B------:R2:W-:Y:S03]  /*19150*/  @P2 SYNCS.ARRIVE.TRANS64 RZ, [R4+URZ+0x84050], R3 ;  /* 0x0840500304ff29a7 */ /* 0x0005e6000800003f */
[----:B------:R-:W-:-:S06]  /*19160*/  UISETP.NE.AND UP0, UPT, UR5, 0x2, UPT ;  /* 0x000000020500788c */ /* 0x000fcc000bf05270 */
[----:B------:R-:W-:-:S13]  /*19170*/  PLOP3.LUT P0, PT, PT, PT, UP0, 0x80, 0x0 ;  /* 0x000000000000781c */ /* 0x000fda0003f0f008 */
[----:B--2---:R-:W-:Y:S05]  /*19180*/  @P0 BRA `(.L_x_80) ;  /* 0x0000000000040947 */ /* 0x004fea0003800000 */
[----:B-1-3--:R-:W-:Y:S01]  /*19190*/  BPT.TRAP 0x1 ;  /* 0x000000040000795c */ /* 0x00afe20000300000 */
.L_x_80:
[----:B------:R-:W-:-:S04]  /*191a0*/  LOP3.LUT P0, RZ, R0, 0x1f, RZ, 0xc0, !PT ;  /* 0x0000001f00ff7812 */ /* 0x000fc8000780c0ff */
[----:B------:R-:W-:-:S13]  /*191b0*/  PLOP3.LUT P0, PT, P0, P2, PT, 0x2a, 0x0 ;  /* 0x000000000000781c */ /* 0x000fda0000704572 */
[----:B------:R-:W-:Y:S05]  /*191c0*/  @P0 BRA `(.L_x_81) ;  /* 0x0000000000040947 */ /* 0x000fea0003800000 */
[----:B-1-3--:R-:W-:Y:S01]  /*191d0*/  BPT.TRAP 0x1 ;  /* 0x000000040000795c */ /* 0x00afe20000300000 */
.L_x_81:
[----:B------:R-:W-:Y:S01]  /*191e0*/  R2UR UR8, R4 ;  /* 0x00000000040872ca */ /* 0x000fe200000e0000 */
[----:B------:R-:W-:Y:S01]  /*191f0*/  ULDC.64 UR6, c[0x0][0x198] ;  /* 0x0000660000067ab9 */ /* 0x000fe20000000a00 */
[----:B------:R-:W-:Y:S01]  /*19200*/  UMOV UR14, 0x0 ;  /* 0x00000000000e7882 */ /* 0x000fe20000000000 */
[----:B------:R-:W-:Y:S01]  /*19210*/  UIADD3 UR6, UP0, UR6, 0xf0, URZ ;  /* 0x000000f006067890 */ /* 0x000fe2000ff1e03f */
[----:B------:R-:W-:Y:S01]  /*19220*/  MOV R8, 0x40 ;  /* 0x0000004000087802 */ /* 0x000fe20000000f00 */
[----:B------:R-:W-:Y:S01]  /*19230*/  UMOV UR15, 0x10000000 ;  /* 0x10000000000f7882 */ /* 0x000fe20000000000 */
[----:B------:R-:W-:Y:S01]  /*19240*/  UMOV UR10, URZ ;  /* 0x0000003f000a7c82 */ /* 0x000fe20008000000 */
[----:B------:R-:W-:Y:S01]  /*19250*/  UIADD3.X UR7, URZ, UR7, URZ, UP0, !UPT ;  /* 0x000000073f077290 */ /* 0x000fe200087fe43f */
[----:B------:R-:W-:Y:S01]  /*19260*/  MOV R4, 0x1 ;  /* 0x0000000100047802 */ /* 0x000fe20000000f00 */
[----:B-1----:R-:W-:Y:S01]  /*19270*/  UMOV UR12, UR36 ;  /* 0x00000024000c7c82 */ /* 0x002fe20008000000 */
[----:B---3--:R-:W-:Y:S01]  /*19280*/  UMOV UR13, UR37 ;  /* 0x00000025000d7c82 */ /* 0x008fe20008000000 */
[----:B------:R-:W-:Y:S01]  /*19290*/  UMOV UR18, 0x40 ;  /* 0x0000004000127882 */ /* 0x000fe20000000000 */
[----:B------:R-:W-:Y:S01]  /*192a0*/  UMOV UR19, UR11 ;  /* 0x0000000b00137c82 */ /* 0x000fe20008000000 */
[----:B------:R-:W-:-:S02]  /*192b0*/  UIADD3 UR9, UR8, 0x84050, URZ ;  /* 0x0008405008097890 */ /* 0x000fc4000fffe03f */
[----:B------:R-:W-:Y:S02]  /*192c0*/  UIADD3 UR16, UR8, 0x2000, URZ ;  /* 0x0000200008107890 */ /* 0x000fe4000fffe03f */
[----:B------:R-:W-:Y:S01]  /*192d0*/  UIADD3 UR32, UR8, 0x4000, URZ ;  /* 0x0000400008207890 */ /* 0x000fe2000fffe03f */
[----:B------:R-:W-:Y:S01]  /*192e0*/  UMOV UR20, UR36 ;  /* 0x0000002400147c82 */ /* 0x000fe20008000000 */
[----:B------:R-:W-:Y:S01]  /*192f0*/  UMOV UR21, UR37 ;  /* 0x0000002500157c82 */ /* 0x000fe20008000000 */
[----:B------:R-:W-:Y:S01]  /*19300*/  UMOV UR17, UR9 ;  /* 0x0000000900117c82 */ /* 0x000fe20008000000 */
[----:B------:R-:W-:Y:S01]  /*19310*/  UMOV UR34, 0x80 ;  /* 0x0000008000227882 */ /* 0x000fe20000000000 */
[----:B------:R-:W-:Y:S01]  /*19320*/  UMOV UR35, UR11 ;  /* 0x0000000b00237c82 */ /* 0x000fe20008000000 */
[----:B------:R-:W-:Y:S01]  /*19330*/  UMOV UR33, UR9 ;  /* 0x0000000900217c82 */ /* 0x000fe20008000000 */
[----:B------:R2:W-:Y:S01]  /*19340*/  UTMALDG.4D [UR8], [UR6], desc[UR14] ;  /* 0x00000e08060075b4 */ /* 0x0005e20008019000 */
[----:B------:R2:W-:Y:S01]  /*19350*/  UTMALDG.4D [UR16], [UR6], desc[UR14] ;  /* 0x00000e10060075b4 */ /* 0x0005e20008019000 */
[----:B------:R2:W-:Y:S02]  /*19360*/  UTMALDG.4D [UR32], [UR6], desc[UR14] ;  /* 0x00000e20060075b4 */ /* 0x0005e40008019000 */
[----:B--2---:R-:W-:Y:S01]  /*19370*/  NOP ;  /* 0x0000000000007918 */ /* 0x004fe20000000000 */
.L_x_78:
[----:B-1-3--:R-:W-:Y:S05]  /*19380*/  BSYNC B0 ;  /* 0x0000000000007941 */ /* 0x00afea0003800000 */
.L_x_77:
[----:B------:R-:W1:Y:S01]  /*19390*/  LDC R3, c[0x0][0x28c] ;  /* 0x0000a300ff037b82 */ /* 0x000e620000000800 */
[----:B------:R-:W-:Y:S01]  /*193a0*/  BSSY B0, `(.L_x_82) ;  /* 0x0000031000007945 */ /* 0x000fe20003800000 */
[----:B-1----:R-:W-:-:S13]  /*193b0*/  ISETP.GT.AND P4, PT, R3, RZ, P3 ;  /* 0x000000ff0300720c */ /* 0x002fda0001f84270 */
[----:B------:R-:W-:Y:S05]  /*193c0*/  @!P4 BRA `(.L_x_83) ;  /* 0x0000000000b8c947 */ /* 0x000fea0003800000 */
[----:B------:R-:W1:Y:S01]  /*193d0*/  S2R R5, SR_CgaCtaId ;  /* 0x0000000000057919 */ /* 0x000e620000008800 */
[----:B------:R-:W-:-:S04]  /*193e0*/  MOV R2, 0x400 ;  /* 0x0000040000027802 */ /* 0x000fc80000000f00 */
[----:B-1----:R-:W-:Y:S01]  /*193f0*/  LEA R5, R5, R2, 0x18 ;  /* 0x0000000205057211 */ /* 0x002fe200078ec0ff */
[----:B------:R-:W-:-:S05]  /*19400*/  IMAD.MOV.U32 R2, RZ, RZ, 0x1 ;  /* 0x00000001ff027424 */ /* 0x000fca00078e00ff */
[----:B------:R-:W-:-:S04]  /*19410*/  SHF.L.U32 R2, R2, 0x1f, RZ ;  /* 0x0000001f02027819 */ /* 0x000fc800000006ff */
[----:B------:R-:W1:Y:S02]  /*19420*/  SYNCS.PHASECHK.TRANS64.TRYWAIT P0, [R5+URZ+0x84028], R2 ;  /* 0x08402802050075a7 */ /* 0x000e64000800017f */
[----:B-1----:R-:W-:Y:S05]  /*19430*/  @!P0 BRA `(.L_x_84) ;  /* 0x0000001400248947 */ /* 0x002fea0003800000 */
.L_x_117:
[----:B------:R-:W-:Y:S01]  /*19440*/  ULOP3.LUT UR5, UR4, 0x2, URZ, 0xfc, !UPT ;  /* 0x0000000204057892 */ /* 0x000fe2000f8efc3f */
[----:B-1----:R-:W-:-:S03]  /*19450*/  @P2 MOV R2, 0x18000 ;  /* 0x0001800000022802 */ /* 0x002fc60000000f00 */
[----:B------:R-:W-:Y:S01]  /*19460*/  UPRMT UR5, UR5, 0x9910, URZ ;  /* 0x0000991005057896 */ /* 0x000fe2000800003f */
[----:B------:R1:W-:Y:S03]  /*19470*/  @P2 SYNCS.ARRIVE.TRANS64 RZ, [R5+URZ+0x84000], R2 ;  /* 0x0840000205ff29a7 */ /* 0x0003e6000800003f */
[----:B------:R-:W-:-:S06]  /*19480*/  UISETP.NE.AND UP0, UPT, UR5, 0x2, UPT ;  /* 0x000000020500788c */ /* 0x000fcc000bf05270 */
[----:B------:R-:W-:-:S13]  /*19490*/  PLOP3.LUT P0, PT, PT, PT, UP0, 0x80, 0x0 ;  /* 0x000000000000781c */ /* 0x000fda0003f0f008 */
[----:B-1----:R-:W-:Y:S05]  /*194a0*/  @P0 BRA `(.L_x_85) ;  /* 0x0000000000040947 */ /* 0x002fea0003800000 */
[----:B------:R-:W-:Y:S01]  /*194b0*/  BPT.TRAP 0x1 ;  /* 0x000000040000795c */ /* 0x000fe20000300000 */
.L_x_85:
[----:B------:R-:W-:-:S04]  /*194c0*/  LOP3.LUT P0, RZ, R0, 0x1f, RZ, 0xc0, !PT ;  /* 0x0000001f00ff7812 */ /* 0x000fc8000780c0ff */
[----:B------:R-:W-:-:S13]  /*194d0*/  PLOP3.LUT P0, PT, P0, P2, PT, 0x2a, 0x0 ;  /* 0x000000000000781c */ /* 0x000fda0000704572 */
[----:B------:R-:W-:Y:S05]  /*194e0*/  @P0 BRA `(.L_x_86) ;  /* 0x0000000000040947 */ /* 0x000fea0003800000 */
[----:B------:R-:W-:Y:S01]  /*194f0*/  BPT.TRAP 0x1 ;  /* 0x000000040000795c */ /* 0x000fe20000300000 */
.L_x_86:
[----:B------:R-:W-:Y:S01]  /*19500*/  R2UR UR16, R5 ;  /* 0x00000000051072ca */ /* 0x000fe200000e0000 */
[----:B------:R-:W-:Y:S01]  /*19510*/  ULDC.64 UR6, c[0x0][0x198] ;  /* 0x0000660000067ab9 */ /* 0x000fe20000000a00 */
[----:B------:R-:W-:Y:S01]  /*19520*/  UMOV UR35, URZ ;  /* 0x0000003f00237c82 */ /* 0x000fe20008000000 */
[----:B------:R-:W-:Y:S01]  /*19530*/  UIADD3 UR6, UP0, UR6, 0x1f0, URZ ;  /* 0x000001f006067890 */ /* 0x000fe2000ff1e03f */
[----:B------:R-:W-:Y:S01]  /*19540*/  MOV R2, 0x1 ;  /* 0x0000000100027802 */ /* 0x000fe20000000f00 */
[----:B------:R-:W-:Y:S01]  /*19550*/  UMOV UR8, 0x0 ;  /* 0x0000000000087882 */ /* 0x000fe20000000000 */
[----:B------:R-:W-:Y:S01]  /*19560*/  UMOV UR9, 0x10000000 ;  /* 0x1000000000097882 */ /* 0x000fe20000000000 */
[----:B------:R-:W-:Y:S01]  /*19570*/  UIADD3.X UR7, URZ, UR7, URZ, UP0, !UPT ;  /* 0x000000073f077290 */ /* 0x000fe200087fe43f */
[----:B------:R-:W-:Y:S01]  /*19580*/  UMOV UR34, URZ ;  /* 0x0000003f00227c82 */ /* 0x000fe20008000000 */
[----:B------:R-:W-:Y:S01]  /*19590*/  UMOV UR26, 0x40 ;  /* 0x00000040001a7882 */ /* 0x000fe20000000000 */
[----:B------:R-:W-:Y:S01]  /*195a0*/  UMOV UR28, UR36 ;  /* 0x00000024001c7c82 */ /* 0x000fe20008000000 */
[----:B------:R-:W-:-:S02]  /*195b0*/  UMOV UR29, UR37 ;  /* 0x00000025001d7c82 */ /* 0x000fc40008000000 */
[----:B------:R-:W-:Y:S02]  /*195c0*/  UIADD3 UR32, UR16, 0xc000, URZ ;  /* 0x0000c00010207890 */ /* 0x000fe4000fffe03f */
[----:B------:R-:W-:Y:S02]  /*195d0*/  UIADD3 UR33, UR16, 0x84000, URZ ;  /* 0x0008400010217890 */ /* 0x000fe4000fffe03f */
[----:B------:R-:W-:Y:S02]  /*195e0*/  UIADD3 UR24, UR16, 0x14000, URZ ;  /* 0x0001400010187890 */ /* 0x000fe4000fffe03f */
[----:B------:R-:W-:Y:S01]  /*195f0*/  UIADD3 UR16, UR16, 0x1c000, URZ ;  /* 0x0001c00010107890 */ /* 0x000fe2000fffe03f */
[----:B------:R-:W-:Y:S02]  /*19600*/  UMOV UR27, UR35 ;  /* 0x00000023001b7c82 */ /* 0x000fe40008000000 */
[----:B------:R-:W-:Y:S01]  /*19610*/  UMOV UR25, UR33 ;  /* 0x0000002100197c82 */ /* 0x000fe20008000000 */
[----:B------:R-:W-:Y:S01]  /*19620*/  UMOV UR18, 0x80 ;  /* 0x0000008000127882 */ /* 0x000fe20000000000 */
[----:B------:R-:W-:Y:S01]  /*19630*/  UMOV UR20, UR36 ;  /* 0x0000002400147c82 */ /* 0x000fe20008000000 */
[----:B------:R-:W-:Y:S01]  /*19640*/  UMOV UR21, UR37 ;  /* 0x0000002500157c82 */ /* 0x000fe20008000000 */
[----:B------:R-:W-:Y:S01]  /*19650*/  UMOV UR19, UR35 ;  /* 0x0000002300137c82 */ /* 0x000fe20008000000 */
[----:B------:R1:W-:Y:S01]  /*19660*/  UTMALDG.4D [UR32], [UR6], desc[UR8] ;  /* 0x00000820060075b4 */ /* 0x0003e20008019000 */
[----:B------:R-:W-:Y:S01]  /*19670*/  UMOV UR17, UR33 ;  /* 0x0000002100117c82 */ /* 0x000fe20008000000 */
[----:B------:R1:W-:Y:S01]  /*19680*/  UTMALDG.4D [UR24], [UR6], desc[UR8] ;  /* 0x00000818060075b4 */ /* 0x0003e20008019000 */
[----:B------:R1:W-:Y:S02]  /*19690*/  UTMALDG.4D [UR16], [UR6], desc[UR8] ;  /* 0x00000810060075b4 */ /* 0x0003e40008019000 */
[----:B-1----:R-:W-:Y:S01]  /*196a0*/  NOP ;  /* 0x0000000000007918 */ /* 0x002fe20000000000 */
.L_x_83:
[----:B------:R-:W-:Y:S05]  /*196b0*/  BSYNC B0 ;  /* 0x0000000000007941 */ /* 0x000fea0003800000 */
.L_x_82:
[----:B------:R-:W-:Y:S04]  /*196c0*/  BSSY B0, `(.L_x_87) ;  /* 0x0000033000007945 */ /* 0x000fe80003800000 */
[----:B------:R-:W-:Y:S05]  /*196d0*/  @!P3 BRA `(.L_x_88) ;  /* 0x0000000000c4b947 */ /* 0x000fea0003800000 */
[----:B------:R-:W1:Y:S01]  /*196e0*/  S2R R6, SR_CgaCtaId ;  /* 0x0000000000067919 */ /* 0x000e620000008800 */
[----:B------:R-:W-:-:S04]  /*196f0*/  MOV R5, 0x400 ;  /* 0x0000040000057802 */ /* 0x000fc80000000f00 */
[----:B-1----:R-:W-:Y:S02]  /*19700*/  LEA R7, R6, R5, 0x18 ;  /* 0x0000000506077211 */ /* 0x002fe400078ec0ff */
[----:B------:R-:W-:Y:S02]  /*19710*/  MOV R6, 0x1 ;  /* 0x0000000100067802 */ /* 0x000fe40000000f00 */
[----:B------:R-:W-:Y:S02]  /*19720*/  LEA R5, R4, R7, 0x3 ;  /* 0x0000000704057211 */ /* 0x000fe400078e18ff */
[----:B------:R-:W-:-:S04]  /*19730*/  SHF.L.U32 R6, R6, 0x1f, RZ ;  /* 0x0000001f06067819 */ /* 0x000fc800000006ff */
[----:B------:R-:W1:Y:S02]  /*19740*/  SYNCS.PHASECHK.TRANS64.TRYWAIT P0, [R5+URZ+0x84060], R6 ;  /* 0x08406006050075a7 */ /* 0x000e64000800017f */
[----:B-1----:R-:W-:Y:S05]  /*19750*/  @!P0 BRA `(.L_x_89) ;  /* 0x0000001000708947 */ /* 0x002fea0003800000 */
.L_x_118:
[----:B------:R-:W-:Y:S01]  /*19760*/  ULOP3.LUT UR5, UR4, 0x2, URZ, 0xfc, !UPT ;  /* 0x0000000204057892 */ /* 0x000fe2000f8efc3f */
[----:B-1----:R-:W-:-:S03]  /*19770*/  @P2 IMAD.MOV.U32 R6, RZ, RZ, 0x6000 ;  /* 0x00006000ff062424 */ /* 0x002fc600078e00ff */
[----:B------:R-:W-:Y:S01]  /*19780*/  UPRMT UR5, UR5, 0x9910, URZ ;  /* 0x0000991005057896 */ /* 0x000fe2000800003f */
[----:B------:R1:W-:Y:S03]  /*19790*/  @P2 SYNCS.ARRIVE.TRANS64 RZ, [R5+URZ+0x84050], R6 ;  /* 0x0840500605ff29a7 */ /* 0x0003e6000800003f */
[----:B------:R-:W-:-:S06]  /*197a0*/  UISETP.NE.AND UP0, UPT, UR5, 0x2, UPT ;  /* 0x000000020500788c */ /* 0x000fcc000bf05270 */
[----:B------:R-:W-:-:S13]  /*197b0*/  PLOP3.LUT P0, PT, PT, PT, UP0, 0x80, 0x0 ;  /* 0x000000000000781c */ /* 0x000fda0003f0f008 */
[----:B-1----:R-:W-:Y:S05]  /*197c0*/  @P0 BRA `(.L_x_90) ;  /* 0x0000000000040947 */ /* 0x002fea0003800000 */
[----:B------:R-:W-:Y:S01]  /*197d0*/  BPT.TRAP 0x1 ;  /* 0x000000040000795c */ /* 0x000fe20000300000 */
.L_x_90:
[----:B------:R-:W-:-:S04]  /*197e0*/  LOP3.LUT P0, RZ, R0, 0x1f, RZ, 0xc0, !PT ;  /* 0x0000001f00ff7812 */ /* 0x000fc8000780c0ff */
[----:B------:R-:W-:-:S13]  /*197f0*/  PLOP3.LUT P0, PT, P0, P2, PT, 0x2a, 0x0 ;  /* 0x000000000000781c */ /* 0x000fda0000704572 */
[----:B------:R-:W-:Y:S05]  /*19800*/  @P0 BRA `(.L_x_91) ;  /* 0x0000000000040947 */ /* 0x000fea0003800000 */
[----:B------:R-:W-:Y:S01]  /*19810*/  BPT.TRAP 0x1 ;  /* 0x000000040000795c */ /* 0x000fe20000300000 */
.L_x_91:
[----:B------:R-:W-:Y:S01]  /*19820*/  R2UR UR24, R4 ;  /* 0x00000000041872ca */ /* 0x000fe200000e0000 */
[----:B------:R-:W-:Y:S01]  /*19830*/  ULDC.64 UR6, c[0x0][0x198] ;  /* 0x0000660000067ab9 */ /* 0x000fe20000000a00 */
[----:B------:R-:W-:Y:S01]  /*19840*/  R2UR UR5, R7 ;  /* 0x00000000070572ca */ /* 0x000fe200000e0000 */
[----:B------:R-:W-:Y:S01]  /*19850*/  UIADD3 UR6, UP0, UR6, 0xf0, URZ ;  /* 0x000000f006067890 */ /* 0x000fe2000ff1e03f */
[----:B------:R-:W-:Y:S01]  /*19860*/  R2UR UR27, R8 ;  /* 0x00000000081b72ca */ /* 0x000fe200000e0000 */
[----:B------:R-:W-:Y:S01]  /*19870*/  UMOV UR8, 0x0 ;  /* 0x0000000000087882 */ /* 0x000fe20000000000 */
[----:B------:R-:W-:Y:S01]  /*19880*/  R2UR UR25, R5 ;  /* 0x00000000051972ca */ /* 0x000fe200000e0000 */
[----:B------:R-:W-:Y:S01]  /*19890*/  UIADD3.X UR7, URZ, UR7, URZ, UP0, !UPT ;  /* 0x000000073f077290 */ /* 0x000fe200087fe43f */
[----:B------:R-:W-:Y:S01]  /*198a0*/  UMOV UR9, 0x10000000 ;  /* 0x1000000000097882 */ /* 0x000fe20000000000 */
[----:B------:R-:W-:Y:S01]  /*198b0*/  UMOV UR26, URZ ;  /* 0x0000003f001a7c82 */ /* 0x000fe20008000000 */
[----:B------:R-:W-:Y:S01]  /*198c0*/  UMOV UR28, UR36 ;  /* 0x00000024001c7c82 */ /* 0x000fe20008000000 */
[----:B------:R-:W-:Y:S01]  /*198d0*/  UMOV UR29, UR37 ;  /* 0x00000025001d7c82 */ /* 0x000fe20008000000 */
[----:B------:R-:W-:Y:S01]  /*198e0*/  UMOV UR18, 0x40 ;  /* 0x0000004000127882 */ /* 0x000fe20000000000 */
[----:B------:R-:W-:-:S02]  /*198f0*/  UMOV UR20, UR36 ;  /* 0x0000002400147c82 */ /* 0x000fc40008000000 */
[----:B------:R-:W-:Y:S02]  /*19900*/  UIMAD UR24, UR24, 0x6000, UR5 ;  /* 0x00006000181878a4 */ /* 0x000fe4000f8e0205 */
[----:B------:R-:W-:Y:S02]  /*19910*/  UIADD3 UR27, UR11, UR27, URZ ;  /* 0x0000001b0b1b7290 */ /* 0x000fe4000fffe03f */
[----:B------:R-:W-:Y:S02]  /*19920*/  UIADD3 UR25, UR25, 0x84050, URZ ;  /* 0x0008405019197890 */ /* 0x000fe4000fffe03f */
[----:B------:R-:W-:Y:S02]  /*19930*/  UIADD3 UR16, UR24, 0x2000, URZ ;  /* 0x0000200018107890 */ /* 0x000fe4000fffe03f */
[----:B------:R-:W-:Y:S01]  /*19940*/  UIADD3 UR32, UR24, 0x4000, URZ ;  /* 0x0000400018207890 */ /* 0x000fe2000fffe03f */
[----:B------:R-:W-:Y:S02]  /*19950*/  UMOV UR21, UR37 ;  /* 0x0000002500157c82 */ /* 0x000fe40008000000 */
[----:B------:R-:W-:Y:S01]  /*19960*/  UMOV UR17, UR25 ;  /* 0x0000001900117c82 */ /* 0x000fe20008000000 */
[----:B------:R-:W-:Y:S01]  /*19970*/  UMOV UR19, UR27 ;  /* 0x0000001b00137c82 */ /* 0x000fe20008000000 */
[----:B------:R-:W-:Y:S01]  /*19980*/  UMOV UR34, 0x80 ;  /* 0x0000008000227882 */ /* 0x000fe20000000000 */
[----:B------:R-:W-:Y:S01]  /*19990*/  UMOV UR33, UR25 ;  /* 0x0000001900217c82 */ /* 0x000fe20008000000 */
[----:B------:R1:W-:Y:S01]  /*199a0*/  UTMALDG.4D [UR24], [UR6], desc[UR8] ;  /* 0x00000818060075b4 */ /* 0x0003e20008019000 */
[----:B------:R-:W-:Y:S01]  /*199b0*/  UMOV UR35, UR27 ;  /* 0x0000001b00237c82 */ /* 0x000fe20008000000 */
[----:B------:R1:W-:Y:S01]  /*199c0*/  UTMALDG.4D [UR16], [UR6], desc[UR8] ;  /* 0x00000810060075b4 */ /* 0x0003e20008019000 */
[----:B------:R1:W-:Y:S02]  /*199d0*/  UTMALDG.4D [UR32], [UR6], desc[UR8] ;  /* 0x00000820060075b4 */ /* 0x0003e40008019000 */
[----:B-1----:R-:W-:Y:S01]  /*199e0*/  NOP ;  /* 0x0000000000007918 */ /* 0x002fe20000000000 */
.L_x_88:
[----:B------:R-:W-:Y:S05]  /*199f0*/  BSYNC B0 ;  /* 0x0000000000007941 */ /* 0x000fea0003800000 */
.L_x_87:
[----:B------:R-:W-:Y:S01]  /*19a00*/  BSSY B0, `(.L_x_92) ;  /* 0x0000035000007945 */ /* 0x000fe20003800000 */
[----:B------:R-:W-:-:S03]  /*19a10*/  MOV R8, RZ ;  /* 0x000000ff00087202 */ /* 0x000fc60000000f00 */
[----:B------:R-:W-:Y:S05]  /*19a20*/  @!P4 BRA `(.L_x_93) ;  /* 0x0000000000c8c947 */ /* 0x000fea0003800000 */
[----:B------:R-:W1:Y:S01]  /*19a30*/  S2R R5, SR_CgaCtaId ;  /* 0x0000000000057919 */ /* 0x000e620000008800 */
[----:B------:R-:W-:Y:S02]  /*19a40*/  MOV R4, 0x400 ;  /* 0x0000040000047802 */ /* 0x000fe40000000f00 */
[----:B------:R-:W-:-:S04]  /*19a50*/  MOV R7, 0x1 ;  /* 0x0000000100077802 */ /* 0x000fc80000000f00 */
[----:B------:R-:W-:Y:S02]  /*19a60*/  SHF.L.U32 R7, R7, 0x1f, RZ ;  /* 0x0000001f07077819 */ /* 0x000fe400000006ff */
[----:B-1----:R-:W-:-:S04]  /*19a70*/  LEA R5, R5, R4, 0x18 ;  /* 0x0000000405057211 */ /* 0x002fc800078ec0ff */
[----:B------:R-:W-:-:S04]  /*19a80*/  LEA R4, R2, R5, 0x3 ;  /* 0x0000000502047211 */ /* 0x000fc800078e18ff */
[----:B------:R-:W1:Y:S02]  /*19a90*/  SYNCS.PHASECHK.TRANS64.TRYWAIT P0, [R4+URZ+0x84028], R7 ;  /* 0x08402807040075a7 */ /* 0x000e64000800017f */
[----:B-1----:R-:W-:Y:S05]  /*19aa0*/  @!P0 BRA `(.L_x_94) ;  /* 0x0000000c00b08947 */ /* 0x002fea0003800000 */
.L_x_119:
        /* <DEDUP_REMOVED lines=8> */
.L_x_95:
[----:B------:R-:W-:-:S04]  /*19b30*/  LOP3.LUT P0, RZ, R0, 0x1f, RZ, 0xc0, !PT ;  /* 0x0000001f00ff7812 */ /* 0x000fc8000780c0ff */
[----:B------:R-:W-:-:S13]  /*19b40*/  PLOP3.LUT P0, PT, P0, P2, PT, 0x2a, 0x0 ;  /* 0x000000000000781c */ /* 0x000fda0000704572 */
[----:B------:R-:W-:Y:S05]  /*19b50*/  @P0 BRA `(.L_x_96) ;  /* 0x0000000000040947 */ /* 0x000fea0003800000 */
[----:B------:R-:W-:Y:S01]  /*19b60*/  BPT.TRAP 0x1 ;  /* 0x000000040000795c */ /* 0x000fe20000300000 */
.L_x_96:
[----:B------:R-:W-:Y:S01]  /*19b70*/  IMAD R5, R2, 0x18000, R5 ;  /* 0x0001800002057824 */ /* 0x000fe200078e0205 */
[----:B------:R-:W-:Y:S01]  /*19b80*/  R2UR UR25, R4 ;  /* 0x00000000041972ca */ /* 0x000fe200000e0000 */
[----:B------:R-:W-:Y:S01]  /*19b90*/  ULDC.64 UR6, c[0x0][0x198] ;  /* 0x0000660000067ab9 */ /* 0x000fe20000000a00 */
[----:B------:R-:W-:Y:S01]  /*19ba0*/  UMOV UR27, URZ ;  /* 0x0000003f001b7c82 */ /* 0x000fe20008000000 */
[----:B------:R-:W-:Y:S01]  /*19bb0*/  UIADD3 UR6, UP0, UR6, 0x2f0, URZ ;  /* 0x000002f006067890 */ /* 0x000fe2000ff1e03f */
[----:B------:R-:W-:Y:S01]  /*19bc0*/  R2UR UR32, R5 ;  /* 0x00000000052072ca */ /* 0x000fe200000e0000 */
[----:B------:R-:W-:Y:S01]  /*19bd0*/  UMOV UR8, 0x0 ;  /* 0x0000000000087882 */ /* 0x000fe20000000000 */
[----:B------:R-:W-:Y:S01]  /*19be0*/  UMOV UR9, 0x10000000 ;  /* 0x1000000000097882 */ /* 0x000fe20000000000 */
[----:B------:R-:W-:Y:S01]  /*19bf0*/  UIADD3.X UR7, URZ, UR7, URZ, UP0, !UPT ;  /* 0x000000073f077290 */ /* 0x000fe200087fe43f */
[----:B------:R-:W-:Y:S01]  /*19c00*/  VIADD R2, R2, 0x1 ;  /* 0x0000000102027836 */ /* 0x000fe20000000000 */
[----:B------:R-:W-:Y:S01]  /*19c10*/  UMOV UR26, URZ ;  /* 0x0000003f001a7c82 */ /* 0x000fe20008000000 */
[----:B------:R-:W-:Y:S01]  /*19c20*/  UMOV UR28, UR36 ;  /* 0x00000024001c7c82 */ /* 0x000fe20008000000 */
[----:B------:R-:W-:Y:S01]  /*19c30*/  UMOV UR29, UR37 ;  /* 0x00000025001d7c82 */ /* 0x000fe20008000000 */
[----:B------:R-:W-:Y:S01]  /*19c40*/  UMOV UR18, 0x40 ;  /* 0x0000004000127882 */ /* 0x000fe20000000000 */
[----:B------:R-:W-:Y:S01]  /*19c50*/  UIADD3 UR25, UR25, 0x84000, URZ ;  /* 0x0008400019197890 */ /* 0x000fe2000fffe03f */
[----:B------:R-:W-:Y:S01]  /*19c60*/  MOV R8, 0x1 ;  /* 0x0000000100087802 */ /* 0x000fe20000000f00 */
[----:B------:R-:W-:Y:S01]  /*19c70*/  UMOV UR20, UR36 ;  /* 0x0000002400147c82 */ /* 0x000fe20008000000 */
[----:B------:R-:W-:Y:S01]  /*19c80*/  UMOV UR21, UR37 ;  /* 0x0000002500157c82 */ /* 0x000fe20008000000 */
[----:B------:R-:W-:-:S02]  /*19c90*/  UIADD3 UR24, UR32, 0xc000, URZ ;  /* 0x0000c00020187890 */ /* 0x000fc4000fffe03f */
[----:B------:R-:W-:Y:S02]  /*19ca0*/  UIADD3 UR16, UR32, 0x14000, URZ ;  /* 0x0001400020107890 */ /* 0x000fe4000fffe03f */
[----:B------:R-:W-:Y:S01]  /*19cb0*/  UIADD3 UR32, UR32, 0x1c000, URZ ;  /* 0x0001c00020207890 */ /* 0x000fe2000fffe03f */
[----:B------:R-:W-:Y:S01]  /*19cc0*/  UMOV UR19, UR27 ;  /* 0x0000001b00137c82 */ /* 0x000fe20008000000 */
[----:B------:R-:W-:Y:S01]  /*19cd0*/  UMOV UR17, UR25 ;  /* 0x0000001900117c82 */ /* 0x000fe20008000000 */
[----:B------:R-:W-:Y:S01]  /*19ce0*/  UMOV UR34, 0x80 ;  /* 0x0000008000227882 */ /* 0x000fe20000000000 */
[----:B------:R-:W-:Y:S01]  /*19cf0*/  UMOV UR35, UR27 ;  /* 0x0000001b00237c82 */ /* 0x000fe20008000000 */
[----:B------:R1:W-:Y:S01]  /*19d00*/  UTMALDG.4D [UR24], [UR6], desc[UR8] ;  /* 0x00000818060075b4 */ /* 0x0003e20008019000 */
[----:B------:R-:W-:Y:S01]  /*19d10*/  UMOV UR33, UR25 ;  /* 0x0000001900217c82 */ /* 0x000fe20008000000 */
[----:B------:R1:W-:Y:S02]  /*19d20*/  UTMALDG.4D [UR16], [UR6], desc[UR8] ;  /* 0x00000810060075b4 */ /* 0x0003e40008019000 */
[----:B------:R1:W-:Y:S02]  /*19d30*/  UTMALDG.4D [UR32], [UR6], desc[UR8] ;  /* 0x00000820060075b4 */ /* 0x0003e40008019000 */
[----:B-1----:R-:W-:Y:S01]  /*19d40*/  NOP ;  /* 0x0000000000007918 */ /* 0x002fe20000000000 */
.L_x_93:
[----:B------:R-:W-:Y:S05]  /*19d50*/  BSYNC B0 ;  /* 0x0000000000007941 */ /* 0x000fea0003800000 */
.L_x_92:
[----:B------:R-:W-:-:S13]  /*19d60*/  ISETP.GE.AND P0, PT, R3, 0x101, PT ;  /* 0x000001010300780c */ /* 0x000fda0003f06270 */
[----:B------:R-:W-:Y:S05]  /*19d70*/  @!P0 EXIT ;  /* 0x000000000000894d */ /* 0x000fea0003800000 */
[----:B------:R-:W-:Y:S01]  /*19d80*/  IADD3 R3, R3, 0xff, RZ ;  /* 0x000000ff03037810 */ /* 0x000fe20007ffe0ff */
[----:B------:R-:W-:Y:S01]  /*19d90*/  BSSY B0, `(.L_x_97) ;  /* 0x0000077000007945 */ /* 0x000fe20003800000 */
[----:B------:R-:W-:Y:S02]  /*19da0*/  LOP3.LUT P0, RZ, R0, 0x1f, RZ, 0xc0, !PT ;  /* 0x0000001f00ff7812 */ /* 0x000fe4000780c0ff */
[----:B------:R-:W-:Y:S02]  /*19db0*/  SHF.R.S32.HI R0, RZ, 0x1f, R3 ;  /* 0x0000001fff007819 */ /* 0x000fe40000011403 */
[----:B------:R-:W-:Y:S02]  /*19dc0*/  PLOP3.LUT P0, PT, P0, P2, PT, 0x2a, 0x0 ;  /* 0x000000000000781c */ /* 0x000fe40000704572 */
[----:B------:R-:W-:Y:S02]  /*19dd0*/  LEA.HI R0, R0, R3, RZ, 0x8 ;  /* 0x0000000300007211 */ /* 0x000fe400078f40ff */
[----:B------:R-:W-:-:S02]  /*19de0*/  MOV R3, UR4 ;  /* 0x0000000400037c02 */ /* 0x000fc40008000f00 */
[----:B------:R-:W-:Y:S02]  /*19df0*/  SHF.R.S32.HI R4, RZ, 0x8, R0 ;  /* 0x00000008ff047819 */ /* 0x000fe40000011400 */
[----:B------:R-:W-:Y:S01]  /*19e00*/  LOP3.LUT R0, R3, 0x2, RZ, 0xfc, !PT ;  /* 0x0000000203007812 */ /* 0x000fe200078efcff */
[----:B------:R-:W-:Y:S01]  /*19e10*/  IMAD.MOV.U32 R3, RZ, RZ, 0x1 ;  /* 0x00000001ff037424 */ /* 0x000fe200078e00ff */
[----:B------:R-:W-:-:S07]  /*19e20*/  SHF.L.U32 R4, R4, 0x1, RZ ;  /* 0x0000000104047819 */ /* 0x000fce00000006ff */
.L_x_108:
[----:B------:R-:W-:Y:S04]  /*19e30*/  BSSY B1, `(.L_x_98) ;  /* 0x0000033000017945 */ /* 0x000fe80003800000 */
[----:B------:R-:W-:Y:S05]  /*19e40*/  @!P3 BRA `(.L_x_99) ;  /* 0x0000000000c4b947 */ /* 0x000fea0003800000 */
[----:B------:R-:W1:Y:S01]  /*19e50*/  S2R R6, SR_CgaCtaId ;  /* 0x0000000000067919 */ /* 0x000e620000008800 */
[----:B------:R-:W-:-:S04]  /*19e60*/  MOV R5, 0x400 ;  /* 0x0000040000057802 */ /* 0x000fc80000000f00 */
[----:B-1----:R-:W-:Y:S02]  /*19e70*/  LEA R7, R6, R5, 0x18 ;  /* 0x0000000506077211 */ /* 0x002fe400078ec0ff */
[----:B------:R-:W-:Y:S02]  /*19e80*/  SHF.L.U32 R5, R3, 0x1f, RZ ;  /* 0x0000001f03057819 */ /* 0x000fe400000006ff */
[----:B------:R-:W-:-:S04]  /*19e90*/  LEA R6, R2, R7, 0x3 ;  /* 0x0000000702067211 */ /* 0x000fc800078e18ff */
[----:B------:R-:W1:Y:S02]  /*19ea0*/  SYNCS.PHASECHK.TRANS64.TRYWAIT P4, [R6+URZ+0x84028], R5 ;  /* 0x08402805060075a7 */ /* 0x000e64000808017f */
[----:B-1----:R-:W-:Y:S05]  /*19eb0*/  @!P4 BRA `(.L_x_100) ;  /* 0x0000000800c0c947 */ /* 0x002fea0003800000 */
.L_x_120:
[----:B-1----:R-:W-:-:S04]  /*19ec0*/  @P2 MOV R5, 0x18000 ;  /* 0x0001800000052802 */ /* 0x002fc80000000f00 */
[----:B------:R1:W-:Y:S02]  /*19ed0*/  @P2 SYNCS.ARRIVE.TRANS64 RZ, [R6+URZ+0x84000], R5 ;  /* 0x0840000506ff29a7 */ /* 0x0003e4000800003f */
[----:B-1----:R-:W-:-:S04]  /*19ee0*/  PRMT R5, R0, 0x9910, RZ ;  /* 0x0000991000057816 */ /* 0x002fc800000000ff */
[----:B------:R-:W-:-:S13]  /*19ef0*/  ISETP.NE.AND P4, PT, R5, 0x2, PT ;  /* 0x000000020500780c */ /* 0x000fda0003f85270 */
[----:B------:R-:W-:Y:S05]  /*19f00*/  @P4 BRA `(.L_x_101) ;  /* 0x0000000000044947 */ /* 0x000fea0003800000 */
[----:B------:R-:W-:Y:S01]  /*19f10*/  BPT.TRAP 0x1 ;  /* 0x000000040000795c */ /* 0x000fe20000300000 */
.L_x_101:
[----:B------:R-:W-:Y:S05]  /*19f20*/  @P0 BRA `(.L_x_102) ;  /* 0x0000000000040947 */ /* 0x000fea0003800000 */
[----:B------:R-:W-:Y:S01]  /*19f30*/  BPT.TRAP 0x1 ;  /* 0x000000040000795c */ /* 0x000fe20000300000 */
.L_x_102:
[----:B------:R-:W-:Y:S01]  /*19f40*/  IMAD R7, R2, 0x18000, R7 ;  /* 0x0001800002077824 */ /* 0x000fe200078e0207 */
[----:B------:R-:W-:Y:S01]  /*19f50*/  R2UR UR33, R6 ;  /* 0x00000000062172ca */ /* 0x000fe200000e0000 */
[----:B------:R-:W-:Y:S01]  /*19f60*/  ULDC.64 UR6, c[0x0][0x198] ;  /* 0x0000660000067ab9 */ /* 0x000fe20000000a00 */
[----:B------:R-:W-:Y:S01]  /*19f70*/  R2UR UR35, R8 ;  /* 0x00000000082372ca */ /* 0x000fe200000e0000 */
[----:B------:R-:W-:Y:S01]  /*19f80*/  UIADD3 UR6, UP0, UR6, 0x1f0, URZ ;  /* 0x000001f006067890 */ /* 0x000fe2000ff1e03f */
[----:B------:R-:W-:Y:S01]  /*19f90*/  R2UR UR16, R7 ;  /* 0x00000000071072ca */ /* 0x000fe200000e0000 */
[----:B------:R-:W-:Y:S01]  /*19fa0*/  UMOV UR8, 0x0 ;  /* 0x0000000000087882 */ /* 0x000fe20000000000 */
[----:B------:R-:W-:Y:S01]  /*19fb0*/  UMOV UR9, 0x10000000 ;  /* 0x1000000000097882 */ /* 0x000fe20000000000 */
[----:B------:R-:W-:Y:S01]  /*19fc0*/  UIADD3.X UR7, URZ, UR7, URZ, UP0, !UPT ;  /* 0x000000073f077290 */ /* 0x000fe200087fe43f */
[----:B------:R-:W-:Y:S01]  /*19fd0*/  IADD3 R5, R2, 0x1, RZ ;  /* 0x0000000102057810 */ /* 0x000fe20007ffe0ff */
[----:B------:R-:W-:Y:S01]  /*19fe0*/  UMOV UR34, URZ ;  /* 0x0000003f00227c82 */ /* 0x000fe20008000000 */
[----:B------:R-:W-:Y:S01]  /*19ff0*/  UMOV UR26, 0x40 ;  /* 0x00000040001a7882 */ /* 0x000fe20000000000 */
[----:B------:R-:W-:Y:S01]  /*1a000*/  UMOV UR28, UR36 ;  /* 0x00000024001c7c82 */ /* 0x000fe20008000000 */
[----:B------:R-:W-:Y:S01]  /*1a010*/  UMOV UR29, UR37 ;  /* 0x00000025001d7c82 */ /* 0x000fe20008000000 */
[----:B------:R-:W-:Y:S01]  /*1a020*/  UIADD3 UR33, UR33, 0x84000, URZ ;  /* 0x0008400021217890 */ /* 0x000fe2000fffe03f */
[----:B------:R-:W-:Y:S01]  /*1a030*/  ISETP.NE.AND P4, PT, R5, 0x5, PT ;  /* 0x000000050500780c */ /* 0x000fe20003f85270 */
[----:B------:R-:W-:-:S02]  /*1a040*/  USHF.L.U32 UR35, UR35, 0x8, URZ ;  /* 0x0000000823237899 */ /* 0x000fc4000800063f */
[----:B------:R-:W-:Y:S01]  /*1a050*/  UIADD3 UR32, UR16, 0xc000, URZ ;  /* 0x0000c00010207890 */ /* 0x000fe2000fffe03f */
[----:B------:R-:W-:Y:S01]  /*1a060*/  SEL R2, RZ, 0x1, P4 ;  /* 0x00000001ff027807 */ /* 0x000fe20002000000 */
[----:B------:R-:W-:Y:S02]  /*1a070*/  UIADD3 UR24, UR16, 0x14000, URZ ;  /* 0x0001400010187890 */ /* 0x000fe4000fffe03f */
[----:B------:R-:W-:Y:S01]  /*1a080*/  UIADD3 UR16, UR16, 0x1c000, URZ ;  /* 0x0001c00010107890 */ /* 0x000fe2000fffe03f */
[----:B------:R-:W-:Y:S01]  /*1a090*/  LOP3.LUT R3, R3, R2, RZ, 0x3c, !PT ;  /* 0x0000000203037212 */ /* 0x000fe200078e3cff */
[----:B------:R-:W-:Y:S01]  /*1a0a0*/  UMOV UR25, UR33 ;  /* 0x0000002100197c82 */ /* 0x000fe20008000000 */
[----:B------:R-:W-:Y:S01]  /*1a0b0*/  UMOV UR27, UR35 ;  /* 0x00000023001b7c82 */ /* 0x000fe20008000000 */
[----:B------:R-:W-:Y:S01]  /*1a0c0*/  UMOV UR18, 0x80 ;  /* 0x0000008000127882 */ /* 0x000fe20000000000 */
[----:B------:R-:W-:Y:S01]  /*1a0d0*/  UMOV UR20, UR36 ;  /* 0x0000002400147c82 */ /* 0x000fe20008000000 */
[----:B------:R-:W-:Y:S01]  /*1a0e0*/  UMOV UR21, UR37 ;  /* 0x0000002500157c82 */ /* 0x000fe20008000000 */
[----:B------:R-:W-:Y:S01]  /*1a0f0*/  UMOV UR17, UR33 ;  /* 0x0000002100117c82 */ /* 0x000fe20008000000 */
[----:B------:R-:W-:Y:S01]  /*1a100*/  UMOV UR19, UR35 ;  /* 0x0000002300137c82 */ /* 0x000fe20008000000 */
[----:B------:R1:W-:Y:S01]  /*1a110*/  UTMALDG.4D [UR32], [UR6], desc[UR8] ;  /* 0x00000820060075b4 */ /* 0x0003e20008019000 */
[----:B------:R-:W-:Y:S01]  /*1a120*/  SEL R2, R5, RZ, P4 ;  /* 0x000000ff05027207 */ /* 0x000fe20002000000 */
[----:B------:R1:W-:Y:S01]  /*1a130*/  UTMALDG.4D [UR24], [UR6], desc[UR8] ;  /* 0x00000818060075b4 */ /* 0x0003e20008019000 */
[----:B------:R1:W-:Y:S02]  /*1a140*/  UTMALDG.4D [UR16], [UR6], desc[UR8] ;  /* 0x00000810060075b4 */ /* 0x0003e40008019000 */
[----:B-1----:R-:W-:-:S03]  /*1a150*/  NOP ;  /* 0x0000000000007918 */ /* 0x002fc60000000000 */
.L_x_99:
[----:B------:R-:W-:Y:S05]  /*1a160*/  BSYNC B1 ;  /* 0x0000000000017941 */ /* 0x000fea0003800000 */
.L_x_98:
[----:B------:R-:W-:Y:S01]  /*1a170*/  ISETP.LT.OR P4, PT, R4, 0x4, !P3 ;  /* 0x000000040400780c */ /* 0x000fe20005f81670 */
[----:B------:R-:W-:-:S12]  /*1a180*/  BSSY B1, `(.L_x_103) ;  /* 0x0000034000017945 */ /* 0x000fd80003800000 */
[----:B------:R-:W-:Y:S05]  /*1a190*/  @P4 BRA `(.L_x_104) ;  /* 0x0000000000c84947 */ /* 0x000fea0003800000 */
[----:B------:R-:W1:Y:S01]  /*1a1a0*/  S2R R6, SR_CgaCtaId ;  /* 0x0000000000067919 */ /* 0x000e620000008800 */
[----:B------:R-:W-:Y:S02]  /*1a1b0*/  MOV R5, 0x400 ;  /* 0x0000040000057802 */ /* 0x000fe40000000f00 */
[----:B------:R-:W-:Y:S02]  /*1a1c0*/  SHF.L.U32 R7, R3, 0x1f, RZ ;  /* 0x0000001f03077819 */ /* 0x000fe400000006ff */
[----:B-1----:R-:W-:-:S04]  /*1a1d0*/  LEA R5, R6, R5, 0x18 ;  /* 0x0000000506057211 */ /* 0x002fc800078ec0ff */
[----:B------:R-:W-:-:S04]  /*1a1e0*/  LEA R6, R2, R5, 0x3 ;  /* 0x0000000502067211 */ /* 0x000fc800078e18ff */
[----:B------:R-:W1:Y:S02]  /*1a1f0*/  SYNCS.PHASECHK.TRANS64.TRYWAIT P4, [R6+URZ+0x84028], R7 ;  /* 0x08402807060075a7 */ /* 0x000e64000808017f */
[----:B-1----:R-:W-:Y:S05]  /*1a200*/  @!P4 BRA `(.L_x_105) ;  /* 0x000000080000c947 */ /* 0x002fea0003800000 */
.L_x_121:
[----:B-1----:R-:W-:-:S04]  /*1a210*/  @P1 IMAD.MOV.U32 R7, RZ, RZ, 0x18000 ;  /* 0x00018000ff071424 */ /* 0x002fc800078e00ff */
[----:B------:R1:W-:Y:S02]  /*1a220*/  @P1 SYNCS.ARRIVE.TRANS64 RZ, [R6+URZ+0x84000], R7 ;  /* 0x0840000706ff19a7 */ /* 0x0003e4000800003f */
[----:B-1----:R-:W-:-:S04]  /*1a230*/  PRMT R7, R0, 0x9910, RZ ;  /* 0x0000991000077816 */ /* 0x002fc800000000ff */
[----:B------:R-:W-:-:S13]  /*1a240*/  ISETP.NE.AND P4, PT, R7, 0x2, PT ;  /* 0x000000020700780c */ /* 0x000fda0003f85270 */
[----:B------:R-:W-:Y:S05]  /*1a250*/  @P4 BRA `(.L_x_106) ;  /* 0x0000000000044947 */ /* 0x000fea0003800000 */
[----:B------:R-:W-:Y:S01]  /*1a260*/  BPT.TRAP 0x1 ;  /* 0x000000040000795c */ /* 0x000fe20000300000 */
.L_x_106:
[----:B------:R-:W-:Y:S05]  /*1a270*/  @P0 BRA `(.L_x_107) ;  /* 0x0000000000040947 */ /* 0x000fea0003800000 */
[----:B------:R-:W-:Y:S01]  /*1a280*/  BPT.TRAP 0x1 ;  /* 0x000000040000795c */ /* 0x000fe20000300000 */
.L_x_107:
        /* <DEDUP_REMOVED lines=16> */
[----:B------:R-:W-:Y:S01]  /*1a390*/  USHF.L.U32 UR35, UR35, 0x8, URZ ;  /* 0x0000000823237899 */ /* 0x000fe2000800063f */
[----:B------:R-:W-:Y:S01]  /*1a3a0*/  IADD3 R8, R8, 0x1, RZ ;  /* 0x0000000108087810 */ /* 0x000fe20007ffe0ff */
[----:B------:R-:W-:Y:S01]  /*1a3b0*/  UIADD3 UR32, UR16, 0xc000, URZ ;  /* 0x0000c00010207890 */ /* 0x000fe2000fffe03f */
[----:B------:R-:W-:Y:S01]  /*1a3c0*/  SEL R6, RZ, 0x1, P4 ;  /* 0x00000001ff067807 */ /* 0x000fe20002000000 */
[----:B------:R-:W-:Y:S01]  /*1a3d0*/  UIADD3 UR24, UR16, 0x14000, URZ ;  /* 0x0001400010187890 */ /* 0x000fe2000fffe03f */
[----:B------:R-:W-:Y:S01]  /*1a3e0*/  SEL R2, R2, RZ, P4 ;  /* 0x000000ff02027207 */ /* 0x000fe20002000000 */
        /* <DEDUP_REMOVED lines=13> */
.L_x_104:
[----:B------:R-:W-:Y:S05]  /*1a4c0*/  BSYNC B1 ;  /* 0x0000000000017941 */ /* 0x000fea0003800000 */
.L_x_103:
[C---:B------:R-:W-:Y:S02]  /*1a4d0*/  ISETP.GT.AND P4, PT, R4.reuse, 0x4, PT ;  /* 0x000000040400780c */ /* 0x040fe40003f84270 */
[----:B------:R-:W-:-:S11]  /*1a4e0*/  IADD3 R4, R4, -0x2, RZ ;  /* 0xfffffffe04047810 */ /* 0x000fd60007ffe0ff */
[----:B------:R-:W-:Y:S05]  /*1a4f0*/  @P4 BRA `(.L_x_108) ;  /* 0xfffffff8004c4947 */ /* 0x000fea000383ffff */
[----:B------:R-:W-:Y:S05]  /*1a500*/  BSYNC B0 ;  /* 0x0000000000007941 */ /* 0x000fea0003800000 */
.L_x_97:
[----:B------:R-:W-:Y:S05]  /*1a510*/  EXIT ;  /* 0x000000000000794d */ /* 0x000fea0003800000 */
.L_x_15:
[----:B--2---:R-:W-:-:S04]  /*1a520*/  MOV R3, UR8 ;  /* 0x0000000800037c02 */ /* 0x004fc80008000f00 */
[----:B------:R2:W3:Y:S03]  /*1a530*/  SYNCS.PHASECHK.TRANS64.TRYWAIT P1, [R3+URZ+0x84050], R2 ;  /* 0x08405002030075a7 */ /* 0x0004e6000802017f */
[----:B---3--:R-:W-:Y:S05]  /*1a540*/  @!P1 NANOSLEEP.SYNCS 0x989680 ;  /* 0x009896800000995d */ /* 0x008fea0003900000 */
[----:B------:R-:W3:Y:S02]  /*1a550*/  @!P1 SYNCS.PHASECHK.TRANS64 P1, [R3+URZ+0x84050], R2 ;  /* 0x08405002030095a7 */ /* 0x000ee4000802007f */
[----:B---3--:R-:W-:Y:S05]  /*1a560*/  @!P1 BRA `(.L_x_15) ;  /* 0xfffffffc00ec9947 */ /* 0x008fea000383ffff */
[----:B------:R-:W-:Y:S05]  /*1a570*/  BRA `(.L_x_109) ;  /* 0xfffffe6800207947 */ /* 0x000fea000383ffff */
.L_x_17:
[----:B--2---:R-:W-:-:S04]  /*1a580*/  IMAD.U32 R3, RZ, RZ, UR36 ;  /* 0x00000024ff037e24 */ /* 0x004fc8000f8e00ff */
[----:B------:R2:W3:Y:S03]  /*1a590*/  SYNCS.PHASECHK.TRANS64.TRYWAIT P1, [R3+URZ+0x84000], R4 ;  /* 0x08400004030075a7 */ /* 0x0004e6000802017f */
[----:B---3--:R-:W-:Y:S05]  /*1a5a0*/  @!P1 NANOSLEEP.SYNCS 0x989680 ;  /* 0x009896800000995d */ /* 0x008fea0003900000 */
[----:B------:R-:W3:Y:S02]  /*1a5b0*/  @!P1 SYNCS.PHASECHK.TRANS64 P1, [R3+URZ+0x84000], R4 ;  /* 0x08400004030095a7 */ /* 0x000ee4000802007f */
[----:B---3--:R-:W-:Y:S05]  /*1a5c0*/  @!P1 BRA `(.L_x_17) ;  /* 0xfffffffc00ec9947 */ /* 0x008fea000383ffff */
[----:B------:R-:W-:Y:S05]  /*1a5d0*/  BRA `(.L_x_110) ;  /* 0xfffffe6800287947 */ /* 0x000fea000383ffff */
.L_x_18:
[----:B--2---:R-:W-:-:S04]  /*1a5e0*/  MOV R3, UR6 ;  /* 0x0000000600037c02 */ /* 0x004fc80008000f00 */
[----:B------:R2:W3:Y:S03]  /*1a5f0*/  SYNCS.PHASECHK.TRANS64.TRYWAIT P1, [R3+URZ+-0x8], R2 ;  /* 0xfffff802030075a7 */ /* 0x0004e6000802017f */
[----:B---3--:R-:W-:Y:S05]  /*1a600*/  @!P1 NANOSLEEP.SYNCS 0x989680 ;  /* 0x009896800000995d */ /* 0x008fea0003900000 */
[----:B------:R-:W3:Y:S02]  /*1a610*/  @!P1 SYNCS.PHASECHK.TRANS64 P1, [R3+URZ+-0x8], R2 ;  /* 0xfffff802030095a7 */ /* 0x000ee4000802007f */
[----:B---3--:R-:W-:Y:S05]  /*1a620*/  @!P1 BRA `(.L_x_18) ;  /* 0xfffffffc00ec9947 */ /* 0x008fea000383ffff */
[----:B------:R-:W-:Y:S05]  /*1a630*/  BRA `(.L_x_111) ;  /* 0xfffffe6800247947 */ /* 0x000fea000383ffff */
.L_x_20:
[----:B-1----:R-:W-:-:S04]  /*1a640*/  MOV R7, UR36 ;  /* 0x0000002400077c02 */ /* 0x002fc80008000f00 */
[----:B------:R1:W2:Y:S03]  /*1a650*/  SYNCS.PHASECHK.TRANS64.TRYWAIT P1, [R7+URZ+0x84008], R4 ;  /* 0x08400804070075a7 */ /* 0x0002a6000802017f */
[----:B--2---:R-:W-:Y:S05]  /*1a660*/  @!P1 NANOSLEEP.SYNCS 0x989680 ;  /* 0x009896800000995d */ /* 0x004fea0003900000 */
[----:B------:R-:W2:Y:S02]  /*1a670*/  @!P1 SYNCS.PHASECHK.TRANS64 P1, [R7+URZ+0x84008], R4 ;  /* 0x08400804070095a7 */ /* 0x000ea4000802007f */
[----:B--2---:R-:W-:Y:S05]  /*1a680*/  @!P1 BRA `(.L_x_20) ;  /* 0xfffffffc00ec9947 */ /* 0x004fea000383ffff */
[----:B------:R-:W-:Y:S05]  /*1a690*/  BRA `(.L_x_112) ;  /* 0xfffffec800007947 */ /* 0x000fea000383ffff */
.L_x_25:
[----:B-1----:R-:W-:-:S04]  /*1a6a0*/  MOV R3, UR10 ;  /* 0x0000000a00037c02 */ /* 0x002fc80008000f00 */
[----:B------:R1:W2:Y:S03]  /*1a6b0*/  SYNCS.PHASECHK.TRANS64.TRYWAIT P2, [R3+URZ+0x84000], R2 ;  /* 0x08400002030075a7 */ /* 0x0002a6000804017f */
[----:B--2---:R-:W-:Y:S05]  /*1a6c0*/  @!P2 NANOSLEEP.SYNCS 0x989680 ;  /* 0x009896800000a95d */ /* 0x004fea0003900000 */
[----:B------:R-:W2:Y:S02]  /*1a6d0*/  @!P2 SYNCS.PHASECHK.TRANS64 P2, [R3+URZ+0x84000], R2 ;  /* 0x084000020300a5a7 */ /* 0x000ea4000804007f */
[----:B--2---:R-:W-:Y:S05]  /*1a6e0*/  @!P2 BRA `(.L_x_25) ;  /* 0xfffffffc00eca947 */ /* 0x004fea000383ffff */
[----:B------:R-:W-:Y:S05]  /*1a6f0*/  BRA `(.L_x_113) ;  /* 0xfffffedc00487947 */ /* 0x000fea000383ffff */
.L_x_29:
[----:B-1----:R-:W-:-:S04]  /*1a700*/  MOV R5, UR10 ;  /* 0x0000000a00057c02 */ /* 0x002fc80008000f00 */
[----:B------:R1:W2:Y:S03]  /*1a710*/  SYNCS.PHASECHK.TRANS64.TRYWAIT P2, [R5+URZ+0x84000], R4 ;  /* 0x08400004050075a7 */ /* 0x0002a6000804017f */
[----:B--2---:R-:W-:Y:S05]  /*1a720*/  @!P2 NANOSLEEP.SYNCS 0x989680 ;  /* 0x009896800000a95d */ /* 0x004fea0003900000 */
[----:B------:R-:W2:Y:S02]  /*1a730*/  @!P2 SYNCS.PHASECHK.TRANS64 P2, [R5+URZ+0x84000], R4 ;  /* 0x084000040500a5a7 */ /* 0x000ea4000804007f */
[----:B--2---:R-:W-:Y:S05]  /*1a740*/  @!P2 BRA `(.L_x_29) ;  /* 0xfffffffc00eca947 */ /* 0x004fea000383ffff */
[----:B------:R-:W-:Y:S05]  /*1a750*/  BRA `(.L_x_28) ;  /* 0xffffff3000687947 */ /* 0x000fea000383ffff */
.L_x_37:
[----:B-1----:R-:W-:-:S04]  /*1a760*/  IMAD.U32 R3, RZ, RZ, UR10 ;  /* 0x0000000aff037e24 */ /* 0x002fc8000f8e00ff */
[----:B------:R1:W3:Y:S03]  /*1a770*/  SYNCS.PHASECHK.TRANS64.TRYWAIT P2, [R3+URZ+0x84000], R2 ;  /* 0x08400002030075a7 */ /* 0x0002e6000804017f */
[----:B---3--:R-:W-:Y:S05]  /*1a780*/  @!P2 NANOSLEEP.SYNCS 0x989680 ;  /* 0x009896800000a95d */ /* 0x008fea0003900000 */
[----:B------:R-:W3:Y:S02]  /*1a790*/  @!P2 SYNCS.PHASECHK.TRANS64 P2, [R3+URZ+0x84000], R2 ;  /* 0x084000020300a5a7 */ /* 0x000ee4000804007f */
[----:B---3--:R-:W-:Y:S05]  /*1a7a0*/  @!P2 BRA `(.L_x_37) ;  /* 0xfffffffc00eca947 */ /* 0x008fea000383ffff */
[----:B------:R-:W-:Y:S05]  /*1a7b0*/  BRA `(.L_x_114) ;  /* 0xffffff3c00e47947 */ /* 0x000fea000383ffff */
.L_x_41:
[----:B-1----:R-:W-:-:S04]  /*1a7c0*/  MOV R7, UR10 ;  /* 0x0000000a00077c02 */ /* 0x002fc80008000f00 */
[----:B------:R1:W2:Y:S03]  /*1a7d0*/  SYNCS.PHASECHK.TRANS64.TRYWAIT P2, [R7+URZ+0x84000], R8 ;  /* 0x08400008070075a7 */ /* 0x0002a6000804017f */
[----:B--2---:R-:W-:Y:S05]  /*1a7e0*/  @!P2 NANOSLEEP.SYNCS 0x989680 ;  /* 0x009896800000a95d */ /* 0x004fea0003900000 */
[----:B------:R-:W2:Y:S02]  /*1a7f0*/  @!P2 SYNCS.PHASECHK.TRANS64 P2, [R7+URZ+0x84000], R8 ;  /* 0x084000080700a5a7 */ /* 0x000ea4000804007f */
[----:B--2---:R-:W-:Y:S05]  /*1a800*/  @!P2 BRA `(.L_x_41) ;  /* 0xfffffffc00eca947 */ /* 0x004fea000383ffff */
[----:B------:R-:W-:Y:S05]  /*1a810*/  BRA `(.L_x_40) ;  /* 0xffffffa400287947 */ /* 0x000fea000383ffff */
.L_x_57:
[----:B--2---:R-:W-:-:S04]  /*1a820*/  MOV R3, UR4 ;  /* 0x0000000400037c02 */ /* 0x004fc80008000f00 */
[----:B------:R2:W3:Y:S03]  /*1a830*/  SYNCS.PHASECHK.TRANS64.TRYWAIT P0, [R3+URZ+0x8], R0 ;  /* 0x00000800030075a7 */ /* 0x0004e6000800017f */
[----:B---3--:R-:W-:Y:S05]  /*1a840*/  @!P0 NANOSLEEP.SYNCS 0x989680 ;  /* 0x009896800000895d */ /* 0x008fea0003900000 */
[----:B------:R-:W3:Y:S02]  /*1a850*/  @!P0 SYNCS.PHASECHK.TRANS64 P0, [R3+URZ+0x8], R0 ;  /* 0x00000800030085a7 */ /* 0x000ee4000800007f */
[----:B---3--:R-:W-:Y:S05]  /*1a860*/  @!P0 BRA `(.L_x_57) ;  /* 0xfffffffc00ec8947 */ /* 0x008fea000383ffff */
[----:B------:R-:W-:Y:S05]  /*1a870*/  BRA `(.L_x_115) ;  /* 0xffffffc400f87947 */ /* 0x000fea000383ffff */
.L_x_79:
[----:B--2---:R2:W4:Y:S02]  /*1a880*/  SYNCS.PHASECHK.TRANS64.TRYWAIT P0, [R4+URZ+0x84060], R3 ;  /* 0x08406003040075a7 */ /* 0x004524000800017f */
[----:B----4-:R-:W-:Y:S05]  /*1a890*/  @!P0 NANOSLEEP.SYNCS 0x989680 ;  /* 0x009896800000895d */ /* 0x010fea0003900000 */
[----:B------:R-:W4:Y:S02]  /*1a8a0*/  @!P0 SYNCS.PHASECHK.TRANS64 P0, [R4+URZ+0x84060], R3 ;  /* 0x08406003040085a7 */ /* 0x000f24000800007f */
[----:B----4-:R-:W-:Y:S05]  /*1a8b0*/  @!P0 BRA `(.L_x_79) ;  /* 0xfffffffc00f08947 */ /* 0x010fea000383ffff */
[----:B------:R-:W-:Y:S05]  /*1a8c0*/  BRA `(.L_x_116) ;  /* 0xffffffe800147947 */ /* 0x000fea000383ffff */
.L_x_84:
[----:B-1----:R1:W2:Y:S02]  /*1a8d0*/  SYNCS.PHASECHK.TRANS64.TRYWAIT P0, [R5+URZ+0x84028], R2 ;  /* 0x08402802050075a7 */ /* 0x0022a4000800017f */
[----:B--2---:R-:W-:Y:S05]  /*1a8e0*/  @!P0 NANOSLEEP.SYNCS 0x989680 ;  /* 0x009896800000895d */ /* 0x004fea0003900000 */
[----:B------:R-:W2:Y:S02]  /*1a8f0*/  @!P0 SYNCS.PHASECHK.TRANS64 P0, [R5+URZ+0x84028], R2 ;  /* 0x08402802050085a7 */ /* 0x000ea4000800007f */
[----:B--2---:R-:W-:Y:S05]  /*1a900*/  @!P0 BRA `(.L_x_84) ;  /* 0xfffffffc00f08947 */ /* 0x004fea000383ffff */
[----:B------:R-:W-:Y:S05]  /*1a910*/  BRA `(.L_x_117) ;  /* 0xffffffe800c87947 */ /* 0x000fea000383ffff */
.L_x_89:
[----:B-1----:R1:W2:Y:S02]  /*1a920*/  SYNCS.PHASECHK.TRANS64.TRYWAIT P0, [R5+URZ+0x84060], R6 ;  /* 0x08406006050075a7 */ /* 0x0022a4000800017f */
[----:B--2---:R-:W-:Y:S05]  /*1a930*/  @!P0 NANOSLEEP.SYNCS 0x989680 ;  /* 0x009896800000895d */ /* 0x004fea0003900000 */
[----:B------:R-:W2:Y:S02]  /*1a940*/  @!P0 SYNCS.PHASECHK.TRANS64 P0, [R5+URZ+0x84060], R6 ;  /* 0x08406006050085a7 */ /* 0x000ea4000800007f */
[----:B--2---:R-:W-:Y:S05]  /*1a950*/  @!P0 BRA `(.L_x_89) ;  /* 0xfffffffc00f08947 */ /* 0x004fea000383ffff */
[----:B------:R-:W-:Y:S05]  /*1a960*/  BRA `(.L_x_118) ;  /* 0xffffffec007c7947 */ /* 0x000fea000383ffff */
.L_x_94:
[----:B-1----:R1:W2:Y:S02]  /*1a970*/  SYNCS.PHASECHK.TRANS64.TRYWAIT P0, [R4+URZ+0x84028], R7 ;  /* 0x08402807040075a7 */ /* 0x0022a4000800017f */
[----:B--2---:R-:W-:Y:S05]  /*1a980*/  @!P0 NANOSLEEP.SYNCS 0x989680 ;  /* 0x009896800000895d */ /* 0x004fea0003900000 */
[----:B------:R-:W2:Y:S02]  /*1a990*/  @!P0 SYNCS.PHASECHK.TRANS64 P0, [R4+URZ+0x84028], R7 ;  /* 0x08402807040085a7 */ /* 0x000ea4000800007f */
[----:B--2---:R-:W-:Y:S05]  /*1a9a0*/  @!P0 BRA `(.L_x_94) ;  /* 0xfffffffc00f08947 */ /* 0x004fea000383ffff */
[----:B------:R-:W-:Y:S05]  /*1a9b0*/  BRA `(.L_x_119) ;  /* 0xfffffff0003c7947 */ /* 0x000fea000383ffff */
.L_x_100:
[----:B-1----:R1:W2:Y:S02]  /*1a9c0*/  SYNCS.PHASECHK.TRANS64.TRYWAIT P4, [R6+URZ+0x84028], R5 ;  /* 0x08402805060075a7 */ /* 0x0022a4000808017f */
[----:B--2---:R-:W-:Y:S05]  /*1a9d0*/  @!P4 NANOSLEEP.SYNCS 0x989680 ;  /* 0x009896800000c95d */ /* 0x004fea0003900000 */
[----:B------:R-:W2:Y:S02]  /*1a9e0*/  @!P4 SYNCS.PHASECHK.TRANS64 P4, [R6+URZ+0x84028], R5 ;  /* 0x084028050600c5a7 */ /* 0x000ea4000808007f */
[----:B--2---:R-:W-:Y:S05]  /*1a9f0*/  @!P4 BRA `(.L_x_100) ;  /* 0xfffffffc00f0c947 */ /* 0x004fea000383ffff */
[----:B------:R-:W-:Y:S05]  /*1aa00*/  BRA `(.L_x_120) ;  /* 0xfffffff4002c7947 */ /* 0x000fea000383ffff */
.L_x_105:
[----:B-1----:R1:W2:Y:S02]  /*1aa10*/  SYNCS.PHASECHK.TRANS64.TRYWAIT P4, [R6+URZ+0x84028], R7 ;  /* 0x08402807060075a7 */ /* 0x0022a4000808017f */
[----:B--2---:R-:W-:Y:S05]  /*1aa20*/  @!P4 NANOSLEEP.SYNCS 0x989680 ;  /* 0x009896800000c95d */ /* 0x004fea0003900000 */
[----:B------:R-:W2:Y:S02]  /*1aa30*/  @!P4 SYNCS.PHASECHK.TRANS64 P4, [R6+URZ+0x84028], R7 ;  /* 0x084028070600c5a7 */ /* 0x000ea4000808007f */
[----:B--2---:R-:W-:Y:S05]  /*1aa40*/  @!P4 BRA `(.L_x_105) ;  /* 0xfffffffc00f0c947 */ /* 0x004fea000383ffff */
[----:B------:R-:W-:Y:S05]  /*1aa50*/  BRA `(.L_x_121) ;  /* 0xfffffff400ec7947 */ /* 0x000fea000383ffff */
        .weak           $__internal_0_$__cuda_sm20_rcp_rn_f32_slowpath
        .type           $__internal_0_$__cuda_sm20_rcp_rn_f32_slowpath,@function
        .size           $__internal_0_$__cuda_sm20_rcp_rn_f32_slowpath,(.L_x_127 - $__internal_0_$__cuda_sm20_rcp_rn_f32_slowpath)
$__internal_0_$__cuda_sm20_rcp_rn_f32_slowpath:
[----:B------:R-:W-:Y:S01]  /*1aa60*/  SHF.L.U32 R0, R4, 0x1, RZ ;  /* 0x0000000104007819 */ /* 0x000fe200000006ff */
[----:B------:R-:W-:Y:S03]  /*1aa70*/  BSSY B2, `(.L_x_122) ;  /* 0x0000030000027945 */ /* 0x000fe60003800000 */
[----:B------:R-:W-:-:S04]  /*1aa80*/  SHF.R.U32.HI R20, RZ, 0x18, R0 ;  /* 0x00000018ff147819 */ /* 0x000fc80000011600 */
[----:B------:R-:W-:-:S13]  /*1aa90*/  ISETP.NE.U32.AND P0, PT, R20, RZ, PT ;  /* 0x000000ff1400720c */ /* 0x000fda0003f05070 */
[----:B------:R-:W-:Y:S05]  /*1aaa0*/  @P0 BRA `(.L_x_123) ;  /* 0x0000000000280947 */ /* 0x000fea0003800000 */
[----:B------:R-:W-:-:S04]  /*1aab0*/  SHF.L.U32 R0, R4, 0x1, RZ ;  /* 0x0000000104007819 */ /* 0x000fc800000006ff */
[----:B------:R-:W-:-:S13]  /*1aac0*/  ISETP.NE.AND P0, PT, R0, RZ, PT ;  /* 0x000000ff0000720c */ /* 0x000fda0003f05270 */
[----:B------:R-:W-:Y:S01]  /*1aad0*/  @P0 FFMA R10, R4, 1.84467440737095516160e+19, RZ ;  /* 0x5f800000040a0823 */ /* 0x000fe200000000ff */
[----:B------:R-:W-:Y:S08]  /*1aae0*/  @!P0 MUFU.RCP R5, R4 ;  /* 0x0000000400058308 */ /* 0x000ff00000001000 */
[----:B------:R-:W1:Y:S02]  /*1aaf0*/  @P0 MUFU.RCP R13, R10 ;  /* 0x0000000a000d0308 */ /* 0x000e640000001000 */
[----:B-1----:R-:W-:-:S04]  /*1ab00*/  @P0 FFMA R0, R10, R13, -1 ;  /* 0xbf8000000a000423 */ /* 0x002fc8000000000d */
[----:B------:R-:W-:-:S04]  /*1ab10*/  @P0 FADD.FTZ R0, -R0, -RZ ;  /* 0x800000ff00000221 */ /* 0x000fc80000010100 */
[----:B------:R-:W-:-:S04]  /*1ab20*/  @P0 FFMA R0, R13, R0, R13 ;  /* 0x000000000d000223 */ /* 0x000fc8000000000d */
[----:B------:R-:W-:Y:S01]  /*1ab30*/  @P0 FFMA R5, R0, 1.84467440737095516160e+19, RZ ;  /* 0x5f80000000050823 */ /* 0x000fe200000000ff */
[----:B------:R-:W-:Y:S06]  /*1ab40*/  BRA `(.L_x_124) ;  /* 0x0000000000887947 */ /* 0x000fec0003800000 */
.L_x_123:
[----:B------:R-:W-:-:S05]  /*1ab50*/  VIADD R21, R20, 0xffffff03 ;  /* 0xffffff0314157836 */ /* 0x000fca0000000000 */
[----:B------:R-:W-:-:S13]  /*1ab60*/  ISETP.GT.U32.AND P0, PT, R21, 0x1, PT ;  /* 0x000000011500780c */ /* 0x000fda0003f04070 */
[----:B------:R-:W-:Y:S05]  /*1ab70*/  @P0 BRA `(.L_x_125) ;  /* 0x0000000000780947 */ /* 0x000fea0003800000 */
[----:B------:R-:W-:Y:S02]  /*1ab80*/  LOP3.LUT R0, R4, 0x7fffff, RZ, 0xc0, !PT ;  /* 0x007fffff04007812 */ /* 0x000fe400078ec0ff */
[----:B------:R-:W-:Y:S02]  /*1ab90*/  MOV R14, 0x3 ;  /* 0x00000003000e7802 */ /* 0x000fe40000000f00 */
[----:B------:R-:W-:Y:S02]  /*1aba0*/  LOP3.LUT R0, R0, 0x3f800000, RZ, 0xfc, !PT ;  /* 0x3f80000000007812 */ /* 0x000fe400078efcff */
[----:B------:R-:W-:Y:S02]  /*1abb0*/  SHF.L.U32 R14, R14, R21, RZ ;  /* 0x000000150e0e7219 */ /* 0x000fe400000006ff */
[----:B------:R-:W1:Y:S02]  /*1abc0*/  MUFU.RCP R5, R0 ;  /* 0x0000000000057308 */ /* 0x000e640000001000 */
[----:B-1----:R-:W-:-:S04]  /*1abd0*/  FFMA R10, R0, R5, -1 ;  /* 0xbf800000000a7423 */ /* 0x002fc80000000005 */
[----:B------:R-:W-:-:S04]  /*1abe0*/  FADD.FTZ R10, -R10, -RZ ;  /* 0x800000ff0a0a7221 */ /* 0x000fc80000010100 */
[CCC-:B------:R-:W-:Y:S01]  /*1abf0*/  FFMA.RM R12, R5.reuse, R10.reuse, R5.reuse ;  /* 0x0000000a050c7223 */ /* 0x1c0fe20000004005 */
[----:B------:R-:W-:-:S04]  /*1ac00*/  FFMA.RP R13, R5, R10, R5 ;  /* 0x0000000a050d7223 */ /* 0x000fc80000008005 */
[C---:B------:R-:W-:Y:S02]  /*1ac10*/  LOP3.LUT R5, R12.reuse, 0x7fffff, RZ, 0xc0, !PT ;  /* 0x007fffff0c057812 */ /* 0x040fe400078ec0ff */
[----:B------:R-:W-:Y:S02]  /*1ac20*/  FSETP.NEU.FTZ.AND P0, PT, R12, R13, PT ;  /* 0x0000000d0c00720b */ /* 0x000fe40003f1d000 */
[----:B------:R-:W-:Y:S02]  /*1ac30*/  LOP3.LUT R5, R5, 0x800000, RZ, 0xfc, !PT ;  /* 0x0080000005057812 */ /* 0x000fe400078efcff */
[----:B------:R-:W-:Y:S02]  /*1ac40*/  SEL R10, RZ, 0xffffffff, !P0 ;  /* 0xffffffffff0a7807 */ /* 0x000fe40004000000 */
[----:B------:R-:W-:Y:S02]  /*1ac50*/  LOP3.LUT R14, R14, R5, RZ, 0xc0, !PT ;  /* 0x000000050e0e7212 */ /* 0x000fe400078ec0ff */
[----:B------:R-:W-:-:S02]  /*1ac60*/  IADD3 R10, -R10, RZ, RZ ;  /* 0x000000ff0a0a7210 */ /* 0x000fc40007ffe1ff */
[-C--:B------:R-:W-:Y:S02]  /*1ac70*/  SHF.R.U32.HI R14, RZ, R21.reuse, R14 ;  /* 0x00000015ff0e7219 */ /* 0x080fe4000001160e */
[----:B------:R-:W-:Y:S02]  /*1ac80*/  LOP3.LUT P1, RZ, R10, R21, R5, 0xf8, !PT ;  /* 0x000000150aff7212 */ /* 0x000fe4000782f805 */
[C---:B------:R-:W-:Y:S02]  /*1ac90*/  LOP3.LUT P0, RZ, R14.reuse, 0x1, RZ, 0xc0, !PT ;  /* 0x000000010eff7812 */ /* 0x040fe4000780c0ff */
[----:B------:R-:W-:-:S04]  /*1aca0*/  LOP3.LUT P2, RZ, R14, 0x2, RZ, 0xc0, !PT ;  /* 0x000000020eff7812 */ /* 0x000fc8000784c0ff */
[----:B------:R-:W-:Y:S02]  /*1acb0*/  PLOP3.LUT P0, PT, P0, P1, P2, 0xe0, 0x0 ;  /* 0x000000000000781c */ /* 0x000fe40000703c20 */
[----:B------:R-:W-:Y:S02]  /*1acc0*/  LOP3.LUT P1, RZ, R4, 0x7fffff, RZ, 0xc0, !PT ;  /* 0x007fffff04ff7812 */ /* 0x000fe4000782c0ff */
[----:B------:R-:W-:-:S04]  /*1acd0*/  SEL R0, RZ, 0x1, !P0 ;  /* 0x00000001ff007807 */ /* 0x000fc80004000000 */
[----:B------:R-:W-:-:S04]  /*1ace0*/  IADD3 R0, -R0, RZ, RZ ;  /* 0x000000ff00007210 */ /* 0x000fc80007ffe1ff */
[----:B------:R-:W-:Y:S02]  /*1acf0*/  ISETP.GE.AND P0, PT, R0, RZ, PT ;  /* 0x000000ff0000720c */ /* 0x000fe40003f06270 */
[----:B------:R-:W-:-:S04]  /*1ad00*/  IADD3 R0, R20, -0xfc, RZ ;  /* 0xffffff0414007810 */ /* 0x000fc80007ffe0ff */
[----:B------:R-:W-:-:S07]  /*1ad10*/  SHF.R.U32.HI R5, RZ, R0, R5 ;  /* 0x00000000ff057219 */ /* 0x000fce0000011605 */
[----:B------:R-:W-:-:S05]  /*1ad20*/  @!P0 VIADD R5, R5, 0x1 ;  /* 0x0000000105058836 */ /* 0x000fca0000000000 */
[----:B------:R-:W-:-:S04]  /*1ad30*/  @!P1 SHF.L.U32 R5, R5, 0x1, RZ ;  /* 0x0000000105059819 */ /* 0x000fc800000006ff */
[----:B------:R-:W-:Y:S01]  /*1ad40*/  LOP3.LUT R5, R5, 0x80000000, R4, 0xf8, !PT ;  /* 0x8000000005057812 */ /* 0x000fe200078ef804 */
[----:B------:R-:W-:Y:S06]  /*1ad50*/  BRA `(.L_x_124) ;  /* 0x0000000000047947 */ /* 0x000fec0003800000 */
.L_x_125:
[----:B------:R1:W2:Y:S02]  /*1ad60*/  MUFU.RCP R5, R4 ;  /* 0x0000000400057308 */ /* 0x0002a40000001000 */
.L_x_124:
[----:B------:R-:W-:Y:S05]  /*1ad70*/  BSYNC B2 ;  /* 0x0000000000027941 */ /* 0x000fea0003800000 */
.L_x_122:
[----:B--2---:R-:W-:Y:S02]  /*1ad80*/  MOV R0, R5 ;  /* 0x0000000500007202 */ /* 0x004fe40000000f00 */
[----:B-1----:R-:W-:Y:S02]  /*1ad90*/  MOV R4, R15 ;  /* 0x0000000f00047202 */ /* 0x002fe40000000f00 */
[----:B------:R-:W-:-:S04]  /*1ada0*/  MOV R5, 0x0 ;  /* 0x0000000000057802 */ /* 0x000fc80000000f00 */
[----:B------:R-:W-:Y:S05]  /*1adb0*/  RET.REL.NODEC R4 `(_ZN7cutlass13device_kernelINS_4fmha6kernel28FmhaKernelTmaWarpSpecializedINS1_10collective30FmhaMainloopTmaWarpSpecializedINS_6half_tEffN4cute5tupleIJNS7_1CILi128EEENS9_ILi256EEENS9_ILi192EEEEEENS8_IJiNS9_ILi1EEENS8_IJiiEEEEEESG_SG_NS4_14ResidualFusionEJEEENS4_15FmhaFwdEpilogueIS6_fNS8_IJNS9_ILi64EEESC_SB_EEEEENS2_23IndividualTileSchedulerEJEEEEEvNT_6ParamsE) ;  /* 0xfffffe5004907950 */ /* 0x000fea0003c3ffff */
.L_x_126:
[----:B------:R-:W-:-:S00]  /*1adc0*/  BRA `(.L_x_126) ;  /* 0xfffffffc00fc7947 */ /* 0x000fc0000383ffff */
[----:B------:R-:W-:-:S00]  /*1add0*/  NOP ;  /* 0x0000000000007918 */ /* 0x000fc00000000000 */
        /* <DEDUP_REMOVED lines=10> */
.L_x_127:


//--------------------- .nv.global.init           --------------------------
	.section	.nv.global.init,"aw",@progbits
.nv.global.init:
	.type		$str$24,@object
	.size		$str$24,($str$25 - $str$24)
$str$24:
        /*0000*/ 	.byte	0x28, 0x61, 0x64, 0x64, 0x72, 0x65, 0x73, 0x73, 0x20, 0x26, 0x20, 0x6d, 0x61, 0x73, 0x6b, 0x29
        /*0010*/ 	.byte	0x20, 0x3d, 0x3d, 0x20, 0x30, 0x00
	.type		$str$25,@object
	.size		$str$25,(__unnamed_1 - $str$25)
$str$25:
        /*0016*/ 	.byte	0x2f, 0x74, 0x6d, 0x70, 0x2f, 0x63, 0x75, 0x74, 0x6c, 0x61, 0x73, 0x73, 0x5f, 0x73, 0x77, 0x65
        /*0026*/ 	.byte	0x65, 0x70, 0x5f, 0x73, 0x72, 0x63, 0x2f, 0x69, 0x6e, 0x63, 0x6c, 0x75, 0x64, 0x65, 0x2f, 0x63
        /*0036*/ 	.byte	0x75, 0x74, 0x65, 0x2f, 0x70, 0x6f, 0x69, 0x6e, 0x74, 0x65, 0x72, 0x5f, 0x66, 0x6c, 0x61, 0x67
        /*0046*/ 	.byte	0x67, 0x65, 0x64, 0x2e, 0x68, 0x70, 0x70, 0x00
	.type		__unnamed_1,@object
	.size		__unnamed_1,(__unnamed_2 - __unnamed_1)
__unnamed_1:
        /* <DEDUP_REMOVED lines=28> */
        /*020e*/ 	.byte	0x3e, 0x3e, 0x3e, 0x3e, 0x3e, 0x5d, 0x00
	.type		__unnamed_2,@object
	.size		__unnamed_2,(.L_1 - __unnamed_2)
__unnamed_2:
        /* <DEDUP_REMOVED lines=29> */
.L_1:


//--------------------- .nv.shared._ZN7cutlass13device_kernelINS_4fmha6kernel28FmhaKernelTmaWarpSpecializedINS1_10collective30FmhaMainloopTmaWarpSpecializedINS_6half_tEffN4cute5tupleIJNS7_1CILi128EEENS9_ILi256EEENS9_ILi192EEEEEENS8_IJiNS9_ILi1EEENS8_IJiiEEEEEESG_SG_NS4_14ResidualFusionEJEEENS4_15FmhaFwdEpilogueIS6_fNS8_IJNS9_ILi64EEESC_SB_EEEEENS2_23IndividualTileSchedulerEJEEEEEvNT_6ParamsE --------------------------
	.section	.nv.shared._ZN7cutlass13device_kernelINS_4fmha6kernel28FmhaKernelTmaWarpSpecializedINS1_10collective30FmhaMainloopTmaWarpSpecializedINS_6half_tEffN4cute5tupleIJNS7_1CILi128EEENS9_ILi256EEENS9_ILi192EEEEEENS8_IJiNS9_ILi1EEENS8_IJiiEEEEEESG_SG_NS4_14ResidualFusionEJEEENS4_15FmhaFwdEpilogueIS6_fNS8_IJNS9_ILi64EEESC_SB_EEEEENS2_23IndividualTileSchedulerEJEEEEEvNT_6ParamsE,"aw",@nobits
	.sectionflags	@""
	.align	16
	.zero		1024


//--------------------- .nv.shared.reserved.0     --------------------------
	.section	.nv.shared.reserved.0,"aw",@nobits
	.weak		__nv_reservedSMEM_offset_0_alias
	.size		__nv_reservedSMEM_offset_0_alias, 0, 0
	.other		__nv_reservedSMEM_offset_0_alias,@"STO_CUDA_RESERVED_SHARED STV_DEFAULT"
__nv_reservedSMEM_offset_0_alias:
	.zero		0


//--------------------- .nv.global                --------------------------
	.section	.nv.global,"aw",@nobits
.nv.global:
	.type		_ZN39_INTERNAL_886faa5c_4_k_cu_db36a127_30414cute1_E,@object
	.size		_ZN39_INTERNAL_886faa5c_4_k_cu_db36a127_30414cute1_E,(_ZN39_INTERNAL_886faa5c_4_k_cu_db36a127_30414cuda3std3__45__cpo6cbeginE - _ZN39_INTERNAL_886faa5c_4_k_cu_db36a127_30414cute1_E)
_ZN39_INTERNAL_886faa5c_4_k_cu_db36a127_30414cute1_E:
	.zero		1
	.type		_ZN39_INTERNAL_886faa5c_4_k_cu_db36a127_30414cuda3std3__45__cpo6cbeginE,@object
	.size		_ZN39_INTERNAL_886faa5c_4_k_cu_db36a127_30414cuda3std3__45__cpo6cbeginE,(_ZN39_INTERNAL_886faa5c_4_k_cu_db36a127_30414cuda3std3__48in_placeE - _ZN39_INTERNAL_886faa5c_4_k_cu_db36a127_30414cuda3std3__45__cpo6cbeginE)
_ZN39_INTERNAL_886faa5c_4_k_cu_db36a127_30414cuda3std3__45__cpo6cbeginE:
	.zero		1
	.type		_ZN39_INTERNAL_886faa5c_4_k_cu_db36a127_30414cuda3std3__48in_placeE,@object
	.size		_ZN39_INTERNAL_886faa5c_4_k_cu_db36a127_30414cuda3std3__48in_placeE,(_ZN39_INTERNAL_886faa5c_4_k_cu_db36a127_30414cuda3std6ranges3__45__cpo9iter_moveE - _ZN39_INTERNAL_886faa5c_4_k_cu_db36a127_30414cuda3std3__48in_placeE)
_ZN39_INTERNAL_886faa5c_4_k_cu_db36a127_30414cuda3std3__48in_placeE:
	.zero		1
	.type		_ZN39_INTERNAL_886faa5c_4_k_cu_db36a127_30414cuda3std6ranges3__45__cpo9iter_moveE,@object
	.size		_ZN39_INTERNAL_886faa5c_4_k_cu_db36a127_30414cuda3std6ranges3__45__cpo9iter_moveE,(_ZN39_INTERNAL_886faa5c_4_k_cu_db36a127_30414cuda3std3__45__cpo5beginE - _ZN39_INTERNAL_886faa5c_4_k_cu_db36a127_30414cuda3std6ranges3__45__cpo9iter_moveE)
_ZN39_INTERNAL_886faa5c_4_k_cu_db36a127_30414cuda3std6ranges3__45__cpo9iter_moveE:
	.zero		1
	.type		_ZN39_INTERNAL_886faa5c_4_k_cu_db36a127_30414cuda3std3__45__cpo5beginE,@object
	.size		_ZN39_INTERNAL_886faa5c_4_k_cu_db36a127_30414cuda3std3__45__cpo5beginE,(_ZN39_INTERNAL_886faa5c_4_k_cu_db36a127_30414cuda3std3__441_GLOBAL__N__886faa5c_4_k_cu_db36a127_30416ignoreE - _ZN39_INTERNAL_886faa5c_4_k_cu_db36a127_30414cuda3std3__45__cpo5beginE)
_ZN39_INTERNAL_886faa5c_4_k_cu_db36a127_30414cuda3std3__45__cpo5beginE:
	.zero		1
	.type		_ZN39_INTERNAL_886faa5c_4_k_cu_db36a127_30414cuda3std3__441_GLOBAL__N__886faa5c_4_k_cu_db36a127_30416ignoreE,@object
	.size		_ZN39_INTERNAL_886faa5c_4_k_cu_db36a127_30414cuda3std3__441_GLOBAL__N__886faa5c_4_k_cu_db36a127_30416ignoreE,(_ZN39_INTERNAL_886faa5c_4_k_cu_db36a127_30414cute7productE - _ZN39_INTERNAL_886faa5c_4_k_cu_db36a127_30414cuda3std3__441_GLOBAL__N__886faa5c_4_k_cu_db36a127_30416ignoreE)
_ZN39_INTERNAL_886faa5c_4_k_cu_db36a127_30414cuda3std3__441_GLOBAL__N__886faa5c_4_k_cu_db36a127_30416ignoreE:
	.zero		1
	.type		_ZN39_INTERNAL_886faa5c_4_k_cu_db36a127_30414cute7productE,@object
	.size		_ZN39_INTERNAL_886faa5c_4_k_cu_db36a127_30414cute7productE,(_ZN39_INTERNAL_886faa5c_4_k_cu_db36a127_30414cuda3std3__45__cpo3endE - _ZN39_INTERNAL_886faa5c_4_k_cu_db36a127_30414cute7productE)
_ZN39_INTERNAL_886faa5c_4_k_cu_db36a127_30414cute7productE:
	.zero		1
	.type		_ZN39_INTERNAL_886faa5c_4_k_cu_db36a127_30414cuda3std3__45__cpo3endE,@object
	.size		_ZN39_INTERNAL_886faa5c_4_k_cu_db36a127_30414cuda3std3__45__cpo3endE,(_ZN39_INTERNAL_886faa5c_4_k_cu_db36a127_30414cuda3std3__419piecewise_constructE - _ZN39_INTERNAL_886faa5c_4_k_cu_db36a127_30414cuda3std3__45__cpo3endE)
_ZN39_INTERNAL_886faa5c_4_k_cu_db36a127_30414cuda3std3__45__cpo3endE:
	.zero		1
	.type		_ZN39_INTERNAL_886faa5c_4_k_cu_db36a127_30414cuda3std3__419piecewise_constructE,@object
	.size		_ZN39_INTERNAL_886faa5c_4_k_cu_db36a127_30414cuda3std3__419piecewise_constructE,(_ZN39_INTERNAL_886faa5c_4_k_cu_db36a127_30414cuda3std3__45__cpo4cendE - _ZN39_INTERNAL_886faa5c_4_k_cu_db36a127_30414cuda3std3__419piecewise_constructE)
_ZN39_INTERNAL_886faa5c_4_k_cu_db36a127_30414cuda3std3__419piecewise_constructE:
	.zero		1
	.type		_ZN39_INTERNAL_886faa5c_4_k_cu_db36a127_30414cuda3std3__45__cpo4cendE,@object
	.size		_ZN39_INTERNAL_886faa5c_4_k_cu_db36a127_30414cuda3std3__45__cpo4cendE,(_ZN39_INTERNAL_886faa5c_4_k_cu_db36a127_30414cuda3std6ranges3__45__cpo4swapE - _ZN39_INTERNAL_886faa5c_4_k_cu_db36a127_30414cuda3std3__45__cpo4cendE)
_ZN39_INTERNAL_886faa5c_4_k_cu_db36a127_30414cuda3std3__45__cpo4cendE:
	.zero		1
	.type		_ZN39_INTERNAL_886faa5c_4_k_cu_db36a127_30414cuda3std6ranges3__45__cpo4swapE,@object
	.size		_ZN39_INTERNAL_886faa5c_4_k_cu_db36a127_30414cuda3std6ranges3__45__cpo4swapE,(.L_9 - _ZN39_INTERNAL_886faa5c_4_k_cu_db36a127_30414cuda3std6ranges3__45__cpo4swapE)
_ZN39_INTERNAL_886faa5c_4_k_cu_db36a127_30414cuda3std6ranges3__45__cpo4swapE:
	.zero		1
.L_9:


//--------------------- .nv.constant0._ZN7cutlass13device_kernelINS_4fmha6kernel28FmhaKernelTmaWarpSpecializedINS1_10collective30FmhaMainloopTmaWarpSpecializedINS_6half_tEffN4cute5tupleIJNS7_1CILi128EEENS9_ILi256EEENS9_ILi192EEEEEENS8_IJiNS9_ILi1EEENS8_IJiiEEEEEESG_SG_NS4_14ResidualFusionEJEEENS4_15FmhaFwdEpilogueIS6_fNS8_IJNS9_ILi64EEESC_SB_EEEEENS2_23IndividualTileSchedulerEJEEEEEvNT_6ParamsE --------------------------
	.section	.nv.constant0._ZN7cutlass13device_kernelINS_4fmha6kernel28FmhaKernelTmaWarpSpecializedINS1_10collective30FmhaMainloopTmaWarpSpecializedINS_6half_tEffN4cute5tupleIJNS7_1CILi128EEENS9_ILi256EEENS9_ILi192EEEEEENS8_IJiNS9_ILi1EEENS8_IJiiEEEEEESG_SG_NS4_14ResidualFusionEJEEENS4_15FmhaFwdEpilogueIS6_fNS8_IJNS9_ILi64EEESC_SB_EEEEENS2_23IndividualTileSchedulerEJEEEEEvNT_6ParamsE,"a",@progbits
	.sectionflags	@""
	.align	4
.nv.constant0._ZN7cutlass13device_kernelINS_4fmha6kernel28FmhaKernelTmaWarpSpecializedINS1_10collective30FmhaMainloopTmaWarpSpecializedINS_6half_tEffN4cute5tupleIJNS7_1CILi128EEENS9_ILi256EEENS9_ILi192EEEEEENS8_IJiNS9_ILi1EEENS8_IJiiEEEEEESG_SG_NS4_14ResidualFusionEJEEENS4_15FmhaFwdEpilogueIS6_fNS8_IJNS9_ILi64EEESC_SB_EEEEENS2_23IndividualTileSchedulerEJEEEEEvNT_6ParamsE:
	.zero		2688


//--------------------- SYMBOLS --------------------------

	.type		.nv.reservedSmem.offset0,@object
	.size		.nv.reservedSmem.offset0,0x4
	.type		__assertfail,@function
